	.target	sm_90a

	.elftype	@"ET_EXEC"


//--------------------- .note.nv.tkinfo           --------------------------
	.section	.note.nv.tkinfo,"",@"SHT_NOTE"
	.sectionflags	@"SHF_NOTE_NV_TKINFO"
	.tkinfo
        /*0018*/ 	.word	0x00000002
        /*0030*/ 	.string	""
        /*0030*/ 	.string	"ptxas"
        /*0030*/ 	.string	"Cuda compilation tools, release 13.0, V13.0.88"
        /*0030*/ 	.string	"Build cuda_13.0.r13.0/compiler.36424714_0"
        /*0030*/ 	.string	"-v  -suppress-debug-info  -lineinfo  -arch sm_90a "



//--------------------- .note.nv.cuinfo           --------------------------
	.section	.note.nv.cuinfo,"",@"SHT_NOTE"
	.sectionflags	@"SHF_NOTE_NV_CUINFO"
        /*0018*/ 	.short	0x0002
        /*001a*/ 	.short	0x005a
        /*001c*/ 	.short	0x0082
	.zero		2


//--------------------- .nv.info                  --------------------------
	.section	.nv.info,"",@"SHT_CUDA_INFO"
	.align	4


	//----- nvinfo : EIATTR_REGCOUNT
	.align		4
        /*0000*/ 	.byte	0x04, 0x2f
        /*0002*/ 	.short	(.L_1 - .L_0)
	.align		4
.L_0:
        /*0004*/ 	.word	index@(matmul_kernel)
        /*0008*/ 	.word	0x000000ff


	//----- nvinfo : EIATTR_FRAME_SIZE
	.align		4
.L_1:
        /*000c*/ 	.byte	0x04, 0x11
        /*000e*/ 	.short	(.L_3 - .L_2)
	.align		4
.L_2:
        /*0010*/ 	.word	index@(matmul_kernel)
        /*0014*/ 	.word	0x000015f8


	//----- nvinfo : EIATTR_MIN_STACK_SIZE
	.align		4
.L_3:
        /*0018*/ 	.byte	0x04, 0x12
        /*001a*/ 	.short	(.L_5 - .L_4)
	.align		4
.L_4:
        /*001c*/ 	.word	index@(matmul_kernel)
        /*0020*/ 	.word	0x000015f8
.L_5:


//--------------------- .nv.compat                --------------------------
	.section	.nv.compat,"",@"SHT_CUDA_COMPAT_INFO"
	.align	4
        /*0000*/ 	.byte	0x02, 0x09, 0x01, 0x00, 0x02, 0x02, 0x04, 0x00, 0x02, 0x05, 0x05, 0x00, 0x03, 0x07, 0x01, 0x01
        /*0010*/ 	.byte	0x02, 0x03, 0x00, 0x00, 0x02, 0x06, 0x01, 0x00, 0x04, 0x0b, 0x08, 0x00, 0x00, 0x00, 0x00, 0x00
        /*0020*/ 	.byte	0x00, 0x00, 0x00, 0x00


//--------------------- .nv.info.matmul_kernel    --------------------------
	.section	.nv.info.matmul_kernel,"",@"SHT_CUDA_INFO"
	.sectionflags	@""
	.align	4


	//----- nvinfo : EIATTR_CUDA_API_VERSION
	.align		4
        /*0000*/ 	.byte	0x04, 0x37
        /*0002*/ 	.short	(.L_7 - .L_6)
.L_6:
        /*0004*/ 	.word	0x00000082


	//----- nvinfo : EIATTR_KPARAM_INFO
	.align		4
.L_7:
        /*0008*/ 	.byte	0x04, 0x17
        /*000a*/ 	.short	(.L_9 - .L_8)
.L_8:
        /*000c*/ 	.word	0x00000000
        /*0010*/ 	.short	0x000d
        /*0012*/ 	.short	0x0048
        /*0014*/ 	.byte	0x00, 0xf4, 0x21, 0x00


	//----- nvinfo : EIATTR_KPARAM_INFO
	.align		4
.L_9:
        /*0018*/ 	.byte	0x04, 0x17
        /*001a*/ 	.short	(.L_11 - .L_10)
.L_10:
        /*001c*/ 	.word	0x00000000
        /*0020*/ 	.short	0x000c
        /*0022*/ 	.short	0x0040
        /*0024*/ 	.byte	0x00, 0xf4, 0x21, 0x00


	//----- nvinfo : EIATTR_KPARAM_INFO
	.align		4
.L_11:
        /*0028*/ 	.byte	0x04, 0x17
        /*002a*/ 	.short	(.L_13 - .L_12)
.L_12:
        /*002c*/ 	.word	0x00000000
        /*0030*/ 	.short	0x000b
        /*0032*/ 	.short	0x0038
        /*0034*/ 	.byte	0x00, 0xf0, 0x11, 0x00


	//----- nvinfo : EIATTR_KPARAM_INFO
	.align		4
.L_13:
        /*0038*/ 	.byte	0x04, 0x17
        /*003a*/ 	.short	(.L_15 - .L_14)
.L_14:
        /*003c*/ 	.word	0x00000000
        /*0040*/ 	.short	0x000a
        /*0042*/ 	.short	0x0034
        /*0044*/ 	.byte	0x00, 0xf0, 0x11, 0x00


	//----- nvinfo : EIATTR_KPARAM_INFO
	.align		4
.L_15:
        /*0048*/ 	.byte	0x04, 0x17
        /*004a*/ 	.short	(.L_17 - .L_16)
.L_16:
        /*004c*/ 	.word	0x00000000
        /*0050*/ 	.short	0x0009
        /*0052*/ 	.short	0x0030
        /*0054*/ 	.byte	0x00, 0xf0, 0x11, 0x00


	//----- nvinfo : EIATTR_KPARAM_INFO
	.align		4
.L_17:
        /*0058*/ 	.byte	0x04, 0x17
        /*005a*/ 	.short	(.L_19 - .L_18)
.L_18:
        /*005c*/ 	.word	0x00000000
        /*0060*/ 	.short	0x0008
        /*0062*/ 	.short	0x002c
        /*0064*/ 	.byte	0x00, 0xf0, 0x11, 0x00


	//----- nvinfo : EIATTR_KPARAM_INFO
	.align		4
.L_19:
        /*0068*/ 	.byte	0x04, 0x17
        /*006a*/ 	.short	(.L_21 - .L_20)
.L_20:
        /*006c*/ 	.word	0x00000000
        /*0070*/ 	.short	0x0007
        /*0072*/ 	.short	0x0028
        /*0074*/ 	.byte	0x00, 0xf0, 0x11, 0x00


	//----- nvinfo : EIATTR_KPARAM_INFO
	.align		4
.L_21:
        /*0078*/ 	.byte	0x04, 0x17
        /*007a*/ 	.short	(.L_23 - .L_22)
.L_22:
        /*007c*/ 	.word	0x00000000
        /*0080*/ 	.short	0x0006
        /*0082*/ 	.short	0x0024
        /*0084*/ 	.byte	0x00, 0xf0, 0x11, 0x00


	//----- nvinfo : EIATTR_KPARAM_INFO
	.align		4
.L_23:
        /*0088*/ 	.byte	0x04, 0x17
        /*008a*/ 	.short	(.L_25 - .L_24)
.L_24:
        /*008c*/ 	.word	0x00000000
        /*0090*/ 	.short	0x0005
        /*0092*/ 	.short	0x0020
        /*0094*/ 	.byte	0x00, 0xf0, 0x11, 0x00


	//----- nvinfo : EIATTR_KPARAM_INFO
	.align		4
.L_25:
        /*0098*/ 	.byte	0x04, 0x17
        /*009a*/ 	.short	(.L_27 - .L_26)
.L_26:
        /*009c*/ 	.word	0x00000000
        /*00a0*/ 	.short	0x0004
        /*00a2*/ 	.short	0x001c
        /*00a4*/ 	.byte	0x00, 0xf0, 0x11, 0x00


	//----- nvinfo : EIATTR_KPARAM_INFO
	.align		4
.L_27:
        /*00a8*/ 	.byte	0x04, 0x17
        /*00aa*/ 	.short	(.L_29 - .L_28)
.L_28:
        /*00ac*/ 	.word	0x00000000
        /*00b0*/ 	.short	0x0003
        /*00b2*/ 	.short	0x0018
        /*00b4*/ 	.byte	0x00, 0xf0, 0x11, 0x00


	//----- nvinfo : EIATTR_KPARAM_INFO
	.align		4
.L_29:
        /*00b8*/ 	.byte	0x04, 0x17
        /*00ba*/ 	.short	(.L_31 - .L_30)
.L_30:
        /*00bc*/ 	.word	0x00000000
        /*00c0*/ 	.short	0x0002
        /*00c2*/ 	.short	0x0010
        /*00c4*/ 	.byte	0x00, 0xf4, 0x21, 0x00


	//----- nvinfo : EIATTR_KPARAM_INFO
	.align		4
.L_31:
        /*00c8*/ 	.byte	0x04, 0x17
        /*00ca*/ 	.short	(.L_33 - .L_32)
.L_32:
        /*00cc*/ 	.word	0x00000000
        /*00d0*/ 	.short	0x0001
        /*00d2*/ 	.short	0x0008
        /*00d4*/ 	.byte	0x00, 0xf4, 0x21, 0x00


	//----- nvinfo : EIATTR_KPARAM_INFO
	.align		4
.L_33:
        /*00d8*/ 	.byte	0x04, 0x17
        /*00da*/ 	.short	(.L_35 - .L_34)
.L_34:
        /*00dc*/ 	.word	0x00000000
        /*00e0*/ 	.short	0x0000
        /*00e2*/ 	.short	0x0000
        /*00e4*/ 	.byte	0x00, 0xf4, 0x21, 0x00


	//----- nvinfo : EIATTR_SPARSE_MMA_MASK
	.align		4
.L_35:
        /*00e8*/ 	.byte	0x03, 0x50
        /*00ea*/ 	.short	0x0000


	//----- nvinfo : EIATTR_MAXREG_COUNT
	.align		4
        /*00ec*/ 	.byte	0x03, 0x1b
        /*00ee*/ 	.short	0x00ff


	//----- nvinfo : EIATTR_NUM_BARRIERS
	.align		4
        /*00f0*/ 	.byte	0x02, 0x4c
        /*00f2*/ 	.byte	0x01
	.zero		1


	//----- nvinfo : EIATTR_ANNOTATIONS
	.align		4
        /*00f4*/ 	.byte	0x04, 0x55
        /*00f6*/ 	.short	(.L_37 - .L_36)


	//   ....[0]....
.L_36:
        /*00f8*/ 	.word	0x00000001
        /*00fc*/ 	.byte	0xa0, 0x0c, 0x00, 0x00, 0x01, 0x00, 0x00, 0x00, 0xb0, 0x0c, 0x00, 0x00, 0x01, 0x00, 0x00, 0x00
        /* <DEDUP_REMOVED lines=2569> */
        /*a19c*/ 	.byte	0x70, 0x24, 0x04, 0x00, 0x01, 0x00, 0x00, 0x00, 0x80, 0x24, 0x04, 0x00


	//----- nvinfo : EIATTR_MERCURY_ISA_VERSION
	.align		4
.L_37:
        /*a1a8*/ 	.byte	0x03, 0x5f
        /*a1aa*/ 	.short	0x0101


	//----- nvinfo : EIATTR_EXIT_INSTR_OFFSETS
	.align		4
        /*a1ac*/ 	.byte	0x04, 0x1c
        /*a1ae*/ 	.short	(.L_39 - .L_38)


	//   ....[0]....
.L_38:
        /*a1b0*/ 	.word	0x00042c80


	//   ....[1]....
        /*a1b4*/ 	.word	0x00042cb0


	//----- nvinfo : EIATTR_REQNTID
	.align		4
.L_39:
        /*a1b8*/ 	.byte	0x04, 0x10
        /*a1ba*/ 	.short	(.L_41 - .L_40)
.L_40:
        /*a1bc*/ 	.word	0x00000080
        /*a1c0*/ 	.word	0x00000001
        /*a1c4*/ 	.word	0x00000001


	//----- nvinfo : EIATTR_CBANK_PARAM_SIZE
	.align		4
.L_41:
        /*a1c8*/ 	.byte	0x03, 0x19
        /*a1ca*/ 	.short	0x0050


	//----- nvinfo : EIATTR_PARAM_CBANK
	.align		4
        /*a1cc*/ 	.byte	0x04, 0x0a
        /*a1ce*/ 	.short	(.L_43 - .L_42)
	.align		4
.L_42:
        /*a1d0*/ 	.word	index@(.nv.constant0.matmul_kernel)
        /*a1d4*/ 	.short	0x0210
        /*a1d6*/ 	.short	0x0050


	//----- nvinfo : EIATTR_SW_WAR
	.align		4
.L_43:
        /*a1d8*/ 	.byte	0x04, 0x36
        /*a1da*/ 	.short	(.L_45 - .L_44)
.L_44:
        /*a1dc*/ 	.word	0x00000008
.L_45:


//--------------------- .nv.callgraph             --------------------------
	.section	.nv.callgraph,"",@"SHT_CUDA_CALLGRAPH"
	.align	4
	.sectionentsize	8
	.align		4
        /*0000*/ 	.word	0x00000000
	.align		4
        /*0004*/ 	.word	0xffffffff
	.align		4
        /*0008*/ 	.word	0x00000000
	.align		4
        /*000c*/ 	.word	0xfffffffe
	.align		4
        /*0010*/ 	.word	0x00000000
	.align		4
        /*0014*/ 	.word	0xfffffffd
	.align		4
        /*0018*/ 	.word	0x00000000
	.align		4
        /*001c*/ 	.word	0xfffffffc


//--------------------- .text.matmul_kernel       --------------------------
	.section	.text.matmul_kernel,"ax",@progbits
	.align	128
        .global         matmul_kernel
        .type           matmul_kernel,@function
        .size           matmul_kernel,(.L_x_3 - matmul_kernel)
        .other          matmul_kernel,@"STO_CUDA_ENTRY STV_DEFAULT"
matmul_kernel:
.text.matmul_kernel:
[----:B------:R-:W0:Y:S08]  /*0000*/  LDC R1, c[0x0][0x28] ;  /* 0x00000a00ff017b82 */ /* 0x000e300000000800 */
[----:B------:R-:W1:Y:S01]  /*0010*/  LDC.64 R244, c[0x0][0x228] ;  /* 0x00008a00fff47b82 */ /* 0x000e620000000a00 */
[----:B------:R-:W2:Y:S01]  /*0020*/  S2R R5, SR_CTAID.X ;  /* 0x0000000000057919 */ /* 0x000ea20000002500 */
[----:B0-----:R-:W-:Y:S01]  /*0030*/  VIADD R1, R1, 0xffffea08 ;  /* 0xffffea0801017836 */ /* 0x001fe20000000000 */
[----:B------:R-:W-:Y:S01]  /*0040*/  UMOV UR6, 0x400 ;  /* 0x0000040000067882 */ /* 0x000fe20000000000 */
[----:B------:R-:W-:Y:S01]  /*0050*/  ULDC.64 UR56, c[0x0][0x208] ;  /* 0x0000820000387ab9 */ /* 0x000fe20000000a00 */
[----:B------:R-:W0:Y:S01]  /*0060*/  S2R R246, SR_TID.X ;  /* 0x0000000000f67919 */ /* 0x000e220000002100 */
[----:B------:R-:W-:-:S02]  /*0070*/  CS2R R236, SRZ ;  /* 0x0000000000ec7805 */ /* 0x000fc4000001ff00 */
[----:B------:R-:W-:Y:S01]  /*0080*/  CS2R R238, SRZ ;  /* 0x0000000000ee7805 */ /* 0x000fe2000001ff00 */
[----:B------:R-:W3:Y:S01]  /*0090*/  S2UR UR4, SR_CgaCtaId ;  /* 0x00000000000479c3 */ /* 0x000ee20000008800 */
[----:B------:R-:W-:Y:S02]  /*00a0*/  CS2R R100, SRZ ;  /* 0x0000000000647805 */ /* 0x000fe4000001ff00 */
[----:B------:R-:W-:Y:S02]  /*00b0*/  CS2R R102, SRZ ;  /* 0x0000000000667805 */ /* 0x000fe4000001ff00 */
[----:B------:R-:W-:Y:S02]  /*00c0*/  CS2R R104, SRZ ;  /* 0x0000000000687805 */ /* 0x000fe4000001ff00 */
[----:B------:R-:W-:Y:S02]  /*00d0*/  CS2R R106, SRZ ;  /* 0x00000000006a7805 */ /* 0x000fe4000001ff00 */
[----:B------:R-:W-:-:S02]  /*00e0*/  CS2R R92, SRZ ;  /* 0x00000000005c7805 */ /* 0x000fc4000001ff00 */
[----:B------:R-:W-:Y:S02]  /*00f0*/  CS2R R94, SRZ ;  /* 0x00000000005e7805 */ /* 0x000fe4000001ff00 */
        /* <DEDUP_REMOVED lines=8> */
[----:B------:R-:W-:Y:S01]  /*0180*/  CS2R R80, SRZ ;  /* 0x0000000000507805 */ /* 0x000fe2000001ff00 */
[----:B-1----:R-:W-:Y:S01]  /*0190*/  VIADD R0, R245, 0x1ff ;  /* 0x000001fff5007836 */ /* 0x002fe20000000000 */
[----:B------:R-:W-:Y:S02]  /*01a0*/  CS2R R82, SRZ ;  /* 0x0000000000527805 */ /* 0x000fe4000001ff00 */
[----:B------:R-:W-:-:S02]  /*01b0*/  CS2R R60, SRZ ;  /* 0x00000000003c7805 */ /* 0x000fc4000001ff00 */
[----:B------:R-:W-:Y:S02]  /*01c0*/  CS2R R62, SRZ ;  /* 0x00000000003e7805 */ /* 0x000fe4000001ff00 */
[----:B------:R-:W-:Y:S02]  /*01d0*/  CS2R R68, SRZ ;  /* 0x0000000000447805 */ /* 0x000fe4000001ff00 */
[----:B------:R-:W-:Y:S02]  /*01e0*/  SHF.R.S32.HI R3, RZ, 0x1f, R0 ;  /* 0x0000001fff037819 */ /* 0x000fe40000011400 */
[----:B------:R-:W-:Y:S02]  /*01f0*/  CS2R R70, SRZ ;  /* 0x0000000000467805 */ /* 0x000fe4000001ff00 */
[----:B------:R-:W-:Y:S01]  /*0200*/  CS2R R64, SRZ ;  /* 0x0000000000407805 */ /* 0x000fe2000001ff00 */
[----:B---3--:R-:W-:Y:S01]  /*0210*/  ULEA UR6, UR4, UR6, 0x18 ;  /* 0x0000000604067291 */ /* 0x008fe2000f8ec03f */
[----:B------:R-:W-:-:S02]  /*0220*/  LEA.HI R3, R3, R0, RZ, 0x9 ;  /* 0x0000000003037211 */ /* 0x000fc400078f48ff */
[----:B------:R-:W-:Y:S02]  /*0230*/  CS2R R66, SRZ ;  /* 0x0000000000427805 */ /* 0x000fe4000001ff00 */
[----:B--2---:R-:W-:Y:S02]  /*0240*/  IABS R8, R5 ;  /* 0x0000000500087213 */ /* 0x004fe40000000000 */
[----:B------:R-:W-:Y:S02]  /*0250*/  CS2R R52, SRZ ;  /* 0x0000000000347805 */ /* 0x000fe4000001ff00 */
[----:B------:R-:W-:Y:S02]  /*0260*/  SHF.R.S32.HI R3, RZ, 0x9, R3 ;  /* 0x00000009ff037819 */ /* 0x000fe40000011403 */
[----:B------:R-:W-:Y:S02]  /*0270*/  CS2R R54, SRZ ;  /* 0x0000000000367805 */ /* 0x000fe4000001ff00 */
[----:B------:R-:W-:-:S02]  /*0280*/  CS2R R72, SRZ ;  /* 0x0000000000487805 */ /* 0x000fc4000001ff00 */
[----:B------:R-:W-:Y:S02]  /*0290*/  CS2R R74, SRZ ;  /* 0x00000000004a7805 */ /* 0x000fe4000001ff00 */
[----:B------:R-:W-:Y:S01]  /*02a0*/  CS2R R120, SRZ ;  /* 0x0000000000787805 */ /* 0x000fe2000001ff00 */
[----:B------:R-:W-:Y:S01]  /*02b0*/  IMAD.SHL.U32 R4, R3, 0x8, RZ ;  /* 0x0000000803047824 */ /* 0x000fe200078e00ff */
[----:B------:R-:W-:Y:S02]  /*02c0*/  CS2R R122, SRZ ;  /* 0x00000000007a7805 */ /* 0x000fe4000001ff00 */
[----:B------:R-:W-:Y:S02]  /*02d0*/  CS2R R112, SRZ ;  /* 0x0000000000707805 */ /* 0x000fe4000001ff00 */
[----:B------:R-:W-:Y:S02]  /*02e0*/  CS2R R114, SRZ ;  /* 0x0000000000727805 */ /* 0x000fe4000001ff00 */
[----:B------:R-:W-:-:S02]  /*02f0*/  CS2R R56, SRZ ;  /* 0x0000000000387805 */ /* 0x000fc4000001ff00 */
[-C--:B------:R-:W-:Y:S02]  /*0300*/  IABS R7, R4.reuse ;  /* 0x0000000400077213 */ /* 0x080fe40000000000 */
[----:B------:R-:W-:Y:S02]  /*0310*/  CS2R R58, SRZ ;  /* 0x00000000003a7805 */ /* 0x000fe4000001ff00 */
[----:B------:R-:W-:Y:S02]  /*0320*/  IABS R10, R4 ;  /* 0x00000004000a7213 */ /* 0x000fe40000000000 */
[----:B------:R-:W-:Y:S01]  /*0330*/  CS2R R48, SRZ ;  /* 0x0000000000307805 */ /* 0x000fe2000001ff00 */
[----:B------:R-:W1:Y:S01]  /*0340*/  I2F.RP R0, R7 ;  /* 0x0000000700007306 */ /* 0x000e620000209400 */
        /* <DEDUP_REMOVED lines=13> */
[----:B------:R-:W-:Y:S01]  /*0420*/  CS2R R20, SRZ ;  /* 0x0000000000147805 */ /* 0x000fe2000001ff00 */
[----:B-1----:R-:W1:Y:S01]  /*0430*/  MUFU.RCP R0, R0 ;  /* 0x0000000000007308 */ /* 0x002e620000001000 */
        /* <DEDUP_REMOVED lines=15> */
[----:B------:R-:W-:Y:S01]  /*0530*/  CS2R R136, SRZ ;  /* 0x0000000000887805 */ /* 0x000fe2000001ff00 */
[----:B-1----:R-:W-:Y:S01]  /*0540*/  VIADD R2, R0, 0xffffffe ;  /* 0x0ffffffe00027836 */ /* 0x002fe20000000000 */
[----:B------:R-:W-:Y:S01]  /*0550*/  CS2R R138, SRZ ;  /* 0x00000000008a7805 */ /* 0x000fe2000001ff00 */
[----:B------:R-:W-:Y:S01]  /*0560*/  IMAD.MOV R0, RZ, RZ, -R10 ;  /* 0x000000ffff007224 */ /* 0x000fe200078e0a0a */
[----:B------:R-:W-:Y:S01]  /*0570*/  CS2R R140, SRZ ;  /* 0x00000000008c7805 */ /* 0x000fe2000001ff00 */
[----:B------:R1:W2:Y:S01]  /*0580*/  F2I.FTZ.U32.TRUNC.NTZ R3, R2 ;  /* 0x0000000200037305 */ /* 0x0002a2000021f000 */
[----:B------:R-:W-:-:S02]  /*0590*/  CS2R R142, SRZ ;  /* 0x00000000008e7805 */ /* 0x000fc4000001ff00 */
[----:B------:R-:W-:Y:S02]  /*05a0*/  CS2R R144, SRZ ;  /* 0x0000000000907805 */ /* 0x000fe4000001ff00 */
[----:B------:R-:W-:Y:S02]  /*05b0*/  CS2R R146, SRZ ;  /* 0x0000000000927805 */ /* 0x000fe4000001ff00 */
[----:B------:R-:W-:Y:S02]  /*05c0*/  CS2R R148, SRZ ;  /* 0x0000000000947805 */ /* 0x000fe4000001ff00 */
[----:B------:R-:W-:Y:S02]  /*05d0*/  CS2R R150, SRZ ;  /* 0x0000000000967805 */ /* 0x000fe4000001ff00 */
[----:B------:R-:W-:Y:S02]  /*05e0*/  CS2R R152, SRZ ;  /* 0x0000000000987805 */ /* 0x000fe4000001ff00 */
[----:B------:R-:W-:-:S02]  /*05f0*/  CS2R R154, SRZ ;  /* 0x00000000009a7805 */ /* 0x000fc4000001ff00 */
[----:B------:R-:W-:Y:S01]  /*0600*/  CS2R R156, SRZ ;  /* 0x00000000009c7805 */ /* 0x000fe2000001ff00 */
[----:B-1----:R-:W-:Y:S01]  /*0610*/  IMAD.MOV.U32 R2, RZ, RZ, RZ ;  /* 0x000000ffff027224 */ /* 0x002fe200078e00ff */
[----:B------:R-:W-:Y:S02]  /*0620*/  CS2R R158, SRZ ;  /* 0x00000000009e7805 */ /* 0x000fe4000001ff00 */
[----:B------:R-:W-:Y:S02]  /*0630*/  CS2R R160, SRZ ;  /* 0x0000000000a07805 */ /* 0x000fe4000001ff00 */
[----:B------:R-:W-:Y:S02]  /*0640*/  CS2R R162, SRZ ;  /* 0x0000000000a27805 */ /* 0x000fe4000001ff00 */
[----:B------:R-:W-:Y:S02]  /*0650*/  CS2R R164, SRZ ;  /* 0x0000000000a47805 */ /* 0x000fe4000001ff00 */
[----:B------:R-:W-:Y:S01]  /*0660*/  CS2R R166, SRZ ;  /* 0x0000000000a67805 */ /* 0x000fe2000001ff00 */
[----:B--2---:R-:W-:Y:S01]  /*0670*/  IMAD.MOV R6, RZ, RZ, -R3 ;  /* 0x000000ffff067224 */ /* 0x004fe200078e0a03 */
[----:B------:R-:W-:-:S02]  /*0680*/  CS2R R168, SRZ ;  /* 0x0000000000a87805 */ /* 0x000fc4000001ff00 */
[----:B------:R-:W-:Y:S02]  /*0690*/  CS2R R170, SRZ ;  /* 0x0000000000aa7805 */ /* 0x000fe4000001ff00 */
[----:B------:R-:W-:Y:S01]  /*06a0*/  CS2R R172, SRZ ;  /* 0x0000000000ac7805 */ /* 0x000fe2000001ff00 */
[----:B------:R-:W-:Y:S01]  /*06b0*/  IMAD R9, R6, R7, RZ ;  /* 0x0000000706097224 */ /* 0x000fe200078e02ff */
[----:B------:R-:W-:Y:S01]  /*06c0*/  CS2R R174, SRZ ;  /* 0x0000000000ae7805 */ /* 0x000fe2000001ff00 */
[----:B------:R-:W-:Y:S01]  /*06d0*/  IMAD.MOV.U32 R6, RZ, RZ, R8 ;  /* 0x000000ffff067224 */ /* 0x000fe200078e0008 */
[----:B------:R-:W-:Y:S01]  /*06e0*/  CS2R R176, SRZ ;  /* 0x0000000000b07805 */ /* 0x000fe2000001ff00 */
[----:B------:R-:W-:Y:S01]  /*06f0*/  IMAD.HI.U32 R3, R3, R9, R2 ;  /* 0x0000000903037227 */ /* 0x000fe200078e0002 */
[----:B------:R-:W-:Y:S02]  /*0700*/  CS2R R178, SRZ ;  /* 0x0000000000b27805 */ /* 0x000fe4000001ff00 */
[----:B------:R-:W-:-:S02]  /*0710*/  CS2R R180, SRZ ;  /* 0x0000000000b47805 */ /* 0x000fc4000001ff00 */
[----:B------:R-:W-:Y:S02]  /*0720*/  CS2R R182, SRZ ;  /* 0x0000000000b67805 */ /* 0x000fe4000001ff00 */
[----:B------:R-:W-:Y:S02]  /*0730*/  CS2R R184, SRZ ;  /* 0x0000000000b87805 */ /* 0x000fe4000001ff00 */
[----:B------:R-:W-:Y:S01]  /*0740*/  CS2R R186, SRZ ;  /* 0x0000000000ba7805 */ /* 0x000fe2000001ff00 */
[----:B------:R-:W-:Y:S01]  /*0750*/  IMAD.HI.U32 R3, R3, R6, RZ ;  /* 0x0000000603037227 */ /* 0x000fe200078e00ff */
[----:B------:R-:W-:Y:S02]  /*0760*/  CS2R R188, SRZ ;  /* 0x0000000000bc7805 */ /* 0x000fe4000001ff00 */
[----:B------:R-:W-:Y:S02]  /*0770*/  CS2R R190, SRZ ;  /* 0x0000000000be7805 */ /* 0x000fe4000001ff00 */
[----:B------:R-:W-:Y:S01]  /*0780*/  CS2R R192, SRZ ;  /* 0x0000000000c07805 */ /* 0x000fe2000001ff00 */
[----:B------:R-:W-:Y:S01]  /*0790*/  IMAD R0, R3, R0, R6 ;  /* 0x0000000003007224 */ /* 0x000fe200078e0206 */
[----:B------:R-:W-:-:S02]  /*07a0*/  CS2R R194, SRZ ;  /* 0x0000000000c27805 */ /* 0x000fc4000001ff00 */
[----:B------:R-:W-:Y:S02]  /*07b0*/  CS2R R196, SRZ ;  /* 0x0000000000c47805 */ /* 0x000fe4000001ff00 */
[----:B------:R-:W-:Y:S02]  /*07c0*/  CS2R R198, SRZ ;  /* 0x0000000000c67805 */ /* 0x000fe4000001ff00 */
[----:B------:R-:W-:Y:S02]  /*07d0*/  CS2R R200, SRZ ;  /* 0x0000000000c87805 */ /* 0x000fe4000001ff00 */
[----:B------:R-:W-:Y:S02]  /*07e0*/  ISETP.GT.U32.AND P1, PT, R7, R0, PT ;  /* 0x000000000700720c */ /* 0x000fe40003f24070 */
        /* <DEDUP_REMOVED lines=12> */
[----:B------:R-:W-:Y:S01]  /*08b0*/  @!P1 IMAD.IADD R0, R0, 0x1, -R7 ;  /* 0x0000000100009824 */ /* 0x000fe200078e0a07 */
[----:B------:R-:W-:Y:S01]  /*08c0*/  CS2R R226, SRZ ;  /* 0x0000000000e27805 */ /* 0x000fe2000001ff00 */
[----:B------:R-:W-:Y:S01]  /*08d0*/  @!P1 VIADD R3, R3, 0x1 ;  /* 0x0000000103039836 */ /* 0x000fe20000000000 */
[----:B------:R-:W-:-:S02]  /*08e0*/  ISETP.NE.AND P1, PT, R4, RZ, PT ;  /* 0x000000ff0400720c */ /* 0x000fc40003f25270 */
[----:B------:R-:W-:Y:S02]  /*08f0*/  CS2R R228, SRZ ;  /* 0x0000000000e47805 */ /* 0x000fe4000001ff00 */
[----:B------:R-:W-:Y:S02]  /*0900*/  ISETP.GE.U32.AND P0, PT, R0, R7, PT ;  /* 0x000000070000720c */ /* 0x000fe40003f06070 */
[----:B------:R-:W-:Y:S02]  /*0910*/  CS2R R230, SRZ ;  /* 0x0000000000e67805 */ /* 0x000fe4000001ff00 */
[----:B------:R-:W-:Y:S02]  /*0920*/  LOP3.LUT R0, R5, R4, RZ, 0x3c, !PT ;  /* 0x0000000405007212 */ /* 0x000fe400078e3cff */
[----:B------:R-:W-:Y:S02]  /*0930*/  CS2R R232, SRZ ;  /* 0x0000000000e87805 */ /* 0x000fe4000001ff00 */
[----:B------:R-:W-:-:S02]  /*0940*/  CS2R R234, SRZ ;  /* 0x0000000000ea7805 */ /* 0x000fc4000001ff00 */
[----:B------:R-:W-:Y:S02]  /*0950*/  CS2R R240, SRZ ;  /* 0x0000000000f07805 */ /* 0x000fe4000001ff00 */
[----:B------:R-:W-:Y:S01]  /*0960*/  ISETP.GE.AND P2, PT, R0, RZ, PT ;  /* 0x000000ff0000720c */ /* 0x000fe20003f46270 */
[----:B------:R-:W-:Y:S01]  /*0970*/  VIADD R0, R244, 0x7f ;  /* 0x0000007ff4007836 */ /* 0x000fe20000000000 */
[----:B------:R-:W-:Y:S02]  /*0980*/  CS2R R242, SRZ ;  /* 0x0000000000f27805 */ /* 0x000fe4000001ff00 */
[----:B------:R-:W-:Y:S02]  /*0990*/  CS2R R248, SRZ ;  /* 0x0000000000f87805 */ /* 0x000fe4000001ff00 */
[----:B------:R-:W-:Y:S01]  /*09a0*/  CS2R R250, SRZ ;  /* 0x0000000000fa7805 */ /* 0x000fe2000001ff00 */
[----:B------:R-:W-:-:S04]  /*09b0*/  @P0 VIADD R3, R3, 0x1 ;  /* 0x0000000103030836 */ /* 0x000fc80000000000 */
[----:B------:R-:W-:Y:S01]  /*09c0*/  IMAD.MOV.U32 R2, RZ, RZ, R3 ;  /* 0x000000ffff027224 */ /* 0x000fe200078e0003 */
[----:B------:R-:W-:-:S03]  /*09d0*/  SHF.R.S32.HI R3, RZ, 0x1f, R0 ;  /* 0x0000001fff037819 */ /* 0x000fc60000011400 */
[----:B------:R-:W-:Y:S01]  /*09e0*/  @!P2 IMAD.MOV R2, RZ, RZ, -R2 ;  /* 0x000000ffff02a224 */ /* 0x000fe200078e0a02 */
[----:B------:R-:W-:Y:S02]  /*09f0*/  @!P1 LOP3.LUT R2, RZ, R4, RZ, 0x33, !PT ;  /* 0x00000004ff029212 */ /* 0x000fe400078e33ff */
[----:B------:R-:W-:-:S03]  /*0a00*/  LEA.HI R3, R3, R0, RZ, 0x7 ;  /* 0x0000000003037211 */ /* 0x000fc600078f38ff */
[----:B------:R-:W-:Y:S02]  /*0a10*/  IMAD.SHL.U32 R6, R2, 0x8, RZ ;  /* 0x0000000802067824 */ /* 0x000fe400078e00ff */
[----:B------:R-:W-:-:S03]  /*0a20*/  IMAD.MOV R2, RZ, RZ, -R2 ;  /* 0x000000ffff027224 */ /* 0x000fc600078e0a02 */
[----:B------:R-:W-:Y:S01]  /*0a30*/  LEA.HI.SX32 R3, R3, -R6, 0x19 ;  /* 0x8000000603037211 */ /* 0x000fe200078fcaff */
[----:B------:R-:W-:-:S03]  /*0a40*/  IMAD R4, R4, R2, R5 ;  /* 0x0000000204047224 */ /* 0x000fc600078e0205 */
[----:B------:R-:W-:Y:S02]  /*0a50*/  VIMNMX R11, R3, 0x8, PT ;  /* 0x00000008030b7848 */ /* 0x000fe40003fe0100 */
[----:B------:R-:W-:Y:S02]  /*0a60*/  IABS R9, R4 ;  /* 0x0000000400097213 */ /* 0x000fe40000000000 */
[----:B------:R-:W-:-:S04]  /*0a70*/  IABS R7, R11 ;  /* 0x0000000b00077213 */ /* 0x000fc80000000000 */
[----:B------:R-:W1:Y:S08]  /*0a80*/  I2F.RP R0, R7 ;  /* 0x0000000700007306 */ /* 0x000e700000209400 */
[----:B-1----:R-:W1:Y:S02]  /*0a90*/  MUFU.RCP R0, R0 ;  /* 0x0000000000007308 */ /* 0x002e640000001000 */
[----:B-1----:R-:W-:-:S06]  /*0aa0*/  VIADD R3, R0, 0xffffffe ;  /* 0x0ffffffe00037836 */ /* 0x002fcc0000000000 */
[----:B------:R-:W1:Y:S02]  /*0ab0*/  F2I.FTZ.U32.TRUNC.NTZ R3, R3 ;  /* 0x0000000300037305 */ /* 0x000e64000021f000 */
[----:B-1----:R-:W-:-:S04]  /*0ac0*/  IMAD.MOV R8, RZ, RZ, -R3 ;  /* 0x000000ffff087224 */ /* 0x002fc800078e0a03 */
[----:B------:R-:W-:Y:S01]  /*0ad0*/  IMAD.MOV.U32 R2, RZ, RZ, R8 ;  /* 0x000000ffff027224 */ /* 0x000fe200078e0008 */
[----:B------:R-:W-:-:S03]  /*0ae0*/  IABS R8, R11 ;  /* 0x0000000b00087213 */ /* 0x000fc60000000000 */
[----:B------:R-:W-:Y:S02]  /*0af0*/  IMAD R5, R2, R7, RZ ;  /* 0x0000000702057224 */ /* 0x000fe400078e02ff */
[----:B------:R-:W-:Y:S02]  /*0b00*/  IMAD.MOV.U32 R2, RZ, RZ, RZ ;  /* 0x000000ffff027224 */ /* 0x000fe400078e00ff */
[----:B------:R-:W-:Y:S02]  /*0b10*/  IMAD.MOV R0, RZ, RZ, -R8 ;  /* 0x000000ffff007224 */ /* 0x000fe400078e0a08 */
[----:B------:R-:W-:Y:S01]  /*0b20*/  IMAD.HI.U32 R2, R3, R5, R2 ;  /* 0x0000000503027227 */ /* 0x000fe200078e0002 */
[----:B0-----:R-:W-:-:S05]  /*0b30*/  LOP3.LUT R3, R246, 0x7f, RZ, 0xc0, !PT ;  /* 0x0000007ff6037812 */ /* 0x001fca00078ec0ff */
[----:B------:R-:W-:-:S04]  /*0b40*/  IMAD.HI.U32 R2, R2, R9, RZ ;  /* 0x0000000902027227 */ /* 0x000fc800078e00ff */
[----:B------:R-:W-:Y:S01]  /*0b50*/  IMAD R0, R2, R0, R9 ;  /* 0x0000000002007224 */ /* 0x000fe200078e0209 */
[----:B------:R-:W-:-:S04]  /*0b60*/  CS2R R8, SRZ ;  /* 0x0000000000087805 */ /* 0x000fc8000001ff00 */
[----:B------:R-:W-:-:S13]  /*0b70*/  ISETP.GT.U32.AND P1, PT, R7, R0, PT ;  /* 0x000000000700720c */ /* 0x000fda0003f24070 */
[----:B------:R-:W-:Y:S02]  /*0b80*/  @!P1 IMAD.IADD R0, R0, 0x1, -R7 ;  /* 0x0000000100009824 */ /* 0x000fe400078e0a07 */
[----:B------:R-:W-:Y:S01]  /*0b90*/  @!P1 VIADD R2, R2, 0x1 ;  /* 0x0000000102029836 */ /* 0x000fe20000000000 */
[----:B------:R-:W-:Y:S02]  /*0ba0*/  ISETP.NE.AND P1, PT, R11, RZ, PT ;  /* 0x000000ff0b00720c */ /* 0x000fe40003f25270 */
[----:B------:R-:W-:Y:S02]  /*0bb0*/  ISETP.GE.U32.AND P0, PT, R0, R7, PT ;  /* 0x000000070000720c */ /* 0x000fe40003f06070 */
[----:B------:R-:W-:-:S04]  /*0bc0*/  LOP3.LUT R0, R4, R11, RZ, 0x3c, !PT ;  /* 0x0000000b04007212 */ /* 0x000fc800078e3cff */
[----:B------:R-:W-:-:S07]  /*0bd0*/  ISETP.GE.AND P2, PT, R0, RZ, PT ;  /* 0x000000ff0000720c */ /* 0x000fce0003f46270 */
[----:B------:R-:W-:-:S06]  /*0be0*/  @P0 VIADD R2, R2, 0x1 ;  /* 0x0000000102020836 */ /* 0x000fcc0000000000 */
[----:B------:R-:W-:Y:S01]  /*0bf0*/  @!P2 IMAD.MOV R2, RZ, RZ, -R2 ;  /* 0x000000ffff02a224 */ /* 0x000fe200078e0a02 */
[----:B------:R-:W-:-:S05]  /*0c00*/  @!P1 LOP3.LUT R2, RZ, R11, RZ, 0x33, !PT ;  /* 0x0000000bff029212 */ /* 0x000fca00078e33ff */
[----:B------:R-:W-:-:S04]  /*0c10*/  IMAD.MOV R0, RZ, RZ, -R2 ;  /* 0x000000ffff007224 */ /* 0x000fc800078e0a02 */
[----:B------:R-:W-:Y:S01]  /*0c20*/  IMAD R0, R11, R0, R4 ;  /* 0x000000000b007224 */ /* 0x000fe200078e0204 */
[----:B------:R-:W-:Y:S02]  /*0c30*/  CS2R R10, SRZ ;  /* 0x00000000000a7805 */ /* 0x000fe4000001ff00 */
[----:B------:R-:W-:Y:S01]  /*0c40*/  CS2R R4, SRZ ;  /* 0x0000000000047805 */ /* 0x000fe2000001ff00 */
[----:B------:R-:W-:Y:S01]  /*0c50*/  IMAD.IADD R0, R6, 0x1, R0 ;  /* 0x0000000106007824 */ /* 0x000fe200078e0200 */
[----:B------:R-:W-:-:S03]  /*0c60*/  CS2R R6, SRZ ;  /* 0x0000000000067805 */ /* 0x000fc6000001ff00 */
[----:B------:R-:W-:Y:S02]  /*0c70*/  IMAD R247, R0, 0x80, R3 ;  /* 0x0000008000f77824 */ /* 0x000fe400078e0203 */
[----:B------:R-:W0:Y:S01]  /*0c80*/  LDC R0, c[0x0][0x230] ;  /* 0x00008c00ff007b82 */ /* 0x000e220000000800 */
[----:B------:R-:W-:Y:S02]  /*0c90*/  IMAD.SHL.U32 R3, R2, 0x200, RZ ;  /* 0x0000020002037824 */ /* 0x000fe400078e00ff */
[----:B------:R1:W-:Y:S04]  /*0ca0*/  STL [R1+0x10dc], R247 ;  /* 0x0010dcf701007387 */ /* 0x0003e80000100800 */
[----:B------:R1:W-:Y:S04]  /*0cb0*/  STL [R1+0x3e0], RZ ;  /* 0x0003e0ff01007387 */ /* 0x0003e80000100800 */
[----:B------:R1:W-:Y:S04]  /*0cc0*/  STL [R1+0x3e4], RZ ;  /* 0x0003e4ff01007387 */ /* 0x0003e80000100800 */
[----:B------:R1:W-:Y:S04]  /*0cd0*/  STL [R1+0x3e8], RZ ;  /* 0x0003e8ff01007387 */ /* 0x0003e80000100800 */
[----:B------:R1:W-:Y:S04]  /*0ce0*/  STL [R1+0x3ec], RZ ;  /* 0x0003ecff01007387 */ /* 0x0003e80000100800 */
[----:B------:R1:W-:Y:S01]  /*0cf0*/  STL [R1+0x3f0], RZ ;  /* 0x0003f0ff01007387 */ /* 0x0003e20000100800 */
[----:B0-----:R-:W-:-:S03]  /*0d00*/  VIADD R0, R0, 0x3f ;  /* 0x0000003f00007836 */ /* 0x001fc60000000000 */
[----:B------:R1:W-:Y:S02]  /*0d10*/  STL [R1+0x3f4], RZ ;  /* 0x0003f4ff01007387 */ /* 0x0003e40000100800 */
[----:B------:R-:W-:Y:S02]  /*0d20*/  ISETP.GE.AND P0, PT, R0, 0x40, PT ;  /* 0x000000400000780c */ /* 0x000fe40003f06270 */
[----:B------:R1:W-:Y:S04]  /*0d30*/  STL [R1+0x3f8], RZ ;  /* 0x0003f8ff01007387 */ /* 0x0003e80000100800 */
[----:B------:R1:W-:Y:S04]  /*0d40*/  STL [R1+0x3fc], RZ ;  /* 0x0003fcff01007387 */ /* 0x0003e80000100800 */
[----:B------:R1:W-:Y:S04]  /*0d50*/  STL [R1+0x600], RZ ;  /* 0x000600ff01007387 */ /* 0x0003e80000100800 */
[----:B------:R1:W-:Y:S04]  /*0d60*/  STL [R1+0x604], RZ ;  /* 0x000604ff01007387 */ /* 0x0003e80000100800 */
[----:B------:R1:W-:Y:S04]  /*0d70*/  STL [R1+0x608], RZ ;  /* 0x000608ff01007387 */ /* 0x0003e80000100800 */
[----:B------:R1:W-:Y:S01]  /*0d80*/  STL [R1+0x60c], RZ ;  /* 0x00060cff01007387 */ /* 0x0003e20000100800 */
[----:B------:R-:W-:Y:S05]  /*0d90*/  @!P0 BRA `(.L_x_0) ;  /* 0x000002cc00688947 */ /* 0x000fea0003800000 */
[----:B------:R-:W-:Y:S01]  /*0da0*/  IABS R13, R244 ;  /* 0x000000f4000d7213 */ /* 0x000fe20000000000 */
[----:B------:R-:W-:Y:S01]  /*0db0*/  STL [R1+0x1124], R245 ;  /* 0x001124f501007387 */ /* 0x000fe20000100800 */
[----:B------:R-:W-:Y:S01]  /*0dc0*/  IABS R5, R245 ;  /* 0x000000f500057213 */ /* 0x000fe20000000000 */
[----:B------:R-:W-:Y:S01]  /*0dd0*/  ULDC UR8, c[0x0][0x23c] ;  /* 0x00008f0000087ab9 */ /* 0x000fe20000000800 */
[----:B------:R-:W0:Y:S01]  /*0de0*/  I2F.RP R2, R13 ;  /* 0x0000000d00027306 */ /* 0x000e220000209400 */
[----:B------:R-:W-:Y:S01]  /*0df0*/  ISETP.NE.AND P3, PT, R244, RZ, PT ;  /* 0x000000fff400720c */ /* 0x000fe20003f65270 */
[----:B------:R-:W-:Y:S01]  /*0e00*/  ULDC.64 UR4, c[0x0][0x218] ;  /* 0x0000860000047ab9 */ /* 0x000fe20000000a00 */
[----:B------:R-:W-:-:S05]  /*0e10*/  ULDC.64 UR10, c[0x0][0x210] ;  /* 0x00008400000a7ab9 */ /* 0x000fca0000000a00 */
[----:B------:R-:W2:Y:S08]  /*0e20*/  I2F.RP R4, R5 ;  /* 0x0000000500047306 */ /* 0x000eb00000209400 */
[----:B0-----:R-:W0:Y:S08]  /*0e30*/  MUFU.RCP R2, R2 ;  /* 0x0000000200027308 */ /* 0x001e300000001000 */
[----:B--2---:R-:W2:Y:S01]  /*0e40*/  MUFU.RCP R4, R4 ;  /* 0x0000000400047308 */ /* 0x004ea20000001000 */
[----:B0-----:R-:W-:Y:S01]  /*0e50*/  VIADD R6, R2, 0xffffffe ;  /* 0x0ffffffe02067836 */ /* 0x001fe20000000000 */
[----:B------:R-:W-:-:S06]  /*0e60*/  IABS R2, R247 ;  /* 0x000000f700027213 */ /* 0x000fcc0000000000 */
[----:B------:R0:W3:Y:S01]  /*0e70*/  F2I.FTZ.U32.TRUNC.NTZ R7, R6 ;  /* 0x0000000600077305 */ /* 0x0000e2000021f000 */
[----:B--2---:R-:W-:Y:S01]  /*0e80*/  VIADD R8, R4, 0xffffffe ;  /* 0x0ffffffe04087836 */ /* 0x004fe20000000000 */
[----:B------:R-:W-:-:S06]  /*0e90*/  SHF.R.U32.HI R4, RZ, 0x6, R246 ;  /* 0x00000006ff047819 */ /* 0x000fcc00000116f6 */
[----:B------:R2:W4:Y:S01]  /*0ea0*/  F2I.FTZ.U32.TRUNC.NTZ R9, R8 ;  /* 0x0000000800097305 */ /* 0x000522000021f000 */
[----:B0-----:R-:W-:Y:S02]  /*0eb0*/  IMAD.MOV.U32 R6, RZ, RZ, RZ ;  /* 0x000000ffff067224 */ /* 0x001fe400078e00ff */
[----:B---3--:R-:W-:Y:S02]  /*0ec0*/  IMAD.MOV R10, RZ, RZ, -R7 ;  /* 0x000000ffff0a7224 */ /* 0x008fe400078e0a07 */
[----:B--2---:R-:W-:Y:S02]  /*0ed0*/  IMAD.MOV.U32 R8, RZ, RZ, RZ ;  /* 0x000000ffff087224 */ /* 0x004fe400078e00ff */
[----:B------:R-:W-:-:S04]  /*0ee0*/  IMAD R11, R10, R13, RZ ;  /* 0x0000000d0a0b7224 */ /* 0x000fc800078e02ff */
[----:B------:R-:W-:Y:S01]  /*0ef0*/  IMAD.HI.U32 R7, R7, R11, R6 ;  /* 0x0000000b07077227 */ /* 0x000fe200078e0006 */
[----:B------:R-:W-:-:S03]  /*0f00*/  SHF.R.S32.HI R11, RZ, 0x1f, R0 ;  /* 0x0000001fff0b7819 */ /* 0x000fc60000011400 */
[----:B----4-:R-:W-:Y:S01]  /*0f10*/  IMAD.MOV R6, RZ, RZ, -R9 ;  /* 0x000000ffff067224 */ /* 0x010fe200078e0a09 */
[----:B------:R-:W-:Y:S01]  /*0f20*/  LEA.HI R0, R11, R0, RZ, 0x6 ;  /* 0x000000000b007211 */ /* 0x000fe200078f30ff */
[----:B------:R-:W-:-:S04]  /*0f30*/  IMAD.HI.U32 R7, R7, R2, RZ ;  /* 0x0000000207077227 */ /* 0x000fc800078e00ff */
[----:B------:R-:W-:Y:S01]  /*0f40*/  IMAD.MOV R7, RZ, RZ, -R7 ;  /* 0x000000ffff077224 */ /* 0x000fe200078e0a07 */
[----:B------:R0:W-:Y:S01]  /*0f50*/  STL [R1+0x600], R0 ;  /* 0x0006000001007387 */ /* 0x0001e20000100800 */
[----:B------:R-:W-:Y:S02]  /*0f60*/  IMAD R11, R6, R5, RZ ;  /* 0x00000005060b7224 */ /* 0x000fe400078e02ff */
[----:B------:R-:W-:Y:S01]  /*0f70*/  IMAD R6, R13, R7, R2 ;  /* 0x000000070d067224 */ /* 0x000fe200078e0202 */
[----:B------:R2:W-:Y:S01]  /*0f80*/  STL [R1+0x10e0], R3 ;  /* 0x0010e00301007387 */ /* 0x0005e20000100800 */
[----:B------:R-:W-:Y:S01]  /*0f90*/  IMAD.HI.U32 R2, R9, R11, R8 ;  /* 0x0000000b09027227 */ /* 0x000fe200078e0008 */
[----:B------:R-:W-:Y:S02]  /*0fa0*/  SHF.R.S32.HI R8, RZ, 0x6, R246 ;  /* 0x00000006ff087819 */ /* 0x000fe400000114f6 */
[----:B------:R-:W-:Y:S02]  /*0fb0*/  ISETP.GT.U32.AND P0, PT, R13, R6, PT ;  /* 0x000000060d00720c */ /* 0x000fe40003f04070 */
[----:B0-----:R-:W-:-:S02]  /*0fc0*/  SGXT.U32 R0, R4, 0x1 ;  /* 0x000000010400781a */ /* 0x001fc40000000000 */
[----:B------:R-:W-:Y:S02]  /*0fd0*/  LOP3.LUT R4, R246, 0x40, RZ, 0xc0, !PT ;  /* 0x00000040f6047812 */ /* 0x000fe400078ec0ff */
[----:B------:R-:W-:Y:S02]  /*0fe0*/  LOP3.LUT R7, R3, R0, RZ, 0xfc, !PT ;  /* 0x0000000003077212 */ /* 0x000fe400078efcff */
[----:B------:R-:W-:Y:S02]  /*0ff0*/  SGXT R0, R8, 0x1 ;  /* 0x000000010800781a */ /* 0x000fe40000000200 */
[C---:B------:R-:W-:Y:S02]  /*1000*/  LOP3.LUT R16, R7.reuse, 0x1fe, RZ, 0xfc, !PT ;  /* 0x000001fe07107812 */ /* 0x040fe400078efcff */
[----:B------:R-:W-:Y:S01]  /*1010*/  LOP3.LUT R17, R7, 0x1fc, RZ, 0xfc, !PT ;  /* 0x000001fc07117812 */ /* 0x000fe200078efcff */
[----:B------:R-:W-:Y:S01]  /*1020*/  @!P0 IMAD.IADD R6, R6, 0x1, -R13 ;  /* 0x0000000106068824 */ /* 0x000fe200078e0a0d */
[----:B------:R-:W-:-:S02]  /*1030*/  IABS R12, R16 ;  /* 0x00000010000c7213 */ /* 0x000fc40000000000 */
[----:B------:R-:W-:Y:S02]  /*1040*/  LOP3.LUT R18, R7, 0x1fa, RZ, 0xfc, !PT ;  /* 0x000001fa07127812 */ /* 0x000fe400078efcff */
[----:B------:R-:W-:Y:S01]  /*1050*/  IABS R14, R17 ;  /* 0x00000011000e7213 */ /* 0x000fe20000000000 */
[C---:B------:R-:W-:Y:S01]  /*1060*/  IMAD.HI.U32 R8, R2.reuse, R12, RZ ;  /* 0x0000000c02087227 */ /* 0x040fe200078e00ff */
[----:B------:R-:W-:Y:S02]  /*1070*/  IABS R15, R18 ;  /* 0x00000012000f7213 */ /* 0x000fe40000000000 */
[----:B------:R-:W-:Y:S01]  /*1080*/  ISETP.GT.U32.AND P1, PT, R13, R6, PT ;  /* 0x000000060d00720c */ /* 0x000fe20003f24070 */
[----:B------:R-:W-:Y:S01]  /*1090*/  IMAD.HI.U32 R9, R2, R14, RZ ;  /* 0x0000000e02097227 */ /* 0x000fe200078e00ff */
[----:B------:R-:W-:Y:S02]  /*10a0*/  ISETP.GE.AND P2, PT, R16, RZ, PT ;  /* 0x000000ff1000720c */ /* 0x000fe40003f46270 */
[----:B--2---:R-:W-:Y:S01]  /*10b0*/  LOP3.LUT R3, R246, 0x3f, RZ, 0xc0, !PT ;  /* 0x0000003ff6037812 */ /* 0x004fe200078ec0ff */
[----:B------:R-:W-:Y:S01]  /*10c0*/  IMAD.MOV R8, RZ, RZ, -R8 ;  /* 0x000000ffff087224 */ /* 0x000fe200078e0a08 */
[----:B------:R-:W-:Y:S01]  /*10d0*/  LOP3.LUT R19, R7, 0x1f6, RZ, 0xfc, !PT ;  /* 0x000001f607137812 */ /* 0x000fe200078efcff */
[----:B------:R-:W-:Y:S01]  /*10e0*/  IMAD.HI.U32 R10, R2, R15, RZ ;  /* 0x0000000f020a7227 */ /* 0x000fe200078e00ff */
[----:B------:R-:W-:Y:S01]  /*10f0*/  ISETP.GE.AND P0, PT, R17, RZ, PT ;  /* 0x000000ff1100720c */ /* 0x000fe20003f06270 */
[----:B------:R-:W-:Y:S01]  /*1100*/  STL [R1+0x1128], R3 ;  /* 0x0011280301007387 */ /* 0x000fe20000100800 */
[C---:B------:R-:W-:Y:S01]  /*1110*/  LOP3.LUT R17, R7.reuse, 0x1f8, RZ, 0xfc, !PT ;  /* 0x000001f807117812 */ /* 0x040fe200078efcff */
[----:B------:R-:W-:Y:S01]  /*1120*/  IMAD.MOV R9, RZ, RZ, -R9 ;  /* 0x000000ffff097224 */ /* 0x000fe200078e0a09 */
[----:B------:R-:W-:Y:S01]  /*1130*/  LOP3.LUT R21, R7, 0x1f4, RZ, 0xfc, !PT ;  /* 0x000001f407157812 */ /* 0x000fe200078efcff */
[----:B------:R-:W-:Y:S01]  /*1140*/  IMAD R8, R5, R8, R12 ;  /* 0x0000000805087224 */ /* 0x000fe200078e020c */
[----:B------:R-:W-:Y:S01]  /*1150*/  LOP3.LUT R22, R7, 0x1f2, RZ, 0xfc, !PT ;  /* 0x000001f207167812 */ /* 0x000fe200078efcff */
[----:B------:R-:W-:Y:S01]  /*1160*/  IMAD.MOV R16, RZ, RZ, -R10 ;  /* 0x000000ffff107224 */ /* 0x000fe200078e0a0a */
[----:B------:R-:W-:Y:S01]  /*1170*/  ISETP.GE.AND P6, PT, R18, RZ, PT ;  /* 0x000000ff1200720c */ /* 0x000fe20003fc6270 */
[C---:B------:R-:W-:Y:S01]  /*1180*/  IMAD R10, R5.reuse, R9, R14 ;  /* 0x00000009050a7224 */ /* 0x040fe200078e020e */
[----:B------:R-:W-:Y:S01]  /*1190*/  ISETP.GT.U32.AND P4, PT, R5, R8, PT ;  /* 0x000000080500720c */ /* 0x000fe20003f84070 */
[----:B------:R-:W-:Y:S01]  /*11a0*/  @!P1 IMAD.IADD R6, R6, 0x1, -R13 ;  /* 0x0000000106069824 */ /* 0x000fe200078e0a0d */
[----:B------:R-:W-:Y:S01]  /*11b0*/  ISETP.GE.AND P1, PT, R247, RZ, PT ;  /* 0x000000fff700720c */ /* 0x000fe20003f26270 */
[----:B------:R-:W-:Y:S01]  /*11c0*/  IMAD.SHL.U32 R11, R3, 0x2, RZ ;  /* 0x00000002030b7824 */ /* 0x000fe200078e00ff */
[C---:B------:R-:W-:Y:S01]  /*11d0*/  ISETP.GT.U32.AND P5, PT, R5.reuse, R10, PT ;  /* 0x0000000a0500720c */ /* 0x040fe20003fa4070 */
[----:B------:R-:W-:Y:S01]  /*11e0*/  IMAD R12, R5, R16, R15 ;  /* 0x00000010050c7224 */ /* 0x000fe200078e020f */
[----:B------:R-:W-:Y:S01]  /*11f0*/  IABS R16, R19 ;  /* 0x0000001300107213 */ /* 0x000fe20000000000 */
[----:B------:R-:W-:Y:S01]  /*1200*/  IMAD R4, R4, 0x80, R11 ;  /* 0x0000008004047824 */ /* 0x000fe200078e020b */
[----:B------:R-:W-:-:S02]  /*1210*/  LOP3.LUT R0, R11, 0x90, R0, 0x78, !PT ;  /* 0x000000900b007812 */ /* 0x000fc400078e7800 */
[----:B------:R-:W-:Y:S01]  /*1220*/  IABS R14, R17 ;  /* 0x00000011000e7213 */ /* 0x000fe20000000000 */
[----:B------:R-:W-:Y:S01]  /*1230*/  IMAD.HI.U32 R11, R2, R16, RZ ;  /* 0x00000010020b7227 */ /* 0x000fe200078e00ff */
[----:B------:R-:W-:Y:S01]  /*1240*/  IABS R18, R21 ;  /* 0x0000001500127213 */ /* 0x000fe20000000000 */
[----:B------:R-:W-:Y:S01]  /*1250*/  STL [R1+0x10e4], R4 ;  /* 0x0010e40401007387 */ /* 0x000fe20000100800 */
[----:B------:R-:W-:Y:S01]  /*1260*/  IABS R13, R22 ;  /* 0x00000016000d7213 */ /* 0x000fe20000000000 */
[--C-:B------:R-:W-:Y:S01]  /*1270*/  @!P4 IMAD.IADD R8, R8, 0x1, -R5.reuse ;  /* 0x000000010808c824 */ /* 0x100fe200078e0a05 */
[----:B------:R-:W-:Y:S01]  /*1280*/  LOP3.LUT R23, R7, 0x1f0, RZ, 0xfc, !PT ;  /* 0x000001f007177812 */ /* 0x000fe200078efcff */
[----:B------:R-:W-:Y:S01]  /*1290*/  @!P5 IMAD.IADD R10, R10, 0x1, -R5 ;  /* 0x000000010a0ad824 */ /* 0x000fe200078e0a05 */
[----:B------:R0:W-:Y:S01]  /*12a0*/  STL [R1+0x10e8], R0 ;  /* 0x0010e80001007387 */ /* 0x0001e20000100800 */
[----:B------:R-:W-:Y:S01]  /*12b0*/  IMAD.MOV R11, RZ, RZ, -R11 ;  /* 0x000000ffff0b7224 */ /* 0x000fe200078e0a0b */
[C---:B------:R-:W-:Y:S01]  /*12c0*/  ISETP.GT.U32.AND P5, PT, R5.reuse, R8, PT ;  /* 0x000000080500720c */ /* 0x040fe20003fa4070 */
[----:B------:R-:W-:Y:S01]  /*12d0*/  @!P1 IMAD.MOV R6, RZ, RZ, -R6 ;  /* 0x000000ffff069224 */ /* 0x000fe200078e0a06 */
[C---:B------:R-:W-:Y:S01]  /*12e0*/  ISETP.GT.U32.AND P1, PT, R5.reuse, R12, PT ;  /* 0x0000000c0500720c */ /* 0x040fe20003f24070 */
[C---:B------:R-:W-:Y:S01]  /*12f0*/  IMAD R16, R5.reuse, R11, R16 ;  /* 0x0000000b05107224 */ /* 0x040fe200078e0210 */
[----:B------:R-:W-:Y:S01]  /*1300*/  ISETP.GT.U32.AND P4, PT, R5, R10, PT ;  /* 0x0000000a0500720c */ /* 0x000fe20003f84070 */
[----:B------:R-:W-:Y:S01]  /*1310*/  IMAD.HI.U32 R9, R2, R14, RZ ;  /* 0x0000000e02097227 */ /* 0x000fe200078e00ff */
[----:B------:R-:W-:-:S02]  /*1320*/  @!P3 LOP3.LUT R6, RZ, R244, RZ, 0x33, !PT ;  /* 0x000000f4ff06b212 */ /* 0x000fc400078e33ff */
[----:B------:R-:W-:Y:S01]  /*1330*/  IABS R15, R23 ;  /* 0x00000017000f7213 */ /* 0x000fe20000000000 */
[----:B------:R-:W-:Y:S01]  /*1340*/  IMAD.MOV R9, RZ, RZ, -R9 ;  /* 0x000000ffff097224 */ /* 0x000fe200078e0a09 */
[C---:B------:R-:W-:Y:S01]  /*1350*/  LOP3.LUT R24, R7.reuse, 0x1d6, RZ, 0xfc, !PT ;  /* 0x000001d607187812 */ /* 0x040fe200078efcff */
[----:B------:R-:W-:Y:S01]  /*1360*/  IMAD.HI.U32 R11, R2, R13, RZ ;  /* 0x0000000d020b7227 */ /* 0x000fe200078e00ff */
[----:B------:R-:W-:Y:S01]  /*1370*/  STL [R1+0x1108], R6 ;  /* 0x0011080601007387 */ /* 0x000fe20000100800 */
[----:B------:R-:W-:Y:S02]  /*1380*/  LOP3.LUT R26, R7, 0x1d4, RZ, 0xfc, !PT ;  /* 0x000001d4071a7812 */ /* 0x000fe400078efcff */
[--C-:B------:R-:W-:Y:S01]  /*1390*/  @!P5 IMAD.IADD R8, R8, 0x1, -R5.reuse ;  /* 0x000000010808d824 */ /* 0x100fe200078e0a05 */
[C---:B------:R-:W-:Y:S01]  /*13a0*/  ISETP.GT.U32.AND P5, PT, R5.reuse, R16, PT ;  /* 0x000000100500720c */ /* 0x040fe20003fa4070 */
[----:B------:R-:W-:Y:S01]  /*13b0*/  IMAD R14, R5, R9, R14 ;  /* 0x00000009050e7224 */ /* 0x000fe200078e020e */
[C---:B------:R-:W-:Y:S01]  /*13c0*/  LOP3.LUT R28, R7.reuse, 0x1d0, RZ, 0xfc, !PT ;  /* 0x000001d0071c7812 */ /* 0x040fe200078efcff */
[----:B------:R-:W-:Y:S01]  /*13d0*/  @!P1 IMAD.IADD R12, R12, 0x1, -R5 ;  /* 0x000000010c0c9824 */ /* 0x000fe200078e0a05 */
[----:B------:R-:W-:Y:S01]  /*13e0*/  LOP3.LUT R29, R7, 0x1ce, RZ, 0xfc, !PT ;  /* 0x000001ce071d7812 */ /* 0x000fe200078efcff */
[----:B------:R-:W-:Y:S01]  /*13f0*/  IMAD.HI.U32 R9, R2, R18, RZ ;  /* 0x0000001202097227 */ /* 0x000fe200078e00ff */
[----:B------:R-:W-:-:S02]  /*1400*/  ISETP.GT.U32.AND P3, PT, R5, R14, PT ;  /* 0x0000000e0500720c */ /* 0x000fc40003f64070 */
[----:B------:R-:W-:Y:S01]  /*1410*/  ISETP.GT.U32.AND P1, PT, R5, R12, PT ;  /* 0x0000000c0500720c */ /* 0x000fe20003f24070 */
[----:B------:R-:W-:Y:S01]  /*1420*/  IMAD.MOV R9, RZ, RZ, -R9 ;  /* 0x000000ffff097224 */ /* 0x000fe200078e0a09 */
[C---:B------:R-:W-:Y:S01]  /*1430*/  LOP3.LUT R27, R7.reuse, 0x1d2, RZ, 0xfc, !PT ;  /* 0x000001d2071b7812 */ /* 0x040fe200078efcff */
[----:B------:R-:W-:Y:S01]  /*1440*/  IMAD.MOV R20, RZ, RZ, -R11 ;  /* 0x000000ffff147224 */ /* 0x000fe200078e0a0b */
[----:B------:R-:W-:Y:S01]  /*1450*/  IABS R25, R29 ;  /* 0x0000001d00197213 */ /* 0x000fe20000000000 */
[----:B------:R-:W-:Y:S01]  /*1460*/  @!P5 IMAD.IADD R16, R16, 0x1, -R5 ;  /* 0x000000011010d824 */ /* 0x000fe200078e0a05 */
[C---:B------:R-:W-:Y:S01]  /*1470*/  LOP3.LUT R30, R7.reuse, 0x1ca, RZ, 0xfc, !PT ;  /* 0x000001ca071e7812 */ /* 0x040fe200078efcff */
[----:B------:R-:W-:Y:S01]  /*1480*/  IMAD.MOV.U32 R11, RZ, RZ, R15 ;  /* 0x000000ffff0b7224 */ /* 0x000fe200078e000f */
[----:B------:R-:W-:Y:S01]  /*1490*/  LOP3.LUT R15, R7, 0x1ee, RZ, 0xfc, !PT ;  /* 0x000001ee070f7812 */ /* 0x000fe200078efcff */
[----:B0-----:R-:W-:Y:S01]  /*14a0*/  IMAD.MOV.U32 R0, RZ, RZ, R8 ;  /* 0x000000ffff007224 */ /* 0x001fe200078e0008 */
[----:B------:R-:W-:Y:S01]  /*14b0*/  ISETP.GT.U32.AND P5, PT, R5, R16, PT ;  /* 0x000000100500720c */ /* 0x000fe20003fa4070 */
[----:B------:R-:W-:Y:S01]  /*14c0*/  @!P4 IMAD.IADD R10, R10, 0x1, -R5 ;  /* 0x000000010a0ac824 */ /* 0x000fe200078e0a05 */
[----:B------:R-:W-:Y:S01]  /*14d0*/  ISETP.GE.AND P4, PT, R17, RZ, PT ;  /* 0x000000ff1100720c */ /* 0x000fe20003f86270 */
[----:B------:R-:W-:Y:S01]  /*14e0*/  IMAD R18, R5, R9, R18 ;  /* 0x0000000905127224 */ /* 0x000fe200078e0212 */
[C---:B------:R-:W-:Y:S01]  /*14f0*/  LOP3.LUT R17, R7.reuse, 0x1ec, RZ, 0xfc, !PT ;  /* 0x000001ec07117812 */ /* 0x040fe200078efcff */
[----:B------:R-:W-:Y:S01]  /*1500*/  IMAD.HI.U32 R9, R2, R11, RZ ;  /* 0x0000000b02097227 */ /* 0x000fe200078e00ff */
[----:B------:R-:W-:-:S02]  /*1510*/  LOP3.LUT R31, R7, 0x1c6, RZ, 0xfc, !PT ;  /* 0x000001c6071f7812 */ /* 0x000fc400078efcff */
[C---:B------:R-:W-:Y:S01]  /*1520*/  LOP3.LUT R32, R7.reuse, 0x1c0, RZ, 0xfc, !PT ;  /* 0x000001c007207812 */ /* 0x040fe200078efcff */
[----:B------:R-:W-:Y:S01]  /*1530*/  @!P2 IMAD.MOV R0, RZ, RZ, -R0 ;  /* 0x000000ffff00a224 */ /* 0x000fe200078e0a00 */
[C---:B------:R-:W-:Y:S01]  /*1540*/  LOP3.LUT R34, R7.reuse, 0x1be, RZ, 0xfc, !PT ;  /* 0x000001be07227812 */ /* 0x040fe200078efcff */
[----:B------:R-:W-:Y:S01]  /*1550*/  IMAD.MOV.U32 R3, RZ, RZ, R10 ;  /* 0x000000ffff037224 */ /* 0x000fe200078e000a */
[----:B------:R-:W-:Y:S01]  /*1560*/  LOP3.LUT R39, R7, 0x1ba, RZ, 0xfc, !PT ;  /* 0x000001ba07277812 */ /* 0x000fe200078efcff */
[--C-:B------:R-:W-:Y:S01]  /*1570*/  @!P3 IMAD.IADD R14, R14, 0x1, -R5.reuse ;  /* 0x000000010e0eb824 */ /* 0x100fe200078e0a05 */
[----:B------:R0:W-:Y:S01]  /*1580*/  STL [R1+0x24], R0 ;  /* 0x0000240001007387 */ /* 0x0001e20000100800 */
[----:B------:R-:W-:Y:S01]  /*1590*/  @!P1 IMAD.IADD R12, R12, 0x1, -R5 ;  /* 0x000000010c0c9824 */ /* 0x000fe200078e0a05 */
[C---:B------:R-:W-:Y:S01]  /*15a0*/  ISETP.GT.U32.AND P1, PT, R5.reuse, R18, PT ;  /* 0x000000120500720c */ /* 0x040fe20003f24070 */
[----:B------:R-:W-:Y:S01]  /*15b0*/  IMAD.MOV R10, RZ, RZ, -R9 ;  /* 0x000000ffff0a7224 */ /* 0x000fe200078e0a09 */
[C---:B------:R-:W-:Y:S01]  /*15c0*/  ISETP.GT.U32.AND P2, PT, R5.reuse, R14, PT ;  /* 0x0000000e0500720c */ /* 0x040fe20003f44070 */
[----:B------:R-:W-:Y:S01]  /*15d0*/  IMAD R8, R5, R20, R13 ;  /* 0x0000001405087224 */ /* 0x000fe200078e020d */
[----:B------:R-:W-:Y:S01]  /*15e0*/  ISETP.GE.AND P3, PT, R19, RZ, PT ;  /* 0x000000ff1300720c */ /* 0x000fe20003f66270 */
[----:B------:R-:W-:Y:S01]  /*15f0*/  IMAD R10, R5, R10, R11 ;  /* 0x0000000a050a7224 */ /* 0x000fe200078e020b */
[----:B------:R-:W-:Y:S01]  /*1600*/  IABS R11, R17 ;  /* 0x00000011000b7213 */ /* 0x000fe20000000000 */
[----:B------:R-:W-:Y:S01]  /*1610*/  @!P5 IMAD.IADD R16, R16, 0x1, -R5 ;  /* 0x000000011010d824 */ /* 0x000fe200078e0a05 */
[----:B------:R-:W-:Y:S01]  /*1620*/  LOP3.LUT R19, R7, 0x1ea, RZ, 0xfc, !PT ;  /* 0x000001ea07137812 */ /* 0x000fe200078efcff */
[----:B0-----:R-:W-:Y:S01]  /*1630*/  IMAD.MOV.U32 R0, RZ, RZ, R12 ;  /* 0x000000ffff007224 */ /* 0x001fe200078e000c */
[C---:B------:R-:W-:Y:S01]  /*1640*/  ISETP.GT.U32.AND P5, PT, R5.reuse, R10, PT ;  /* 0x0000000a0500720c */ /* 0x040fe20003fa4070 */
[----:B------:R-:W-:Y:S01]  /*1650*/  @!P0 IMAD.MOV R3, RZ, RZ, -R3 ;  /* 0x000000ffff038224 */ /* 0x000fe200078e0a03 */
[----:B------:R-:W-:Y:S01]  /*1660*/  IABS R12, R15 ;  /* 0x0000000f000c7213 */ /* 0x000fe20000000000 */
[----:B------:R-:W-:Y:S01]  /*1670*/  @!P6 IMAD.MOV R0, RZ, RZ, -R0 ;  /* 0x000000ffff00e224 */ /* 0x000fe200078e0a00 */
[----:B------:R-:W-:Y:S01]  /*1680*/  ISETP.GT.U32.AND P6, PT, R5, R8, PT ;  /* 0x000000080500720c */ /* 0x000fe20003fc4070 */
[--C-:B------:R-:W-:Y:S01]  /*1690*/  @!P2 IMAD.IADD R14, R14, 0x1, -R5.reuse ;  /* 0x000000010e0ea824 */ /* 0x100fe200078e0a05 */
[----:B------:R0:W-:Y:S01]  /*16a0*/  STL [R1+0x20], R3 ;  /* 0x0000200301007387 */ /* 0x0001e20000100800 */
[----:B------:R-:W-:Y:S01]  /*16b0*/  @!P1 IMAD.IADD R18, R18, 0x1, -R5 ;  /* 0x0000000112129824 */ /* 0x000fe200078e0a05 */
[----:B------:R-:W-:Y:S01]  /*16c0*/  ISETP.GE.AND P0, PT, R21, RZ, PT ;  /* 0x000000ff1500720c */ /* 0x000fe20003f06270 */
[----:B------:R-:W-:Y:S01]  /*16d0*/  IMAD.HI.U32 R9, R2, R12, RZ ;  /* 0x0000000c02097227 */ /* 0x000fe200078e00ff */
[----:B------:R2:W-:Y:S01]  /*16e0*/  STL [R1+0x1c], R0 ;  /* 0x00001c0001007387 */ /* 0x0005e20000100800 */
[----:B------:R-:W-:-:S02]  /*16f0*/  IABS R252, R19 ;  /* 0x0000001300fc7213 */ /* 0x000fc40000000000 */
[--C-:B------:R-:W-:Y:S01]  /*1700*/  @!P5 IMAD.IADD R10, R10, 0x1, -R5.reuse ;  /* 0x000000010a0ad824 */ /* 0x100fe200078e0a05 */
[----:B------:R-:W-:Y:S02]  /*1710*/  LOP3.LUT R21, R7, 0x1e8, RZ, 0xfc, !PT ;  /* 0x000001e807157812 */ /* 0x000fe400078efcff */
[----:B------:R-:W-:Y:S01]  /*1720*/  ISETP.GE.AND P2, PT, R22, RZ, PT ;  /* 0x000000ff1600720c */ /* 0x000fe20003f46270 */
[----:B------:R-:W-:Y:S01]  /*1730*/  @!P6 IMAD.IADD R8, R8, 0x1, -R5 ;  /* 0x000000010808e824 */ /* 0x000fe200078e0a05 */
[C---:B------:R-:W-:Y:S01]  /*1740*/  ISETP.GT.U32.AND P6, PT, R5.reuse, R18, PT ;  /* 0x000000120500720c */ /* 0x040fe20003fc4070 */
[----:B0-----:R-:W-:Y:S01]  /*1750*/  IMAD.MOV.U32 R3, RZ, RZ, R16 ;  /* 0x000000ffff037224 */ /* 0x001fe200078e0010 */
[----:B------:R-:W-:Y:S01]  /*1760*/  IABS R13, R21 ;  /* 0x00000015000d7213 */ /* 0x000fe20000000000 */
[----:B--2---:R-:W-:Y:S01]  /*1770*/  IMAD.MOV.U32 R0, RZ, RZ, R14 ;  /* 0x000000ffff007224 */ /* 0x004fe200078e000e */
[----:B------:R-:W-:Y:S01]  /*1780*/  ISETP.GT.U32.AND P5, PT, R5, R8, PT ;  /* 0x000000080500720c */ /* 0x000fe20003fa4070 */
[----:B------:R-:W-:Y:S01]  /*1790*/  IMAD.MOV.U32 R14, RZ, RZ, R11 ;  /* 0x000000ffff0e7224 */ /* 0x000fe200078e000b */
[----:B------:R-:W-:Y:S01]  /*17a0*/  LOP3.LUT R22, R7, 0x1e6, RZ, 0xfc, !PT ;  /* 0x000001e607167812 */ /* 0x000fe200078efcff */
[----:B------:R-:W-:Y:S01]  /*17b0*/  @!P4 IMAD.MOV R0, RZ, RZ, -R0 ;  /* 0x000000ffff00c224 */ /* 0x000fe200078e0a00 */
[----:B------:R-:W-:Y:S01]  /*17c0*/  ISETP.GT.U32.AND P4, PT, R5, R10, PT ;  /* 0x0000000a0500720c */ /* 0x000fe20003f84070 */
[----:B------:R-:W-:Y:S01]  /*17d0*/  IMAD.MOV R11, RZ, RZ, -R9 ;  /* 0x000000ffff0b7224 */ /* 0x000fe200078e0a09 */
[----:B------:R-:W-:Y:S01]  /*17e0*/  ISETP.GE.AND P1, PT, R23, RZ, PT ;  /* 0x000000ff1700720c */ /* 0x000fe20003f26270 */
[----:B------:R-:W-:Y:S01]  /*17f0*/  IMAD.HI.U32 R9, R2, R14, RZ ;  /* 0x0000000e02097227 */ /* 0x000fe200078e00ff */
[----:B------:R0:W-:Y:S01]  /*1800*/  STL [R1+0x18], R0 ;  /* 0x0000180001007387 */ /* 0x0001e20000100800 */
[----:B------:R-:W-:-:S02]  /*1810*/  LOP3.LUT R23, R7, 0x1d8, RZ, 0xfc, !PT ;  /* 0x000001d807177812 */ /* 0x000fc400078efcff */
[----:B------:R-:W-:Y:S01]  /*1820*/  IMAD R12, R5, R11, R12 ;  /* 0x0000000b050c7224 */ /* 0x000fe200078e020c */
[----:B------:R-:W-:Y:S01]  /*1830*/  IABS R33, R34 ;  /* 0x0000002200217213 */ /* 0x000fe20000000000 */
[----:B------:R-:W-:Y:S01]  /*1840*/  IMAD.MOV R9, RZ, RZ, -R9 ;  /* 0x000000ffff097224 */ /* 0x000fe200078e0a09 */
[----:B------:R-:W-:Y:S01]  /*1850*/  LOP3.LUT R42, R7, 0x1b6, RZ, 0xfc, !PT ;  /* 0x000001b6072a7812 */ /* 0x000fe200078efcff */
[--C-:B------:R-:W-:Y:S01]  /*1860*/  @!P6 IMAD.IADD R18, R18, 0x1, -R5.reuse ;  /* 0x000000011212e824 */ /* 0x100fe200078e0a05 */
[C---:B------:R-:W-:Y:S01]  /*1870*/  ISETP.GT.U32.AND P6, PT, R5.reuse, R12, PT ;  /* 0x0000000c0500720c */ /* 0x040fe20003fc4070 */
[C---:B------:R-:W-:Y:S01]  /*1880*/  IMAD R14, R5.reuse, R9, R14 ;  /* 0x00000009050e7224 */ /* 0x040fe200078e020e */
[----:B------:R-:W-:Y:S01]  /*1890*/  IABS R35, R39 ;  /* 0x0000002700237213 */ /* 0x000fe20000000000 */
[----:B------:R-:W-:Y:S01]  /*18a0*/  @!P4 IMAD.IADD R10, R10, 0x1, -R5 ;  /* 0x000000010a0ac824 */ /* 0x000fe200078e0a05 */
[----:B------:R-:W-:Y:S01]  /*18b0*/  IABS R38, R42 ;  /* 0x0000002a00267213 */ /* 0x000fe20000000000 */
[----:B------:R-:W-:Y:S01]  /*18c0*/  IMAD.HI.U32 R9, R2, R252, RZ ;  /* 0x000000fc02097227 */ /* 0x000fe200078e00ff */
[----:B------:R-:W-:-:S02]  /*18d0*/  ISETP.GT.U32.AND P4, PT, R5, R14, PT ;  /* 0x0000000e0500720c */ /* 0x000fc40003f84070 */
[C---:B------:R-:W-:Y:S01]  /*18e0*/  LOP3.LUT R41, R7.reuse, 0x1b8, RZ, 0xfc, !PT ;  /* 0x000001b807297812 */ /* 0x040fe200078efcff */
[----:B------:R-:W-:Y:S01]  /*18f0*/  IMAD.MOV R9, RZ, RZ, -R9 ;  /* 0x000000ffff097224 */ /* 0x000fe200078e0a09 */
[C---:B------:R-:W-:Y:S01]  /*1900*/  LOP3.LUT R43, R7.reuse, 0x1b4, RZ, 0xfc, !PT ;  /* 0x000001b4072b7812 */ /* 0x040fe200078efcff */
[----:B------:R-:W-:Y:S01]  /*1910*/  IMAD.HI.U32 R11, R2, R13, RZ ;  /* 0x0000000d020b7227 */ /* 0x000fe200078e00ff */
[----:B------:R-:W-:Y:S02]  /*1920*/  IABS R37, R41 ;  /* 0x0000002900257213 */ /* 0x000fe40000000000 */
[----:B------:R-:W-:Y:S01]  /*1930*/  LOP3.LUT R44, R7, 0x1b2, RZ, 0xfc, !PT ;  /* 0x000001b2072c7812 */ /* 0x000fe200078efcff */
[--C-:B------:R-:W-:Y:S01]  /*1940*/  @!P6 IMAD.IADD R12, R12, 0x1, -R5.reuse ;  /* 0x000000010c0ce824 */ /* 0x100fe200078e0a05 */
[----:B------:R-:W-:Y:S01]  /*1950*/  ISETP.GE.AND P6, PT, R17, RZ, PT ;  /* 0x000000ff1100720c */ /* 0x000fe20003fc6270 */
[----:B0-----:R-:W-:Y:S01]  /*1960*/  IMAD.MOV.U32 R0, RZ, RZ, R18 ;  /* 0x000000ffff007224 */ /* 0x001fe200078e0012 */
[----:B------:R-:W-:Y:S01]  /*1970*/  LOP3.LUT R17, R7, 0x1e4, RZ, 0xfc, !PT ;  /* 0x000001e407117812 */ /* 0x000fe200078efcff */
[----:B------:R-:W-:Y:S01]  /*1980*/  IMAD R252, R5, R9, R252 ;  /* 0x0000000905fc7224 */ /* 0x000fe200078e02fc */
[----:B------:R-:W-:Y:S01]  /*1990*/  IABS R9, R22 ;  /* 0x0000001600097213 */ /* 0x000fe20000000000 */
[----:B------:R-:W-:Y:S01]  /*19a0*/  @!P4 IMAD.IADD R14, R14, 0x1, -R5 ;  /* 0x000000010e0ec824 */ /* 0x000fe200078e0a05 */
[----:B------:R-:W-:Y:S01]  /*19b0*/  LOP3.LUT R18, R7, 0x1e0, RZ, 0xfc, !PT ;  /* 0x000001e007127812 */ /* 0x000fe200078efcff */
[----:B------:R-:W-:Y:S01]  /*19c0*/  @!P3 IMAD.MOV R3, RZ, RZ, -R3 ;  /* 0x000000ffff03b224 */ /* 0x000fe200078e0a03 */
[C---:B------:R-:W-:Y:S01]  /*19d0*/  ISETP.GT.U32.AND P3, PT, R5.reuse, R12, PT ;  /* 0x0000000c0500720c */ /* 0x040fe20003f64070 */
[----:B------:R-:W-:Y:S01]  /*19e0*/  IMAD.MOV R20, RZ, RZ, -R11 ;  /* 0x000000ffff147224 */ /* 0x000fe200078e0a0b */
[----:B------:R-:W-:Y:S01]  /*19f0*/  ISETP.GT.U32.AND P4, PT, R5, R14, PT ;  /* 0x0000000e0500720c */ /* 0x000fe20003f84070 */
[----:B------:R-:W-:Y:S01]  /*1a00*/  @!P0 IMAD.MOV R0, RZ, RZ, -R0 ;  /* 0x000000ffff008224 */ /* 0x000fe200078e0a00 */
[----:B------:R-:W-:Y:S01]  /*1a10*/  STL [R1+0x14], R3 ;  /* 0x0000140301007387 */ /* 0x000fe20000100800 */
[----:B------:R-:W-:Y:S01]  /*1a20*/  @!P5 IMAD.IADD R8, R8, 0x1, -R5 ;  /* 0x000000010808d824 */ /* 0x000fe200078e0a05 */
[----:B------:R-:W-:Y:S01]  /*1a30*/  ISETP.GE.AND P5, PT, R15, RZ, PT ;  /* 0x000000ff0f00720c */ /* 0x000fe20003fa6270 */
[C---:B------:R-:W-:Y:S01]  /*1a40*/  IMAD R11, R5.reuse, R20, R13 ;  /* 0x00000014050b7224 */ /* 0x040fe200078e020d */
[----:B------:R0:W-:Y:S01]  /*1a50*/  STL [R1+0x10], R0 ;  /* 0x0000100001007387 */ /* 0x0001e20000100800 */
[----:B------:R-:W-:Y:S01]  /*1a60*/  IMAD.MOV.U32 R13, RZ, RZ, R9 ;  /* 0x000000ffff0d7224 */ /* 0x000fe200078e0009 */
[----:B------:R-:W-:Y:S01]  /*1a70*/  IABS R15, R17 ;  /* 0x00000011000f7213 */ /* 0x000fe20000000000 */
[----:B------:R-:W-:Y:S01]  /*1a80*/  IMAD.MOV.U32 R6, RZ, RZ, R10 ;  /* 0x000000ffff067224 */ /* 0x000fe200078e000a */
[----:B------:R-:W-:Y:S01]  /*1a90*/  ISETP.GT.U32.AND P0, PT, R5, R252, PT ;  /* 0x000000fc0500720c */ /* 0x000fe20003f04070 */
[----:B------:R-:W-:Y:S01]  /*1aa0*/  IMAD.HI.U32 R9, R2, R13, RZ ;  /* 0x0000000d02097227 */ /* 0x000fe200078e00ff */
[----:B------:R-:W-:-:S02]  /*1ab0*/  LOP3.LUT R20, R7, 0x1de, RZ, 0xfc, !PT ;  /* 0x000001de07147812 */ /* 0x000fc400078efcff */
[----:B------:R-:W-:Y:S01]  /*1ac0*/  LOP3.LUT R46, R7, 0x1ae, RZ, 0xfc, !PT ;  /* 0x000001ae072e7812 */ /* 0x000fe200078efcff */
[----:B------:R-:W-:Y:S01]  /*1ad0*/  @!P3 IMAD.IADD R12, R12, 0x1, -R5 ;  /* 0x000000010c0cb824 */ /* 0x000fe200078e0a05 */
[----:B------:R-:W-:Y:S01]  /*1ae0*/  ISETP.GE.AND P3, PT, R21, RZ, PT ;  /* 0x000000ff1500720c */ /* 0x000fe20003f66270 */
[----:B0-----:R-:W-:Y:S01]  /*1af0*/  IMAD.MOV.U32 R0, RZ, RZ, R8 ;  /* 0x000000ffff007224 */ /* 0x001fe200078e0008 */
[C---:B------:R-:W-:Y:S01]  /*1b00*/  LOP3.LUT R21, R7.reuse, 0x1dc, RZ, 0xfc, !PT ;  /* 0x000001dc07157812 */ /* 0x040fe200078efcff */
[----:B------:R-:W-:Y:S01]  /*1b10*/  IMAD.HI.U32 R8, R2, R15, RZ ;  /* 0x0000000f02087227 */ /* 0x000fe200078e00ff */
[----:B------:R-:W-:Y:S02]  /*1b20*/  IABS R40, R46 ;  /* 0x0000002e00287213 */ /* 0x000fe40000000000 */
[----:B------:R-:W-:Y:S01]  /*1b30*/  LOP3.LUT R45, R7, 0x1b0, RZ, 0xfc, !PT ;  /* 0x000001b0072d7812 */ /* 0x000fe200078efcff */
[----:B------:R-:W-:Y:S01]  /*1b40*/  @!P2 IMAD.MOV R0, RZ, RZ, -R0 ;  /* 0x000000ffff00a224 */ /* 0x000fe200078e0a00 */
[----:B------:R-:W-:Y:S01]  /*1b50*/  ISETP.GT.U32.AND P2, PT, R5, R11, PT ;  /* 0x0000000b0500720c */ /* 0x000fe20003f44070 */
[----:B------:R-:W-:Y:S01]  /*1b60*/  IMAD.MOV R10, RZ, RZ, -R9 ;  /* 0x000000ffff0a7224 */ /* 0x000fe200078e0a09 */
[----:B------:R-:W-:Y:S01]  /*1b70*/  LOP3.LUT R47, R7, 0x1aa, RZ, 0xfc, !PT ;  /* 0x000001aa072f7812 */ /* 0x000fe200078efcff */
[----:B------:R-:W-:Y:S01]  /*1b80*/  @!P1 IMAD.MOV R6, RZ, RZ, -R6 ;  /* 0x000000ffff069224 */ /* 0x000fe200078e0a06 */
[----:B------:R-:W-:Y:S01]  /*1b90*/  ISETP.GE.AND P1, PT, R19, RZ, PT ;  /* 0x000000ff1300720c */ /* 0x000fe20003f26270 */
[----:B------:R-:W-:Y:S01]  /*1ba0*/  IMAD.MOV R16, RZ, RZ, -R8 ;  /* 0x000000ffff107224 */ /* 0x000fe200078e0a08 */
[----:B------:R-:W-:Y:S01]  /*1bb0*/  IABS R19, R23 ;  /* 0x0000001700137213 */ /* 0x000fe20000000000 */
[----:B------:R-:W-:Y:S01]  /*1bc0*/  @!P4 IMAD.IADD R14, R14, 0x1, -R5 ;  /* 0x000000010e0ec824 */ /* 0x000fe200078e0a05 */
[----:B------:R-:W-:Y:S01]  /*1bd0*/  STL [R1+0x110c], R6 ;  /* 0x00110c0601007387 */ /* 0x000fe20000100800 */
[----:B------:R-:W-:Y:S01]  /*1be0*/  IMAD R8, R5, R10, R13 ;  /* 0x0000000a05087224 */ /* 0x000fe200078e020d */
[----:B------:R-:W-:Y:S01]  /*1bf0*/  LOP3.LUT R10, R7, 0x1e2, RZ, 0xfc, !PT ;  /* 0x000001e2070a7812 */ /* 0x000fe200078efcff */
[----:B------:R-:W-:Y:S01]  /*1c00*/  IMAD.MOV.U32 R4, RZ, RZ, R12 ;  /* 0x000000ffff047224 */ /* 0x000fe200078e000c */
[----:B------:R0:W-:Y:S01]  /*1c10*/  STL [R1+0xc], R0 ;  /* 0x00000c0001007387 */ /* 0x0001e20000100800 */
[C---:B------:R-:W-:Y:S01]  /*1c20*/  IMAD R13, R5.reuse, R16, R15 ;  /* 0x00000010050d7224 */ /* 0x040fe200078e020f */
[----:B------:R-:W-:Y:S01]  /*1c30*/  IABS R9, R10 ;  /* 0x0000000a00097213 */ /* 0x000fe20000000000 */
[----:B------:R-:W-:Y:S01]  /*1c40*/  @!P5 IMAD.MOV R4, RZ, RZ, -R4 ;  /* 0x000000ffff04d224 */ /* 0x000fe200078e0a04 */
[----:B------:R-:W-:Y:S01]  /*1c50*/  ISETP.GT.U32.AND P5, PT, R5, R8, PT ;  /* 0x000000080500720c */ /* 0x000fe20003fa4070 */
[--C-:B------:R-:W-:Y:S01]  /*1c60*/  @!P2 IMAD.IADD R11, R11, 0x1, -R5.reuse ;  /* 0x000000010b0ba824 */ /* 0x100fe200078e0a05 */
[----:B------:R-:W-:Y:S01]  /*1c70*/  IABS R15, R18 ;  /* 0x00000012000f7213 */ /* 0x000fe20000000000 */
[----:B------:R-:W-:Y:S01]  /*1c80*/  @!P0 IMAD.IADD R252, R252, 0x1, -R5 ;  /* 0x00000001fcfc8824 */ /* 0x000fe200078e0a05 */
[----:B------:R-:W-:Y:S01]  /*1c90*/  IABS R16, R20 ;  /* 0x0000001400107213 */ /* 0x000fe20000000000 */
[----:B------:R2:W-:Y:S01]  /*1ca0*/  STL [R1+0x1110], R4 ;  /* 0x0011100401007387 */ /* 0x0005e20000100800 */
[----:B0-----:R-:W-:Y:S01]  /*1cb0*/  IMAD.MOV.U32 R0, RZ, RZ, R14 ;  /* 0x000000ffff007224 */ /* 0x001fe200078e000e */
[C---:B------:R-:W-:Y:S01]  /*1cc0*/  ISETP.GT.U32.AND P2, PT, R5.reuse, R11, PT ;  /* 0x0000000b0500720c */ /* 0x040fe20003f44070 */
[----:B------:R-:W-:Y:S01]  /*1cd0*/  IMAD.MOV.U32 R14, RZ, RZ, R9 ;  /* 0x000000ffff0e7224 */ /* 0x000fe200078e0009 */
[C---:B------:R-:W-:Y:S01]  /*1ce0*/  ISETP.GT.U32.AND P0, PT, R5.reuse, R252, PT ;  /* 0x000000fc0500720c */ /* 0x040fe20003f04070 */
[----:B------:R-:W-:Y:S01]  /*1cf0*/  @!P6 IMAD.MOV R0, RZ, RZ, -R0 ;  /* 0x000000ffff00e224 */ /* 0x000fe200078e0a00 */
[----:B------:R-:W-:Y:S01]  /*1d00*/  ISETP.GT.U32.AND P6, PT, R5, R13, PT ;  /* 0x0000000d0500720c */ /* 0x000fe20003fc4070 */
[----:B------:R-:W-:Y:S01]  /*1d10*/  IMAD.HI.U32 R9, R2, R14, RZ ;  /* 0x0000000e02097227 */ /* 0x000fe200078e00ff */
[----:B------:R-:W-:-:S02]  /*1d20*/  ISETP.GE.AND P4, PT, R22, RZ, PT ;  /* 0x000000ff1600720c */ /* 0x000fc40003f86270 */
[C---:B------:R-:W-:Y:S01]  /*1d30*/  LOP3.LUT R22, R7.reuse, 0x1da, RZ, 0xfc, !PT ;  /* 0x000001da07167812 */ /* 0x040fe200078efcff */
[----:B------:R-:W-:Y:S01]  /*1d40*/  @!P5 IMAD.IADD R8, R8, 0x1, -R5 ;  /* 0x000000010808d824 */ /* 0x000fe200078e0a05 */
[C---:B------:R-:W-:Y:S01]  /*1d50*/  LOP3.LUT R53, R7.reuse, 0x19e, RZ, 0xfc, !PT ;  /* 0x0000019e07357812 */ /* 0x040fe200078efcff */
[----:B------:R-:W-:Y:S01]  /*1d60*/  IMAD.MOV R9, RZ, RZ, -R9 ;  /* 0x000000ffff097224 */ /* 0x000fe200078e0a09 */
[----:B------:R-:W-:Y:S01]  /*1d70*/  LOP3.LUT R54, R7, 0x19a, RZ, 0xfc, !PT ;  /* 0x0000019a07367812 */ /* 0x000fe200078efcff */
[--C-:B------:R-:W-:Y:S01]  /*1d80*/  @!P2 IMAD.IADD R11, R11, 0x1, -R5.reuse ;  /* 0x000000010b0ba824 */ /* 0x100fe200078e0a05 */
[C---:B------:R-:W-:Y:S01]  /*1d90*/  ISETP.GT.U32.AND P5, PT, R5.reuse, R8, PT ;  /* 0x000000080500720c */ /* 0x040fe20003fa4070 */
[----:B------:R-:W-:Y:S01]  /*1da0*/  IMAD R14, R5, R9, R14 ;  /* 0x00000009050e7224 */ /* 0x000fe200078e020e */
[----:B------:R-:W-:Y:S01]  /*1db0*/  ISETP.GE.AND P2, PT, R10, RZ, PT ;  /* 0x000000ff0a00720c */ /* 0x000fe20003f46270 */
[----:B------:R-:W-:Y:S01]  /*1dc0*/  @!P6 IMAD.IADD R13, R13, 0x1, -R5 ;  /* 0x000000010d0de824 */ /* 0x000fe200078e0a05 */
[----:B------:R-:W-:Y:S01]  /*1dd0*/  IABS R48, R53 ;  /* 0x0000003500307213 */ /* 0x000fe20000000000 */
[C---:B------:R-:W-:Y:S01]  /*1de0*/  IMAD.HI.U32 R10, R2.reuse, R15, RZ ;  /* 0x0000000f020a7227 */ /* 0x040fe200078e00ff */
[----:B------:R-:W-:Y:S01]  /*1df0*/  IABS R50, R54 ;  /* 0x0000003600327213 */ /* 0x000fe20000000000 */
[----:B------:R-:W-:Y:S01]  /*1e00*/  STL [R1+0x1114], R0 ;  /* 0x0011140001007387 */ /* 0x000fe20000100800 */
[----:B------:R-:W-:Y:S01]  /*1e10*/  ISETP.GT.U32.AND P6, PT, R5, R13, PT ;  /* 0x0000000d0500720c */ /* 0x000fe20003fc4070 */
[----:B------:R-:W-:Y:S01]  /*1e20*/  IMAD.MOV R10, RZ, RZ, -R10 ;  /* 0x000000ffff0a7224 */ /* 0x000fe200078e0a0a */
[C---:B------:R-:W-:Y:S01]  /*1e30*/  LOP3.LUT R55, R7.reuse, 0x198, RZ, 0xfc, !PT ;  /* 0x0000019807377812 */ /* 0x040fe200078efcff */
[----:B------:R-:W-:Y:S01]  /*1e40*/  IMAD.HI.U32 R9, R2, R16, RZ ;  /* 0x0000001002097227 */ /* 0x000fe200078e00ff */
[----:B------:R-:W-:-:S02]  /*1e50*/  LOP3.LUT R57, R7, 0x194, RZ, 0xfc, !PT ;  /* 0x0000019407397812 */ /* 0x000fc400078efcff */
[----:B------:R-:W-:Y:S01]  /*1e60*/  IABS R51, R55 ;  /* 0x0000003700337213 */ /* 0x000fe20000000000 */
[----:B------:R-:W-:Y:S01]  /*1e70*/  IMAD R15, R5, R10, R15 ;  /* 0x0000000a050f7224 */ /* 0x000fe200078e020f */
[----:B------:R-:W-:Y:S01]  /*1e80*/  LOP3.LUT R56, R7, 0x196, RZ, 0xfc, !PT ;  /* 0x0000019607387812 */ /* 0x000fe200078efcff */
[--C-:B------:R-:W-:Y:S01]  /*1e90*/  @!P5 IMAD.IADD R8, R8, 0x1, -R5.reuse ;  /* 0x000000010808d824 */ /* 0x100fe200078e0a05 */
[----:B------:R-:W-:Y:S01]  /*1ea0*/  ISETP.GT.U32.AND P5, PT, R5, R14, PT ;  /* 0x0000000e0500720c */ /* 0x000fe20003fa4070 */
[--C-:B------:R-:W-:Y:S01]  /*1eb0*/  @!P0 IMAD.IADD R252, R252, 0x1, -R5.reuse ;  /* 0x00000001fcfc8824 */ /* 0x100fe200078e0a05 */
[----:B------:R-:W-:Y:S01]  /*1ec0*/  ISETP.GE.AND P0, PT, R17, RZ, PT ;  /* 0x000000ff1100720c */ /* 0x000fe20003f06270 */
[----:B------:R-:W-:Y:S01]  /*1ed0*/  @!P6 IMAD.IADD R13, R13, 0x1, -R5 ;  /* 0x000000010d0de824 */ /* 0x000fe200078e0a05 */
[C---:B------:R-:W-:Y:S01]  /*1ee0*/  ISETP.GT.U32.AND P6, PT, R5.reuse, R15, PT ;  /* 0x0000000f0500720c */ /* 0x040fe20003fc4070 */
[----:B------:R-:W-:Y:S01]  /*1ef0*/  IMAD.MOV R9, RZ, RZ, -R9 ;  /* 0x000000ffff097224 */ /* 0x000fe200078e0a09 */
[----:B------:R-:W-:Y:S01]  /*1f00*/  IABS R17, R21 ;  /* 0x0000001500117213 */ /* 0x000fe20000000000 */
[----:B------:R-:W-:Y:S01]  /*1f10*/  @!P1 IMAD.MOV R252, RZ, RZ, -R252 ;  /* 0x000000fffffc9224 */ /* 0x000fe200078e0afc */
[----:B------:R-:W-:Y:S01]  /*1f20*/  ISETP.GE.AND P1, PT, R18, RZ, PT ;  /* 0x000000ff1200720c */ /* 0x000fe20003f26270 */
[----:B------:R-:W-:Y:S01]  /*1f30*/  IMAD R16, R5, R9, R16 ;  /* 0x0000000905107224 */ /* 0x000fe200078e0210 */
[----:B------:R-:W-:Y:S01]  /*1f40*/  IABS R18, R22 ;  /* 0x0000001600127213 */ /* 0x000fe20000000000 */
[----:B------:R-:W-:Y:S01]  /*1f50*/  IMAD.HI.U32 R9, R2, R17, RZ ;  /* 0x0000001102097227 */ /* 0x000fe200078e00ff */
[----:B------:R-:W-:Y:S01]  /*1f60*/  IABS R52, R56 ;  /* 0x0000003800347213 */ /* 0x000fe20000000000 */
[----:B------:R-:W-:Y:S01]  /*1f70*/  STL [R1+0x1118], R252 ;  /* 0x001118fc01007387 */ /* 0x000fe20000100800 */
[----:B------:R-:W-:Y:S01]  /*1f80*/  LOP3.LUT R59, R7, 0x190, RZ, 0xfc, !PT ;  /* 0x00000190073b7812 */ /* 0x000fe200078efcff */
[--C-:B------:R-:W-:Y:S01]  /*1f90*/  @!P5 IMAD.IADD R14, R14, 0x1, -R5.reuse ;  /* 0x000000010e0ed824 */ /* 0x100fe200078e0a05 */
[----:B------:R-:W-:Y:S01]  /*1fa0*/  ISETP.GT.U32.AND P5, PT, R5, R16, PT ;  /* 0x000000100500720c */ /* 0x000fe20003fa4070 */
[----:B------:R-:W-:Y:S01]  /*1fb0*/  @!P6 IMAD.IADD R15, R15, 0x1, -R5 ;  /* 0x000000010f0fe824 */ /* 0x000fe200078e0a05 */
[----:B------:R-:W-:Y:S01]  /*1fc0*/  LOP3.LUT R60, R7, 0x18e, RZ, 0xfc, !PT ;  /* 0x0000018e073c7812 */ /* 0x000fe200078efcff */
[----:B------:R-:W-:Y:S01]  /*1fd0*/  IMAD.MOV R12, RZ, RZ, -R9 ;  /* 0x000000ffff0c7224 */ /* 0x000fe200078e0a09 */
[----:B------:R-:W-:Y:S01]  /*1fe0*/  ISETP.GT.U32.AND P6, PT, R5, R14, PT ;  /* 0x0000000e0500720c */ /* 0x000fe20003fc4070 */
[----:B------:R-:W-:Y:S01]  /*1ff0*/  IMAD.HI.U32 R10, R2, R18, RZ ;  /* 0x00000012020a7227 */ /* 0x000fe200078e00ff */
[----:B------:R-:W-:-:S02]  /*2000*/  LOP3.LUT R61, R7, 0x18c, RZ, 0xfc, !PT ;  /* 0x0000018c073d7812 */ /* 0x000fc400078efcff */
[----:B------:R-:W-:Y:S01]  /*2010*/  LOP3.LUT R62, R7, 0x18a, RZ, 0xfc, !PT ;  /* 0x0000018a073e7812 */ /* 0x000fe200078efcff */
[----:B------:R-:W-:Y:S01]  /*2020*/  IMAD R17, R5, R12, R17 ;  /* 0x0000000c05117224 */ /* 0x000fe200078e0211 */
[C---:B------:R-:W-:Y:S01]  /*2030*/  LOP3.LUT R64, R7.reuse, 0x184, RZ, 0xfc, !PT ;  /* 0x0000018407407812 */ /* 0x040fe200078efcff */
[----:B------:R-:W-:Y:S01]  /*2040*/  IMAD.MOV.U32 R12, RZ, RZ, R8 ;  /* 0x000000ffff0c7224 */ /* 0x000fe200078e0008 */
[----:B------:R-:W-:Y:S01]  /*2050*/  IABS R58, R62 ;  /* 0x0000003e003a7213 */ /* 0x000fe20000000000 */
[----:B------:R-:W-:Y:S01]  /*2060*/  IMAD.HI.U32 R8, R2, R19, RZ ;  /* 0x0000001302087227 */ /* 0x000fe200078e00ff */
[C---:B------:R-:W-:Y:S02]  /*2070*/  LOP3.LUT R65, R7.reuse, 0x180, RZ, 0xfc, !PT ;  /* 0x0000018007417812 */ /* 0x040fe400078efcff */
[----:B------:R-:W-:Y:S01]  /*2080*/  LOP3.LUT R68, R7, 0x17a, RZ, 0xfc, !PT ;  /* 0x0000017a07447812 */ /* 0x000fe200078efcff */
[----:B------:R-:W-:Y:S01]  /*2090*/  @!P6 IMAD.IADD R14, R14, 0x1, -R5 ;  /* 0x000000010e0ee824 */ /* 0x000fe200078e0a05 */
[C---:B------:R-:W-:Y:S01]  /*20a0*/  ISETP.GT.U32.AND P6, PT, R5.reuse, R17, PT ;  /* 0x000000110500720c */ /* 0x040fe20003fc4070 */
[----:B------:R-:W-:Y:S01]  /*20b0*/  IMAD.MOV R8, RZ, RZ, -R8 ;  /* 0x000000ffff087224 */ /* 0x000fe200078e0a08 */
[----:B------:R-:W-:Y:S01]  /*20c0*/  IABS R63, R65 ;  /* 0x00000041003f7213 */ /* 0x000fe20000000000 */
[----:B------:R-:W-:Y:S01]  /*20d0*/  @!P4 IMAD.MOV R12, RZ, RZ, -R12 ;  /* 0x000000ffff0cc224 */ /* 0x000fe200078e0a0c */
[C---:B------:R-:W-:Y:S01]  /*20e0*/  ISETP.GT.U32.AND P4, PT, R5.reuse, R15, PT ;  /* 0x0000000f0500720c */ /* 0x040fe20003f84070 */
[----:B------:R-:W-:Y:S01]  /*20f0*/  IMAD R19, R5, R8, R19 ;  /* 0x0000000805137224 */ /* 0x000fe200078e0213 */
[----:B------:R-:W-:Y:S01]  /*2100*/  IABS R66, R68 ;  /* 0x0000004400427213 */ /* 0x000fe20000000000 */
[----:B------:R-:W-:Y:S01]  /*2110*/  IMAD.MOV R10, RZ, RZ, -R10 ;  /* 0x000000ffff0a7224 */ /* 0x000fe200078e0a0a */
[----:B------:R-:W-:Y:S01]  /*2120*/  LOP3.LUT R67, R7, 0x17c, RZ, 0xfc, !PT ;  /* 0x0000017c07437812 */ /* 0x000fe200078efcff */
[----:B------:R-:W-:Y:S01]  /*2130*/  @!P3 IMAD.MOV R11, RZ, RZ, -R11 ;  /* 0x000000ffff0bb224 */ /* 0x000fe200078e0a0b */
[----:B------:R-:W-:Y:S01]  /*2140*/  ISETP.GE.AND P3, PT, R20, RZ, PT ;  /* 0x000000ff1400720c */ /* 0x000fe20003f66270 */
[----:B------:R-:W-:Y:S01]  /*2150*/  IMAD R18, R5, R10, R18 ;  /* 0x0000000a05127224 */ /* 0x000fe200078e0212 */
[----:B------:R-:W-:Y:S01]  /*2160*/  IABS R20, R24 ;  /* 0x0000001800147213 */ /* 0x000fe20000000000 */
[----:B------:R-:W-:Y:S01]  /*2170*/  @!P6 IMAD.IADD R17, R17, 0x1, -R5 ;  /* 0x000000011111e824 */ /* 0x000fe200078e0a05 */
[----:B------:R-:W-:Y:S01]  /*2180*/  ISETP.GT.U32.AND P6, PT, R5, R19, PT ;  /* 0x000000130500720c */ /* 0x000fe20003fc4070 */
[----:B------:R-:W-:Y:S01]  /*2190*/  @!P0 IMAD.MOV R13, RZ, RZ, -R13 ;  /* 0x000000ffff0d8224 */ /* 0x000fe200078e0a0d */
[----:B------:R-:W-:Y:S01]  /*21a0*/  ISETP.GE.AND P0, PT, R21, RZ, PT ;  /* 0x000000ff1500720c */ /* 0x000fe20003f06270 */
[----:B------:R-:W-:Y:S01]  /*21b0*/  @!P4 IMAD.IADD R15, R15, 0x1, -R5 ;  /* 0x000000010f0fc824 */ /* 0x000fe200078e0a05 */
[----:B------:R-:W-:Y:S01]  /*21c0*/  IABS R21, R26 ;  /* 0x0000001a00157213 */ /* 0x000fe20000000000 */
[----:B------:R-:W-:Y:S01]  /*21d0*/  IMAD.HI.U32 R9, R2, R20, RZ ;  /* 0x0000001402097227 */ /* 0x000fe200078e00ff */
[----:B------:R-:W-:Y:S01]  /*21e0*/  ISETP.GE.AND P4, PT, R22, RZ, PT ;  /* 0x000000ff1600720c */ /* 0x000fe20003f86270 */
[----:B------:R-:W-:Y:S01]  /*21f0*/  STL [R1+0x111c], R11 ;  /* 0x00111c0b01007387 */ /* 0x000fe20000100800 */
[----:B------:R-:W-:Y:S01]  /*2200*/  IABS R22, R27 ;  /* 0x0000001b00167213 */ /* 0x000fe20000000000 */
[----:B------:R-:W-:Y:S01]  /*2210*/  @!P1 IMAD.MOV R15, RZ, RZ, -R15 ;  /* 0x000000ffff0f9224 */ /* 0x000fe200078e0a0f */
[C---:B------:R-:W-:Y:S01]  /*2220*/  ISETP.GT.U32.AND P1, PT, R5.reuse, R17, PT ;  /* 0x000000110500720c */ /* 0x040fe20003f24070 */
[----:B------:R-:W-:Y:S01]  /*2230*/  @!P2 IMAD.MOV R14, RZ, RZ, -R14 ;  /* 0x000000ffff0ea224 */ /* 0x000fe200078e0a0e */
[----:B------:R-:W-:Y:S01]  /*2240*/  ISETP.GT.U32.AND P2, PT, R5, R18, PT ;  /* 0x000000120500720c */ /* 0x000fe20003f44070 */
[----:B------:R-:W-:Y:S01]  /*2250*/  @!P6 IMAD.IADD R19, R19, 0x1, -R5 ;  /* 0x000000011313e824 */ /* 0x000fe200078e0a05 */
[C---:B------:R-:W-:Y:S01]  /*2260*/  LOP3.LUT R71, R7.reuse, 0x176, RZ, 0xfc, !PT ;  /* 0x0000017607477812 */ /* 0x040fe200078efcff */
[----:B------:R-:W-:Y:S01]  /*2270*/  IMAD.MOV R9, RZ, RZ, -R9 ;  /* 0x000000ffff097224 */ /* 0x000fe200078e0a09 */
[----:B------:R-:W-:Y:S01]  /*2280*/  LOP3.LUT R74, R7, 0x172, RZ, 0xfc, !PT ;  /* 0x00000172074a7812 */ /* 0x000fe200078efcff */
[----:B------:R-:W-:Y:S01]  /*2290*/  IMAD.HI.U32 R8, R2, R21, RZ ;  /* 0x0000001502087227 */ /* 0x000fe200078e00ff */
[----:B------:R-:W-:Y:S01]  /*22a0*/  ISETP.GT.U32.AND P6, PT, R5, R19, PT ;  /* 0x000000130500720c */ /* 0x000fe20003fc4070 */
[----:B------:R-:W-:Y:S01]  /*22b0*/  STL [R1+0x1120], R12 ;  /* 0x0011200c01007387 */ /* 0x000fe20000100800 */
[----:B------:R-:W-:Y:S01]  /*22c0*/  IABS R70, R74 ;  /* 0x0000004a00467213 */ /* 0x000fe20000000000 */
[--C-:B------:R-:W-:Y:S01]  /*22d0*/  @!P5 IMAD.IADD R16, R16, 0x1, -R5.reuse ;  /* 0x000000011010d824 */ /* 0x100fe200078e0a05 */
[----:B------:R-:W-:Y:S01]  /*22e0*/  LOP3.LUT R72, R7, 0x174, RZ, 0xfc, !PT ;  /* 0x0000017407487812 */ /* 0x000fe200078efcff */
[----:B------:R-:W-:Y:S01]  /*22f0*/  IMAD R20, R5, R9, R20 ;  /* 0x0000000905147224 */ /* 0x000fe200078e0214 */
[----:B------:R-:W-:Y:S01]  /*2300*/  LOP3.LUT R75, R7, 0x16e, RZ, 0xfc, !PT ;  /* 0x0000016e074b7812 */ /* 0x000fe200078efcff */
[----:B------:R-:W-:Y:S01]  /*2310*/  IMAD.MOV R8, RZ, RZ, -R8 ;  /* 0x000000ffff087224 */ /* 0x000fe200078e0a08 */
[----:B------:R-:W-:Y:S01]  /*2320*/  ISETP.GT.U32.AND P5, PT, R5, R16, PT ;  /* 0x000000100500720c */ /* 0x000fe20003fa4070 */
[----:B------:R-:W-:Y:S01]  /*2330*/  @!P1 IMAD.IADD R17, R17, 0x1, -R5 ;  /* 0x0000000111119824 */ /* 0x000fe200078e0a05 */
[C---:B------:R-:W-:Y:S01]  /*2340*/  ISETP.GT.U32.AND P1, PT, R5.reuse, R20, PT ;  /* 0x000000140500720c */ /* 0x040fe20003f24070 */
[----:B------:R-:W-:Y:S01]  /*2350*/  IMAD R21, R5, R8, R21 ;  /* 0x0000000805157224 */ /* 0x000fe200078e0215 */
[----:B------:R-:W-:Y:S01]  /*2360*/  IABS R69, R72 ;  /* 0x0000004800457213 */ /* 0x000fe20000000000 */
[--C-:B------:R-:W-:Y:S01]  /*2370*/  @!P2 IMAD.IADD R18, R18, 0x1, -R5.reuse ;  /* 0x000000011212a824 */ /* 0x100fe200078e0a05 */
[----:B------:R-:W-:Y:S01]  /*2380*/  LOP3.LUT R76, R7, 0x16c, RZ, 0xfc, !PT ;  /* 0x0000016c074c7812 */ /* 0x000fe200078efcff */
[--C-:B------:R-:W-:Y:S01]  /*2390*/  @!P6 IMAD.IADD R19, R19, 0x1, -R5.reuse ;  /* 0x000000011313e824 */ /* 0x100fe200078e0a05 */
[C---:B------:R-:W-:Y:S01]  /*23a0*/  ISETP.GT.U32.AND P6, PT, R5.reuse, R21, PT ;  /* 0x000000150500720c */ /* 0x040fe20003fc4070 */
[----:B------:R-:W-:Y:S01]  /*23b0*/  IMAD.HI.U32 R10, R2, R25, RZ ;  /* 0x00000019020a7227 */ /* 0x000fe200078e00ff */
[----:B------:R-:W-:Y:S01]  /*23c0*/  ISETP.GT.U32.AND P2, PT, R5, R18, PT ;  /* 0x000000120500720c */ /* 0x000fe20003f44070 */
[----:B------:R-:W-:Y:S01]  /*23d0*/  STL [R1+0x112c], R13 ;  /* 0x00112c0d01007387 */ /* 0x000fe20000100800 */
[----:B------:R-:W-:Y:S01]  /*23e0*/  IABS R73, R76 ;  /* 0x0000004c00497213 */ /* 0x000fe20000000000 */
[--C-:B------:R-:W-:Y:S01]  /*23f0*/  @!P5 IMAD.IADD R16, R16, 0x1, -R5.reuse ;  /* 0x000000011010d824 */ /* 0x100fe200078e0a05 */
[----:B------:R-:W-:Y:S01]  /*2400*/  ISETP.GE.AND P5, PT, R23, RZ, PT ;  /* 0x000000ff1700720c */ /* 0x000fe20003fa6270 */
[--C-:B------:R-:W-:Y:S01]  /*2410*/  @!P1 IMAD.IADD R20, R20, 0x1, -R5.reuse ;  /* 0x0000000114149824 */ /* 0x100fe200078e0a05 */
[----:B------:R-:W-:Y:S01]  /*2420*/  IABS R23, R28 ;  /* 0x0000001c00177213 */ /* 0x000fe20000000000 */
[----:B------:R-:W-:Y:S01]  /*2430*/  IMAD.HI.U32 R8, R2, R22, RZ ;  /* 0x0000001602087227 */ /* 0x000fe200078e00ff */
[----:B------:R-:W-:Y:S01]  /*2440*/  ISETP.GE.AND P1, PT, R26, RZ, PT ;  /* 0x000000ff1a00720c */ /* 0x000fe20003f26270 */
[----:B------:R-:W-:Y:S01]  /*2450*/  STL [R1+0x1130], R14 ;  /* 0x0011300e01007387 */ /* 0x000fe20000100800 */
[----:B------:R-:W-:Y:S01]  /*2460*/  IABS R26, R30 ;  /* 0x0000001e001a7213 */ /* 0x000fe20000000000 */
[--C-:B------:R-:W-:Y:S01]  /*2470*/  @!P6 IMAD.IADD R21, R21, 0x1, -R5.reuse ;  /* 0x000000011515e824 */ /* 0x100fe200078e0a05 */
[----:B------:R-:W-:Y:S01]  /*2480*/  ISETP.GT.U32.AND P6, PT, R5, R20, PT ;  /* 0x000000140500720c */ /* 0x000fe20003fc4070 */
[----:B------:R-:W-:Y:S01]  /*2490*/  IMAD.HI.U32 R9, R2, R23, RZ ;  /* 0x0000001702097227 */ /* 0x000fe200078e00ff */
[C---:B------:R-:W-:Y:S01]  /*24a0*/  LOP3.LUT R78, R7.reuse, 0x166, RZ, 0xfc, !PT ;  /* 0x00000166074e7812 */ /* 0x040fe200078efcff */
[----:B------:R-:W-:Y:S01]  /*24b0*/  STL [R1+0x1134], R15 ;  /* 0x0011340f01007387 */ /* 0x000fe20000100800 */
[C---:B------:R-:W-:Y:S01]  /*24c0*/  LOP3.LUT R79, R7.reuse, 0x164, RZ, 0xfc, !PT ;  /* 0x00000164074f7812 */ /* 0x040fe200078efcff */
[----:B------:R-:W-:Y:S01]  /*24d0*/  @!P2 IMAD.IADD R18, R18, 0x1, -R5 ;  /* 0x000000011212a824 */ /* 0x000fe200078e0a05 */
[----:B------:R-:W-:Y:S01]  /*24e0*/  ISETP.GE.AND P2, PT, R24, RZ, PT ;  /* 0x000000ff1800720c */ /* 0x000fe20003f46270 */
[----:B------:R-:W-:Y:S01]  /*24f0*/  IMAD.MOV R24, RZ, RZ, -R9 ;  /* 0x000000ffff187224 */ /* 0x000fe200078e0a09 */
[C---:B------:R-:W-:Y:S01]  /*2500*/  LOP3.LUT R9, R7.reuse, 0x1cc, RZ, 0xfc, !PT ;  /* 0x000001cc07097812 */ /* 0x040fe200078efcff */
[----:B------:R-:W-:Y:S01]  /*2510*/  IMAD.MOV R10, RZ, RZ, -R10 ;  /* 0x000000ffff0a7224 */ /* 0x000fe200078e0a0a */
[----:B------:R-:W-:Y:S01]  /*2520*/  IABS R77, R79 ;  /* 0x0000004f004d7213 */ /* 0x000fe20000000000 */
[----:B------:R-:W-:Y:S01]  /*2530*/  IMAD.MOV R8, RZ, RZ, -R8 ;  /* 0x000000ffff087224 */ /* 0x000fe200078e0a08 */
[----:B------:R-:W-:Y:S01]  /*2540*/  LOP3.LUT R85, R7, 0x162, RZ, 0xfc, !PT ;  /* 0x0000016207557812 */ /* 0x000fe200078efcff */
[----:B------:R-:W-:Y:S01]  /*2550*/  IMAD R23, R5, R24, R23 ;  /* 0x0000001805177224 */ /* 0x000fe200078e0217 */
[----:B------:R-:W-:Y:S01]  /*2560*/  LOP3.LUT R86, R7, 0x160, RZ, 0xfc, !PT ;  /* 0x0000016007567812 */ /* 0x000fe200078efcff */
[C---:B------:R-:W-:Y:S01]  /*2570*/  IMAD R24, R5.reuse, R10, R25 ;  /* 0x0000000a05187224 */ /* 0x040fe200078e0219 */
[----:B------:R-:W-:Y:S01]  /*2580*/  IABS R25, R9 ;  /* 0x0000000900197213 */ /* 0x000fe20000000000 */
[----:B------:R-:W-:Y:S01]  /*2590*/  IMAD R22, R5, R8, R22 ;  /* 0x0000000805167224 */ /* 0x000fe200078e0216 */
[----:B------:R-:W-:Y:S01]  /*25a0*/  LOP3.LUT R87, R7, 0x15e, RZ, 0xfc, !PT ;  /* 0x0000015e07577812 */ /* 0x000fe200078efcff */
[----:B------:R-:W-:Y:S01]  /*25b0*/  @!P6 IMAD.IADD R20, R20, 0x1, -R5 ;  /* 0x000000011414e824 */ /* 0x000fe200078e0a05 */
[C---:B------:R-:W-:Y:S01]  /*25c0*/  ISETP.GT.U32.AND P6, PT, R5.reuse, R24, PT ;  /* 0x000000180500720c */ /* 0x040fe20003fc4070 */
[----:B------:R-:W-:Y:S01]  /*25d0*/  @!P3 IMAD.MOV R16, RZ, RZ, -R16 ;  /* 0x000000ffff10b224 */ /* 0x000fe200078e0a10 */
[C---:B------:R-:W-:Y:S01]  /*25e0*/  ISETP.GT.U32.AND P3, PT, R5.reuse, R22, PT ;  /* 0x000000160500720c */ /* 0x040fe20003f64070 */
[----:B------:R-:W-:Y:S01]  /*25f0*/  @!P0 IMAD.MOV R17, RZ, RZ, -R17 ;  /* 0x000000ffff118224 */ /* 0x000fe200078e0a11 */
[C---:B------:R-:W-:Y:S01]  /*2600*/  ISETP.GT.U32.AND P0, PT, R5.reuse, R21, PT ;  /* 0x000000150500720c */ /* 0x040fe20003f04070 */
[----:B------:R-:W-:Y:S01]  /*2610*/  @!P4 IMAD.MOV R18, RZ, RZ, -R18 ;  /* 0x000000ffff12c224 */ /* 0x000fe200078e0a12 */
[----:B------:R-:W-:Y:S01]  /*2620*/  ISETP.GT.U32.AND P4, PT, R5, R23, PT ;  /* 0x000000170500720c */ /* 0x000fe20003f84070 */
[----:B------:R-:W-:Y:S01]  /*2630*/  IMAD.HI.U32 R8, R2, R25, RZ ;  /* 0x0000001902087227 */ /* 0x000fe200078e00ff */
[----:B------:R-:W-:Y:S01]  /*2640*/  IABS R81, R87 ;  /* 0x0000005700517213 */ /* 0x000fe20000000000 */
[----:B------:R0:W-:Y:S01]  /*2650*/  STL [R1+0x1138], R16 ;  /* 0x0011381001007387 */ /* 0x0001e20000100800 */
[C---:B------:R-:W-:Y:S01]  /*2660*/  LOP3.LUT R88, R7.reuse, 0x15c, RZ, 0xfc, !PT ;  /* 0x0000015c07587812 */ /* 0x040fe200078efcff */
[----:B------:R-:W-:Y:S01]  /*2670*/  IMAD.MOV R10, RZ, RZ, -R8 ;  /* 0x000000ffff0a7224 */ /* 0x000fe200078e0a08 */
[----:B------:R-:W-:Y:S01]  /*2680*/  LOP3.LUT R89, R7, 0x15a, RZ, 0xfc, !PT ;  /* 0x0000015a07597812 */ /* 0x000fe200078efcff */
[--C-:B------:R-:W-:Y:S01]  /*2690*/  @!P6 IMAD.IADD R24, R24, 0x1, -R5.reuse ;  /* 0x000000011818e824 */ /* 0x100fe200078e0a05 */
[----:B------:R-:W-:Y:S01]  /*26a0*/  IABS R83, R88 ;  /* 0x0000005800537213 */ /* 0x000fe20000000000 */
[--C-:B------:R-:W-:Y:S01]  /*26b0*/  @!P3 IMAD.IADD R22, R22, 0x1, -R5.reuse ;  /* 0x000000011616b824 */ /* 0x100fe200078e0a05 */
[----:B------:R-:W-:Y:S01]  /*26c0*/  ISETP.GE.AND P3, PT, R29, RZ, PT ;  /* 0x000000ff1d00720c */ /* 0x000fe20003f66270 */
[----:B------:R-:W-:Y:S01]  /*26d0*/  @!P0 IMAD.IADD R21, R21, 0x1, -R5 ;  /* 0x0000000115158824 */ /* 0x000fe200078e0a05 */
[----:B------:R-:W-:Y:S01]  /*26e0*/  ISETP.GE.AND P0, PT, R28, RZ, PT ;  /* 0x000000ff1c00720c */ /* 0x000fe20003f06270 */
[----:B------:R-:W-:Y:S01]  /*26f0*/  IMAD R25, R5, R10, R25 ;  /* 0x0000000a05197224 */ /* 0x000fe200078e0219 */
[----:B------:R-:W-:Y:S01]  /*2700*/  LOP3.LUT R10, R7, 0x1c8, RZ, 0xfc, !PT ;  /* 0x000001c8070a7812 */ /* 0x000fe200078efcff */
[----:B------:R-:W-:Y:S01]  /*2710*/  @!P2 IMAD.MOV R20, RZ, RZ, -R20 ;  /* 0x000000ffff14a224 */ /* 0x000fe200078e0a14 */
[----:B------:R-:W-:Y:S01]  /*2720*/  ISETP.GT.U32.AND P2, PT, R5, R24, PT ;  /* 0x000000180500720c */ /* 0x000fe20003f44070 */
[----:B------:R-:W-:Y:S01]  /*2730*/  @!P4 IMAD.IADD R23, R23, 0x1, -R5 ;  /* 0x000000011717c824 */ /* 0x000fe200078e0a05 */
[C---:B------:R-:W-:Y:S01]  /*2740*/  ISETP.GT.U32.AND P4, PT, R5.reuse, R22, PT ;  /* 0x000000160500720c */ /* 0x040fe20003f84070 */
[----:B------:R-:W-:Y:S01]  /*2750*/  @!P1 IMAD.MOV R21, RZ, RZ, -R21 ;  /* 0x000000ffff159224 */ /* 0x000fe200078e0a15 */
[----:B------:R-:W-:Y:S01]  /*2760*/  ISETP.GT.U32.AND P1, PT, R5, R25, PT ;  /* 0x000000190500720c */ /* 0x000fe20003f24070 */
[----:B------:R-:W-:Y:S01]  /*2770*/  @!P5 IMAD.MOV R19, RZ, RZ, -R19 ;  /* 0x000000ffff13d224 */ /* 0x000fe200078e0a13 */
[----:B------:R-:W-:Y:S01]  /*2780*/  ISETP.GE.AND P5, PT, R27, RZ, PT ;  /* 0x000000ff1b00720c */ /* 0x000fe20003fa6270 */
[----:B------:R-:W-:Y:S01]  /*2790*/  IMAD.HI.U32 R8, R2, R26, RZ ;  /* 0x0000001a02087227 */ /* 0x000fe200078e00ff */
[C---:B------:R-:W-:Y:S01]  /*27a0*/  ISETP.GT.U32.AND P6, PT, R5.reuse, R23, PT ;  /* 0x000000170500720c */ /* 0x040fe20003fc4070 */
[----:B------:R-:W-:Y:S01]  /*27b0*/  STL [R1+0x113c], R17 ;  /* 0x00113c1101007387 */ /* 0x000fe20000100800 */
[----:B------:R-:W-:Y:S01]  /*27c0*/  IABS R27, R10 ;  /* 0x0000000a001b7213 */ /* 0x000fe20000000000 */
[----:B------:R-:W-:Y:S01]  /*27d0*/  IMAD.MOV R8, RZ, RZ, -R8 ;  /* 0x000000ffff087224 */ /* 0x000fe200078e0a08 */
[----:B------:R-:W-:Y:S01]  /*27e0*/  IABS R28, R31 ;  /* 0x0000001f001c7213 */ /* 0x000fe20000000000 */
[--C-:B------:R-:W-:Y:S01]  /*27f0*/  @!P2 IMAD.IADD R24, R24, 0x1, -R5.reuse ;  /* 0x000000011818a824 */ /* 0x100fe200078e0a05 */
[----:B------:R-:W-:Y:S01]  /*2800*/  ISETP.GE.AND P2, PT, R30, RZ, PT ;  /* 0x000000ff1e00720c */ /* 0x000fe20003f46270 */
[----:B------:R-:W-:Y:S01]  /*2810*/  IMAD R26, R5, R8, R26 ;  /* 0x00000008051a7224 */ /* 0x000fe200078e021a */
[----:B------:R-:W-:Y:S01]  /*2820*/  LOP3.LUT R30, R7, 0x1c4, RZ, 0xfc, !PT ;  /* 0x000001c4071e7812 */ /* 0x000fe200078efcff */
[--C-:B------:R-:W-:Y:S01]  /*2830*/  @!P4 IMAD.IADD R22, R22, 0x1, -R5.reuse ;  /* 0x000000011616c824 */ /* 0x100fe200078e0a05 */
[----:B------:R-:W-:Y:S01]  /*2840*/  ISETP.GE.AND P4, PT, R9, RZ, PT ;  /* 0x000000ff0900720c */ /* 0x000fe20003f86270 */
[----:B------:R-:W-:Y:S01]  /*2850*/  IMAD.HI.U32 R8, R2, R27, RZ ;  /* 0x0000001b02087227 */ /* 0x000fe200078e00ff */
[----:B------:R-:W-:Y:S01]  /*2860*/  IABS R29, R30 ;  /* 0x0000001e001d7213 */ /* 0x000fe20000000000 */
[----:B------:R-:W-:Y:S01]  /*2870*/  STL [R1+0x1140], R18 ;  /* 0x0011401201007387 */ /* 0x000fe20000100800 */
[----:B------:R-:W-:Y:S01]  /*2880*/  IABS R84, R89 ;  /* 0x0000005900547213 */ /* 0x000fe20000000000 */
[--C-:B------:R-:W-:Y:S01]  /*2890*/  @!P1 IMAD.IADD R25, R25, 0x1, -R5.reuse ;  /* 0x0000000119199824 */ /* 0x100fe200078e0a05 */
[----:B------:R-:W-:Y:S01]  /*28a0*/  ISETP.GE.AND P1, PT, R10, RZ, PT ;  /* 0x000000ff0a00720c */ /* 0x000fe20003f26270 */
[----:B------:R-:W-:Y:S01]  /*28b0*/  @!P6 IMAD.IADD R23, R23, 0x1, -R5 ;  /* 0x000000011717e824 */ /* 0x000fe200078e0a05 */
[----:B------:R-:W-:Y:S01]  /*28c0*/  ISETP.GT.U32.AND P6, PT, R5, R26, PT ;  /* 0x0000001a0500720c */ /* 0x000fe20003fc4070 */
[----:B------:R-:W-:Y:S01]  /*28d0*/  IMAD.MOV R8, RZ, RZ, -R8 ;  /* 0x000000ffff087224 */ /* 0x000fe200078e0a08 */
[----:B------:R-:W-:Y:S01]  /*28e0*/  LOP3.LUT R90, R7, 0x156, RZ, 0xfc, !PT ;  /* 0x00000156075a7812 */ /* 0x000fe200078efcff */
[----:B------:R-:W-:Y:S01]  /*28f0*/  @!P5 IMAD.MOV R22, RZ, RZ, -R22 ;  /* 0x000000ffff16d224 */ /* 0x000fe200078e0a16 */
[C---:B------:R-:W-:Y:S01]  /*2900*/  ISETP.GT.U32.AND P5, PT, R5.reuse, R25, PT ;  /* 0x000000190500720c */ /* 0x040fe20003fa4070 */
[----:B------:R-:W-:Y:S01]  /*2910*/  IMAD R27, R5, R8, R27 ;  /* 0x00000008051b7224 */ /* 0x000fe200078e021b */
[C---:B------:R-:W-:Y:S01]  /*2920*/  LOP3.LUT R95, R7.reuse, 0x146, RZ, 0xfc, !PT ;  /* 0x00000146075f7812 */ /* 0x040fe200078efcff */
[----:B------:R-:W-:Y:S01]  /*2930*/  IMAD.HI.U32 R8, R2, R29, RZ ;  /* 0x0000001d02087227 */ /* 0x000fe200078e00ff */
[C---:B------:R-:W-:Y:S01]  /*2940*/  LOP3.LUT R94, R7.reuse, 0x148, RZ, 0xfc, !PT ;  /* 0x00000148075e7812 */ /* 0x040fe200078efcff */
[----:B------:R-:W-:Y:S01]  /*2950*/  STL [R1+0x1144], R19 ;  /* 0x0011441301007387 */ /* 0x000fe20000100800 */
[----:B------:R-:W-:Y:S01]  /*2960*/  LOP3.LUT R96, R7, 0x144, RZ, 0xfc, !PT ;  /* 0x0000014407607812 */ /* 0x000fe200078efcff */
[----:B------:R-:W-:Y:S01]  /*2970*/  @!P0 IMAD.MOV R23, RZ, RZ, -R23 ;  /* 0x000000ffff178224 */ /* 0x000fe200078e0a17 */
[----:B------:R-:W-:Y:S01]  /*2980*/  ISETP.GT.U32.AND P0, PT, R5, R27, PT ;  /* 0x0000001b0500720c */ /* 0x000fe20003f04070 */
[----:B------:R-:W-:Y:S01]  /*2990*/  IMAD.MOV R8, RZ, RZ, -R8 ;  /* 0x000000ffff087224 */ /* 0x000fe200078e0a08 */
[----:B------:R-:W-:Y:S01]  /*29a0*/  IABS R92, R95 ;  /* 0x0000005f005c7213 */ /* 0x000fe20000000000 */
[--C-:B------:R-:W-:Y:S01]  /*29b0*/  @!P6 IMAD.IADD R26, R26, 0x1, -R5.reuse ;  /* 0x000000011a1ae824 */ /* 0x100fe200078e0a05 */
[----:B------:R-:W-:Y:S01]  /*29c0*/  IABS R91, R94 ;  /* 0x0000005e005b7213 */ /* 0x000fe20000000000 */
[----:B------:R-:W-:Y:S01]  /*29d0*/  @!P5 IMAD.IADD R25, R25, 0x1, -R5 ;  /* 0x000000011919d824 */ /* 0x000fe200078e0a05 */
[----:B------:R-:W-:Y:S01]  /*29e0*/  IABS R93, R96 ;  /* 0x00000060005d7213 */ /* 0x000fe20000000000 */
[C---:B------:R-:W-:Y:S01]  /*29f0*/  IMAD R29, R5.reuse, R8, R29 ;  /* 0x00000008051d7224 */ /* 0x040fe200078e021d */
[----:B------:R-:W-:Y:S01]  /*2a00*/  ISETP.GT.U32.AND P6, PT, R5, R26, PT ;  /* 0x0000001a0500720c */ /* 0x000fe20003fc4070 */
[----:B------:R-:W-:Y:S01]  /*2a10*/  IMAD.HI.U32 R9, R2, R28, RZ ;  /* 0x0000001c02097227 */ /* 0x000fe200078e00ff */
[C---:B------:R-:W-:Y:S01]  /*2a20*/  LOP3.LUT R98, R7.reuse, 0x13e, RZ, 0xfc, !PT ;  /* 0x0000013e07627812 */ /* 0x040fe200078efcff */
[----:B------:R-:W-:Y:S01]  /*2a30*/  STL [R1+0x1148], R20 ;  /* 0x0011481401007387 */ /* 0x000fe20000100800 */
[----:B------:R-:W-:Y:S01]  /*2a40*/  LOP3.LUT R100, R7, 0x13c, RZ, 0xfc, !PT ;  /* 0x0000013c07647812 */ /* 0x000fe200078efcff */
[----:B------:R-:W-:Y:S01]  /*2a50*/  @!P4 IMAD.MOV R25, RZ, RZ, -R25 ;  /* 0x000000ffff19c224 */ /* 0x000fe200078e0a19 */
[----:B------:R-:W-:Y:S01]  /*2a60*/  ISETP.GT.U32.AND P4, PT, R5, R29, PT ;  /* 0x0000001d0500720c */ /* 0x000fe20003f84070 */
[----:B------:R-:W-:Y:S01]  /*2a70*/  IMAD.MOV R9, RZ, RZ, -R9 ;  /* 0x000000ffff097224 */ /* 0x000fe200078e0a09 */
[----:B------:R-:W-:Y:S01]  /*2a80*/  LOP3.LUT R101, R7, 0x13a, RZ, 0xfc, !PT ;  /* 0x0000013a07657812 */ /* 0x000fe200078efcff */
[--C-:B------:R-:W-:Y:S01]  /*2a90*/  @!P0 IMAD.IADD R27, R27, 0x1, -R5.reuse ;  /* 0x000000011b1b8824 */ /* 0x100fe200078e0a05 */
[----:B------:R-:W-:Y:S01]  /*2aa0*/  IABS R97, R100 ;  /* 0x0000006400617213 */ /* 0x000fe20000000000 */
[----:B------:R-:W-:Y:S01]  /*2ab0*/  IMAD R28, R5, R9, R28 ;  /* 0x00000009051c7224 */ /* 0x000fe200078e021c */
[----:B------:R-:W-:Y:S01]  /*2ac0*/  LOP3.LUT R9, R7, 0x1c2, RZ, 0xfc, !PT ;  /* 0x000001c207097812 */ /* 0x000fe200078efcff */
[----:B------:R-:W-:Y:S01]  /*2ad0*/  @!P3 IMAD.MOV R24, RZ, RZ, -R24 ;  /* 0x000000ffff18b224 */ /* 0x000fe200078e0a18 */
[C---:B------:R-:W-:Y:S01]  /*2ae0*/  ISETP.GT.U32.AND P0, PT, R5.reuse, R27, PT ;  /* 0x0000001b0500720c */ /* 0x040fe20003f04070 */
[--C-:B------:R-:W-:Y:S01]  /*2af0*/  @!P6 IMAD.IADD R26, R26, 0x1, -R5.reuse ;  /* 0x000000011a1ae824 */ /* 0x100fe200078e0a05 */
[----:B------:R-:W-:Y:S01]  /*2b00*/  ISETP.GT.U32.AND P5, PT, R5, R28, PT ;  /* 0x0000001c0500720c */ /* 0x000fe20003fa4070 */
[----:B------:R-:W-:Y:S01]  /*2b10*/  IMAD.HI.U32 R10, R2, R33, RZ ;  /* 0x00000021020a7227 */ /* 0x000fe200078e00ff */
[----:B------:R-:W-:Y:S01]  /*2b20*/  ISETP.GE.AND P3, PT, R31, RZ, PT ;  /* 0x000000ff1f00720c */ /* 0x000fe20003f66270 */
[----:B------:R3:W-:Y:S01]  /*2b30*/  STL [R1+0x114c], R21 ;  /* 0x00114c1501007387 */ /* 0x0007e20000100800 */
[----:B------:R-:W-:Y:S01]  /*2b40*/  IABS R31, R32 ;  /* 0x00000020001f7213 */ /* 0x000fe20000000000 */
[----:B------:R-:W-:Y:S01]  /*2b50*/  @!P4 IMAD.IADD R29, R29, 0x1, -R5 ;  /* 0x000000011d1dc824 */ /* 0x000fe200078e0a05 */
[----:B------:R-:W-:Y:S01]  /*2b60*/  ISETP.GE.AND P6, PT, R30, RZ, PT ;  /* 0x000000ff1e00720c */ /* 0x000fe20003fc6270 */
[----:B------:R-:W-:Y:S01]  /*2b70*/  @!P2 IMAD.MOV R26, RZ, RZ, -R26 ;  /* 0x000000ffff1aa224 */ /* 0x000fe200078e0a1a */
[----:B------:R-:W-:Y:S01]  /*2b80*/  IABS R30, R9 ;  /* 0x00000009001e7213 */ /* 0x000fe20000000000 */
[----:B------:R-:W-:Y:S01]  /*2b90*/  IMAD.MOV R10, RZ, RZ, -R10 ;  /* 0x000000ffff0a7224 */ /* 0x000fe200078e0a0a */
[----:B------:R-:W-:Y:S01]  /*2ba0*/  ISETP.GE.AND P2, PT, R9, RZ, PT ;  /* 0x000000ff0900720c */ /* 0x000fe20003f46270 */
[----:B------:R-:W-:Y:S01]  /*2bb0*/  IMAD.HI.U32 R9, R2, R31, RZ ;  /* 0x0000001f02097227 */ /* 0x000fe200078e00ff */
[----:B------:R-:W-:-:S02]  /*2bc0*/  ISETP.GT.U32.AND P4, PT, R5, R29, PT ;  /* 0x0000001d0500720c */ /* 0x000fc40003f84070 */
[----:B------:R-:W-:Y:S01]  /*2bd0*/  IABS R99, R101 ;  /* 0x0000006500637213 */ /* 0x000fe20000000000 */
[----:B------:R-:W-:Y:S01]  /*2be0*/  @!P0 IMAD.IADD R27, R27, 0x1, -R5 ;  /* 0x000000011b1b8824 */ /* 0x000fe200078e0a05 */
[----:B------:R-:W-:Y:S01]  /*2bf0*/  ISETP.GE.AND P0, PT, R32, RZ, PT ;  /* 0x000000ff2000720c */ /* 0x000fe20003f06270 */
[----:B------:R-:W-:Y:S01]  /*2c00*/  IMAD.MOV R32, RZ, RZ, -R9 ;  /* 0x000000ffff207224 */ /* 0x000fe200078e0a09 */
[C---:B------:R-:W-:Y:S01]  /*2c10*/  LOP3.LUT R104, R7.reuse, 0x136, RZ, 0xfc, !PT ;  /* 0x0000013607687812 */ /* 0x040fe200078efcff */
[----:B------:R-:W-:Y:S01]  /*2c20*/  @!P5 IMAD.IADD R28, R28, 0x1, -R5 ;  /* 0x000000011c1cd824 */ /* 0x000fe200078e0a05 */
[----:B------:R-:W-:Y:S01]  /*2c30*/  LOP3.LUT R105, R7, 0x134, RZ, 0xfc, !PT ;  /* 0x0000013407697812 */ /* 0x000fe200078efcff */
[----:B------:R-:W-:Y:S01]  /*2c40*/  IMAD R31, R5, R32, R31 ;  /* 0x00000020051f7224 */ /* 0x000fe200078e021f */
[----:B------:R-:W-:Y:S01]  /*2c50*/  LOP3.LUT R106, R7, 0x132, RZ, 0xfc, !PT ;  /* 0x00000132076a7812 */ /* 0x000fe200078efcff */
[----:B------:R-:W-:Y:S01]  /*2c60*/  IMAD.HI.U32 R8, R2, R30, RZ ;  /* 0x0000001e02087227 */ /* 0x000fe200078e00ff */
[----:B------:R-:W-:-:S02]  /*2c70*/  ISETP.GT.U32.AND P5, PT, R5, R28, PT ;  /* 0x0000001c0500720c */ /* 0x000fc40003fa4070 */
[----:B------:R-:W-:Y:S01]  /*2c80*/  IABS R102, R106 ;  /* 0x0000006a00667213 */ /* 0x000fe20000000000 */
[----:B------:R-:W-:Y:S01]  /*2c90*/  @!P4 IMAD.IADD R29, R29, 0x1, -R5 ;  /* 0x000000011d1dc824 */ /* 0x000fe200078e0a05 */
[----:B------:R-:W-:Y:S01]  /*2ca0*/  ISETP.GT.U32.AND P4, PT, R5, R31, PT ;  /* 0x0000001f0500720c */ /* 0x000fe20003f84070 */
[----:B------:R-:W-:Y:S01]  /*2cb0*/  IMAD.MOV R8, RZ, RZ, -R8 ;  /* 0x000000ffff087224 */ /* 0x000fe200078e0a08 */
[----:B------:R-:W-:Y:S01]  /*2cc0*/  LOP3.LUT R107, R7, 0x130, RZ, 0xfc, !PT ;  /* 0x00000130076b7812 */ /* 0x000fe200078efcff */
[----:B------:R-:W-:Y:S01]  /*2cd0*/  IMAD R32, R5, R10, R33 ;  /* 0x0000000a05207224 */ /* 0x000fe200078e0221 */
[----:B------:R-:W-:Y:S01]  /*2ce0*/  LOP3.LUT R108, R7, 0x12a, RZ, 0xfc, !PT ;  /* 0x0000012a076c7812 */ /* 0x000fe200078efcff */
[----:B------:R-:W-:Y:S01]  /*2cf0*/  IMAD R30, R5, R8, R30 ;  /* 0x00000008051e7224 */ /* 0x000fe200078e021e */
[----:B------:R-:W-:Y:S01]  /*2d00*/  LOP3.LUT R8, R7, 0x1bc, RZ, 0xfc, !PT ;  /* 0x000001bc07087812 */ /* 0x000fe200078efcff */
[----:B------:R-:W-:Y:S01]  /*2d10*/  @!P1 IMAD.MOV R27, RZ, RZ, -R27 ;  /* 0x000000ffff1b9224 */ /* 0x000fe200078e0a1b */
[----:B------:R-:W-:Y:S01]  /*2d20*/  IABS R103, R107 ;  /* 0x0000006b00677213 */ /* 0x000fe20000000000 */
[----:B------:R-:W-:Y:S01]  /*2d30*/  @!P5 IMAD.IADD R28, R28, 0x1, -R5 ;  /* 0x000000011c1cd824 */ /* 0x000fe200078e0a05 */
[----:B------:R-:W-:Y:S01]  /*2d40*/  ISETP.GE.AND P5, PT, R34, RZ, PT ;  /* 0x000000ff2200720c */ /* 0x000fe20003fa6270 */
[----:B------:R-:W-:Y:S01]  /*2d50*/  @!P6 IMAD.MOV R29, RZ, RZ, -R29 ;  /* 0x000000ffff1de224 */ /* 0x000fe200078e0a1d */
[----:B------:R-:W-:Y:S01]  /*2d60*/  IABS R34, R8 ;  /* 0x0000000800227213 */ /* 0x000fe20000000000 */
[----:B------:R-:W-:Y:S01]  /*2d70*/  @!P4 IMAD.IADD R31, R31, 0x1, -R5 ;  /* 0x000000011f1fc824 */ /* 0x000fe200078e0a05 */
[C---:B------:R-:W-:Y:S01]  /*2d80*/  ISETP.GT.U32.AND P1, PT, R5.reuse, R30, PT ;  /* 0x0000001e0500720c */ /* 0x040fe20003f24070 */
[----:B------:R-:W-:Y:S01]  /*2d90*/  @!P3 IMAD.MOV R28, RZ, RZ, -R28 ;  /* 0x000000ffff1cb224 */ /* 0x000fe200078e0a1c */
[----:B------:R-:W-:Y:S01]  /*2da0*/  ISETP.GE.AND P3, PT, R8, RZ, PT ;  /* 0x000000ff0800720c */ /* 0x000fe20003f66270 */
[----:B------:R-:W-:Y:S01]  /*2db0*/  IMAD.HI.U32 R8, R2, R34, RZ ;  /* 0x0000002202087227 */ /* 0x000fe200078e00ff */
[----:B------:R-:W-:-:S02]  /*2dc0*/  ISETP.GT.U32.AND P4, PT, R5, R31, PT ;  /* 0x0000001f0500720c */ /* 0x000fc40003f84070 */
[----:B------:R-:W-:Y:S01]  /*2dd0*/  ISETP.GT.U32.AND P6, PT, R5, R32, PT ;  /* 0x000000200500720c */ /* 0x000fe20003fc4070 */
[C---:B------:R-:W-:Y:S01]  /*2de0*/  IMAD.HI.U32 R9, R2.reuse, R35, RZ ;  /* 0x0000002302097227 */ /* 0x040fe200078e00ff */
[C---:B------:R-:W-:Y:S02]  /*2df0*/  LOP3.LUT R112, R7.reuse, 0x128, RZ, 0xfc, !PT ;  /* 0x0000012807707812 */ /* 0x040fe400078efcff */
[C---:B------:R-:W-:Y:S01]  /*2e00*/  LOP3.LUT R113, R7.reuse, 0x126, RZ, 0xfc, !PT ;  /* 0x0000012607717812 */ /* 0x040fe200078efcff */
[----:B------:R-:W-:Y:S01]  /*2e10*/  IMAD.HI.U32 R33, R2, R38, RZ ;  /* 0x0000002602217227 */ /* 0x000fe200078e00ff */
[C---:B------:R-:W-:Y:S02]  /*2e20*/  LOP3.LUT R114, R7.reuse, 0x124, RZ, 0xfc, !PT ;  /* 0x0000012407727812 */ /* 0x040fe400078efcff */
[C---:B------:R-:W-:Y:S01]  /*2e30*/  LOP3.LUT R116, R7.reuse, 0x120, RZ, 0xfc, !PT ;  /* 0x0000012007747812 */ /* 0x040fe200078efcff */
[----:B------:R-:W-:Y:S01]  /*2e40*/  IMAD.MOV R8, RZ, RZ, -R8 ;  /* 0x000000ffff087224 */ /* 0x000fe200078e0a08 */
[----:B------:R-:W-:Y:S01]  /*2e50*/  IABS R109, R114 ;  /* 0x00000072006d7213 */ /* 0x000fe20000000000 */
[----:B------:R-:W-:Y:S01]  /*2e60*/  IMAD.MOV R36, RZ, RZ, -R9 ;  /* 0x000000ffff247224 */ /* 0x000fe200078e0a09 */
[----:B------:R-:W-:Y:S01]  /*2e70*/  IABS R111, R116 ;  /* 0x00000074006f7213 */ /* 0x000fe20000000000 */
[----:B------:R-:W-:Y:S01]  /*2e80*/  IMAD.MOV R9, RZ, RZ, -R33 ;  /* 0x000000ffff097224 */ /* 0x000fe200078e0a21 */
[----:B------:R-:W-:Y:S01]  /*2e90*/  LOP3.LUT R115, R7, 0x122, RZ, 0xfc, !PT ;  /* 0x0000012207737812 */ /* 0x000fe200078efcff */
[----:B------:R-:W-:Y:S01]  /*2ea0*/  IMAD R33, R5, R8, R34 ;  /* 0x0000000805217224 */ /* 0x000fe200078e0222 */
[----:B------:R-:W-:Y:S01]  /*2eb0*/  LOP3.LUT R117, R7, 0x11e, RZ, 0xfc, !PT ;  /* 0x0000011e07757812 */ /* 0x000fe200078efcff */
[----:B------:R-:W-:Y:S01]  /*2ec0*/  @!P1 IMAD.IADD R30, R30, 0x1, -R5 ;  /* 0x000000011e1e9824 */ /* 0x000fe200078e0a05 */
[----:B------:R-:W-:Y:S01]  /*2ed0*/  IABS R110, R115 ;  /* 0x00000073006e7213 */ /* 0x000fe20000000000 */
[----:B------:R-:W-:Y:S01]  /*2ee0*/  IMAD R34, R5, R36, R35 ;  /* 0x0000002405227224 */ /* 0x000fe200078e0223 */
[----:B------:R-:W-:Y:S01]  /*2ef0*/  LOP3.LUT R123, R7, 0x110, RZ, 0xfc, !PT ;  /* 0x00000110077b7812 */ /* 0x000fe200078efcff */
[--C-:B------:R-:W-:Y:S01]  /*2f00*/  @!P4 IMAD.IADD R31, R31, 0x1, -R5.reuse ;  /* 0x000000011f1fc824 */ /* 0x100fe200078e0a05 */
[C---:B------:R-:W-:Y:S01]  /*2f10*/  ISETP.GT.U32.AND P1, PT, R5.reuse, R30, PT ;  /* 0x0000001e0500720c */ /* 0x040fe20003f24070 */
[----:B------:R-:W-:Y:S01]  /*2f20*/  @!P6 IMAD.IADD R32, R32, 0x1, -R5 ;  /* 0x000000012020e824 */ /* 0x000fe200078e0a05 */
[C---:B------:R-:W-:Y:S01]  /*2f30*/  ISETP.GT.U32.AND P4, PT, R5.reuse, R33, PT ;  /* 0x000000210500720c */ /* 0x040fe20003f84070 */
[----:B------:R-:W-:Y:S01]  /*2f40*/  IMAD.HI.U32 R10, R2, R37, RZ ;  /* 0x00000025020a7227 */ /* 0x000fe200078e00ff */
[----:B------:R-:W-:-:S02]  /*2f50*/  ISETP.GT.U32.AND P6, PT, R5, R34, PT ;  /* 0x000000220500720c */ /* 0x000fc40003fc4070 */
[----:B------:R-:W-:Y:S01]  /*2f60*/  IABS R119, R123 ;  /* 0x0000007b00777213 */ /* 0x000fe20000000000 */
[----:B------:R-:W-:Y:S01]  /*2f70*/  IMAD.MOV R10, RZ, RZ, -R10 ;  /* 0x000000ffff0a7224 */ /* 0x000fe200078e0a0a */
[----:B------:R-:W-:Y:S01]  /*2f80*/  LOP3.LUT R122, R7, 0x112, RZ, 0xfc, !PT ;  /* 0x00000112077a7812 */ /* 0x000fe200078efcff */
[C---:B------:R-:W-:Y:S01]  /*2f90*/  IMAD R36, R5.reuse, R9, R38 ;  /* 0x0000000905247224 */ /* 0x040fe200078e0226 */
[----:B------:R-:W-:Y:S01]  /*2fa0*/  IABS R38, R44 ;  /* 0x0000002c00267213 */ /* 0x000fe20000000000 */
[----:B------:R-:W-:Y:S01]  /*2fb0*/  IMAD R35, R5, R10, R37 ;  /* 0x0000000a05237224 */ /* 0x000fe200078e0225 */
[----:B------:R-:W-:Y:S01]  /*2fc0*/  IABS R37, R43 ;  /* 0x0000002b00257213 */ /* 0x000fe20000000000 */
[--C-:B------:R-:W-:Y:S01]  /*2fd0*/  @!P1 IMAD.IADD R30, R30, 0x1, -R5.reuse ;  /* 0x000000011e1e9824 */ /* 0x100fe200078e0a05 */
[----:B------:R-:W-:Y:S01]  /*2fe0*/  ISETP.GE.AND P1, PT, R39, RZ, PT ;  /* 0x000000ff2700720c */ /* 0x000fe20003f26270 */
[--C-:B------:R-:W-:Y:S01]  /*2ff0*/  @!P4 IMAD.IADD R33, R33, 0x1, -R5.reuse ;  /* 0x000000012121c824 */ /* 0x100fe200078e0a05 */
[C---:B------:R-:W-:Y:S01]  /*3000*/  ISETP.GT.U32.AND P4, PT, R5.reuse, R32, PT ;  /* 0x000000200500720c */ /* 0x040fe20003f84070 */
[----:B------:R-:W-:Y:S01]  /*3010*/  @!P6 IMAD.IADD R34, R34, 0x1, -R5 ;  /* 0x000000012222e824 */ /* 0x000fe200078e0a05 */
[----:B------:R-:W-:Y:S01]  /*3020*/  IABS R39, R45 ;  /* 0x0000002d00277213 */ /* 0x000fe20000000000 */
[----:B------:R-:W-:Y:S01]  /*3030*/  @!P2 IMAD.MOV R30, RZ, RZ, -R30 ;  /* 0x000000ffff1ea224 */ /* 0x000fe200078e0a1e */
[C---:B------:R-:W-:Y:S01]  /*3040*/  ISETP.GT.U32.AND P2, PT, R5.reuse, R33, PT ;  /* 0x000000210500720c */ /* 0x040fe20003f44070 */
[----:B------:R-:W-:Y:S01]  /*3050*/  IMAD.HI.U32 R8, R2, R37, RZ ;  /* 0x0000002502087227 */ /* 0x000fe200078e00ff */
[----:B------:R-:W-:-:S02]  /*3060*/  ISETP.GT.U32.AND P6, PT, R5, R34, PT ;  /* 0x000000220500720c */ /* 0x000fc40003fc4070 */
[----:B------:R-:W-:Y:S01]  /*3070*/  IABS R118, R122 ;  /* 0x0000007a00767213 */ /* 0x000fe20000000000 */
[----:B------:R-:W-:Y:S01]  /*3080*/  IMAD.HI.U32 R9, R2, R38, RZ ;  /* 0x0000002602097227 */ /* 0x000fe200078e00ff */
[C---:B------:R-:W-:Y:S02]  /*3090*/  LOP3.LUT R124, R7.reuse, 0x10e, RZ, 0xfc, !PT ;  /* 0x0000010e077c7812 */ /* 0x040fe400078efcff */
[C---:B------:R-:W-:Y:S01]  /*30a0*/  LOP3.LUT R125, R7.reuse, 0x10c, RZ, 0xfc, !PT ;  /* 0x0000010c077d7812 */ /* 0x040fe200078efcff */
[----:B------:R-:W-:Y:S01]  /*30b0*/  IMAD.MOV R8, RZ, RZ, -R8 ;  /* 0x000000ffff087224 */ /* 0x000fe200078e0a08 */
[----:B------:R-:W-:Y:S01]  /*30c0*/  IABS R120, R124 ;  /* 0x0000007c00787213 */ /* 0x000fe20000000000 */
[----:B------:R-:W-:Y:S01]  /*30d0*/  IMAD.MOV R10, RZ, RZ, -R9 ;  /* 0x000000ffff0a7224 */ /* 0x000fe200078e0a09 */
[----:B------:R-:W-:Y:S01]  /*30e0*/  LOP3.LUT R126, R7, 0x10a, RZ, 0xfc, !PT ;  /* 0x0000010a077e7812 */ /* 0x000fe200078efcff */
[----:B------:R-:W-:Y:S01]  /*30f0*/  @!P0 IMAD.MOV R31, RZ, RZ, -R31 ;  /* 0x000000ffff1f8224 */ /* 0x000fe200078e0a1f */
[C---:B------:R-:W-:Y:S01]  /*3100*/  ISETP.GT.U32.AND P0, PT, R5.reuse, R35, PT ;  /* 0x000000230500720c */ /* 0x040fe20003f04070 */
[----:B------:R-:W-:Y:S01]  /*3110*/  @!P4 IMAD.IADD R32, R32, 0x1, -R5 ;  /* 0x000000012020c824 */ /* 0x000fe200078e0a05 */
[C---:B------:R-:W-:Y:S01]  /*3120*/  ISETP.GT.U32.AND P4, PT, R5.reuse, R36, PT ;  /* 0x000000240500720c */ /* 0x040fe20003f84070 */
[C---:B------:R-:W-:Y:S01]  /*3130*/  IMAD R37, R5.reuse, R8, R37 ;  /* 0x0000000805257224 */ /* 0x040fe200078e0225 */
[----:B------:R-:W-:Y:S01]  /*3140*/  IABS R121, R125 ;  /* 0x0000007d00797213 */ /* 0x000fe20000000000 */
[----:B------:R-:W-:Y:S01]  /*3150*/  IMAD R38, R5, R10, R38 ;  /* 0x0000000a05267224 */ /* 0x000fe200078e0226 */
[----:B------:R-:W-:Y:S01]  /*3160*/  LOP3.LUT R10, R7, 0x1ac, RZ, 0xfc, !PT ;  /* 0x000001ac070a7812 */ /* 0x000fe200078efcff */
[--C-:B------:R-:W-:Y:S01]  /*3170*/  @!P2 IMAD.IADD R33, R33, 0x1, -R5.reuse ;  /* 0x000000012121a824 */ /* 0x100fe200078e0a05 */
[C---:B------:R-:W-:Y:S01]  /*3180*/  ISETP.GT.U32.AND P2, PT, R5.reuse, R37, PT ;  /* 0x000000250500720c */ /* 0x040fe20003f44070 */
[----:B------:R-:W-:Y:S01]  /*3190*/  @!P6 IMAD.IADD R34, R34, 0x1, -R5 ;  /* 0x000000012222e824 */ /* 0x000fe200078e0a05 */
[----:B------:R-:W-:Y:S01]  /*31a0*/  ISETP.GT.U32.AND P6, PT, R5, R38, PT ;  /* 0x000000260500720c */ /* 0x000fe20003fc4070 */
[----:B------:R-:W-:Y:S01]  /*31b0*/  IMAD.HI.U32 R9, R2, R40, RZ ;  /* 0x0000002802097227 */ /* 0x000fe200078e00ff */
[----:B------:R-:W-:-:S02]  /*31c0*/  LOP3.LUT R127, R7, 0x106, RZ, 0xfc, !PT ;  /* 0x00000106077f7812 */ /* 0x000fc400078efcff */
[----:B------:R-:W-:Y:S01]  /*31d0*/  LOP3.LUT R130, R7, 0x102, RZ, 0xfc, !PT ;  /* 0x0000010207827812 */ /* 0x000fe200078efcff */
[--C-:B------:R-:W-:Y:S01]  /*31e0*/  @!P0 IMAD.IADD R35, R35, 0x1, -R5.reuse ;  /* 0x0000000123238824 */ /* 0x100fe200078e0a05 */
[----:B------:R-:W-:Y:S01]  /*31f0*/  ISETP.GE.AND P0, PT, R41, RZ, PT ;  /* 0x000000ff2900720c */ /* 0x000fe20003f06270 */
[--C-:B------:R-:W-:Y:S01]  /*3200*/  @!P4 IMAD.IADD R36, R36, 0x1, -R5.reuse ;  /* 0x000000012424c824 */ /* 0x100fe200078e0a05 */
[----:B------:R-:W-:Y:S01]  /*3210*/  IABS R41, R10 ;  /* 0x0000000a00297213 */ /* 0x000fe20000000000 */
[----:B------:R-:W-:Y:S01]  /*3220*/  @!P5 IMAD.MOV R32, RZ, RZ, -R32 ;  /* 0x000000ffff20d224 */ /* 0x000fe200078e0a20 */
[----:B------:R-:W-:Y:S01]  /*3230*/  ISETP.GE.AND P4, PT, R42, RZ, PT ;  /* 0x000000ff2a00720c */ /* 0x000fe20003f86270 */
[--C-:B------:R-:W-:Y:S01]  /*3240*/  @!P2 IMAD.IADD R37, R37, 0x1, -R5.reuse ;  /* 0x000000012525a824 */ /* 0x100fe200078e0a05 */
[C---:B------:R-:W-:Y:S01]  /*3250*/  ISETP.GT.U32.AND P2, PT, R5.reuse, R35, PT ;  /* 0x000000230500720c */ /* 0x040fe20003f44070 */
[----:B------:R-:W-:Y:S01]  /*3260*/  @!P6 IMAD.IADD R38, R38, 0x1, -R5 ;  /* 0x000000012626e824 */ /* 0x000fe200078e0a05 */
[C---:B------:R-:W-:Y:S01]  /*3270*/  ISETP.GT.U32.AND P6, PT, R5.reuse, R36, PT ;  /* 0x000000240500720c */ /* 0x040fe20003fc4070 */
[----:B------:R-:W-:Y:S01]  /*3280*/  IMAD.MOV R9, RZ, RZ, -R9 ;  /* 0x000000ffff097224 */ /* 0x000fe200078e0a09 */
[----:B------:R-:W-:Y:S01]  /*3290*/  ISETP.GT.U32.AND P5, PT, R5, R37, PT ;  /* 0x000000250500720c */ /* 0x000fe20003fa4070 */
[----:B------:R-:W-:Y:S01]  /*32a0*/  IMAD.HI.U32 R8, R2, R39, RZ ;  /* 0x0000002702087227 */ /* 0x000fe200078e00ff */
[----:B------:R-:W-:-:S02]  /*32b0*/  IABS R42, R47 ;  /* 0x0000002f002a7213 */ /* 0x000fc40000000000 */
[----:B------:R-:W-:Y:S01]  /*32c0*/  LOP3.LUT R129, R7, 0x104, RZ, 0xfc, !PT ;  /* 0x0000010407817812 */ /* 0x000fe200078efcff */
[----:B------:R-:W-:Y:S01]  /*32d0*/  IMAD R40, R5, R9, R40 ;  /* 0x0000000905287224 */ /* 0x000fe200078e0228 */
[C---:B------:R-:W-:Y:S01]  /*32e0*/  LOP3.LUT R131, R7.reuse, 0xfe, RZ, 0xfc, !PT ;  /* 0x000000fe07837812 */ /* 0x040fe200078efcff */
[----:B------:R-:W-:Y:S01]  /*32f0*/  IMAD.MOV R8, RZ, RZ, -R8 ;  /* 0x000000ffff087224 */ /* 0x000fe200078e0a08 */
[----:B------:R-:W-:Y:S01]  /*3300*/  LOP3.LUT R135, R7, 0xf8, RZ, 0xfc, !PT ;  /* 0x000000f807877812 */ /* 0x000fe200078efcff */
[----:B------:R-:W-:Y:S01]  /*3310*/  @!P3 IMAD.MOV R33, RZ, RZ, -R33 ;  /* 0x000000ffff21b224 */ /* 0x000fe200078e0a21 */
[----:B------:R-:W-:Y:S01]  /*3320*/  ISETP.GT.U32.AND P3, PT, R5, R38, PT ;  /* 0x000000260500720c */ /* 0x000fe20003f64070 */
[--C-:B------:R-:W-:Y:S01]  /*3330*/  @!P2 IMAD.IADD R35, R35, 0x1, -R5.reuse ;  /* 0x000000012323a824 */ /* 0x100fe200078e0a05 */
[----:B------:R-:W-:Y:S01]  /*3340*/  ISETP.GE.AND P2, PT, R43, RZ, PT ;  /* 0x000000ff2b00720c */ /* 0x000fe20003f46270 */
[----:B------:R-:W-:Y:S01]  /*3350*/  @!P6 IMAD.IADD R36, R36, 0x1, -R5 ;  /* 0x000000012424e824 */ /* 0x000fe200078e0a05 */
[C---:B------:R-:W-:Y:S01]  /*3360*/  ISETP.GT.U32.AND P6, PT, R5.reuse, R40, PT ;  /* 0x000000280500720c */ /* 0x040fe20003fc4070 */
[----:B------:R-:W-:Y:S01]  /*3370*/  IMAD R39, R5, R8, R39 ;  /* 0x0000000805277224 */ /* 0x000fe200078e0227 */
[----:B------:R-:W-:Y:S01]  /*3380*/  IABS R128, R131 ;  /* 0x0000008300807213 */ /* 0x000fe20000000000 */
[----:B------:R-:W-:Y:S01]  /*3390*/  IMAD.HI.U32 R8, R2, R41, RZ ;  /* 0x0000002902087227 */ /* 0x000fe200078e00ff */
[----:B------:R-:W-:-:S02]  /*33a0*/  LOP3.LUT R136, R7, 0xf6, RZ, 0xfc, !PT ;  /* 0x000000f607887812 */ /* 0x000fc400078efcff */
[----:B------:R-:W-:Y:S01]  /*33b0*/  LOP3.LUT R138, R7, 0xf2, RZ, 0xfc, !PT ;  /* 0x000000f2078a7812 */ /* 0x000fe200078efcff */
[----:B------:R-:W-:Y:S01]  /*33c0*/  @!P5 IMAD.IADD R37, R37, 0x1, -R5 ;  /* 0x000000012525d824 */ /* 0x000fe200078e0a05 */
[----:B------:R-:W-:Y:S01]  /*33d0*/  ISETP.GE.AND P5, PT, R44, RZ, PT ;  /* 0x000000ff2c00720c */ /* 0x000fe20003fa6270 */
[----:B------:R-:W-:Y:S01]  /*33e0*/  IMAD.HI.U32 R9, R2, R42, RZ ;  /* 0x0000002a02097227 */ /* 0x000fe200078e00ff */
[----:B------:R-:W-:Y:S02]  /*33f0*/  IABS R132, R136 ;  /* 0x0000008800847213 */ /* 0x000fe40000000000 */
[----:B------:R-:W-:Y:S01]  /*3400*/  IABS R134, R138 ;  /* 0x0000008a00867213 */ /* 0x000fe20000000000 */
[----:B------:R-:W-:Y:S01]  /*3410*/  IMAD.MOV R8, RZ, RZ, -R8 ;  /* 0x000000ffff087224 */ /* 0x000fe200078e0a08 */
[----:B------:R-:W-:Y:S01]  /*3420*/  LOP3.LUT R137, R7, 0xf4, RZ, 0xfc, !PT ;  /* 0x000000f407897812 */ /* 0x000fe200078efcff */
[----:B------:R-:W-:Y:S01]  /*3430*/  @!P1 IMAD.MOV R34, RZ, RZ, -R34 ;  /* 0x000000ffff229224 */ /* 0x000fe200078e0a22 */
[C---:B------:R-:W-:Y:S01]  /*3440*/  ISETP.GT.U32.AND P1, PT, R5.reuse, R39, PT ;  /* 0x000000270500720c */ /* 0x040fe20003f24070 */
[----:B------:R-:W-:Y:S01]  /*3450*/  IMAD.MOV R9, RZ, RZ, -R9 ;  /* 0x000000ffff097224 */ /* 0x000fe200078e0a09 */
[----:B------:R-:W-:Y:S01]  /*3460*/  IABS R133, R137 ;  /* 0x0000008900857213 */ /* 0x000fe20000000000 */
[----:B------:R-:W-:Y:S01]  /*3470*/  IMAD R41, R5, R8, R41 ;  /* 0x0000000805297224 */ /* 0x000fe200078e0229 */
[----:B------:R-:W-:Y:S01]  /*3480*/  LOP3.LUT R8, R7, 0x1a8, RZ, 0xfc, !PT ;  /* 0x000001a807087812 */ /* 0x000fe200078efcff */
[--C-:B------:R-:W-:Y:S01]  /*3490*/  @!P3 IMAD.IADD R38, R38, 0x1, -R5.reuse ;  /* 0x000000012626b824 */ /* 0x100fe200078e0a05 */
[----:B------:R-:W-:Y:S01]  /*34a0*/  ISETP.GE.AND P3, PT, R45, RZ, PT ;  /* 0x000000ff2d00720c */ /* 0x000fe20003f66270 */
[----:B------:R-:W-:Y:S01]  /*34b0*/  @!P6 IMAD.IADD R40, R40, 0x1, -R5 ;  /* 0x000000012828e824 */ /* 0x000fe200078e0a05 */
[----:B------:R-:W-:Y:S01]  /*34c0*/  IABS R43, R8 ;  /* 0x00000008002b7213 */ /* 0x000fe20000000000 */
[----:B------:R-:W-:Y:S01]  /*34d0*/  IMAD R42, R5, R9, R42 ;  /* 0x00000009052a7224 */ /* 0x000fe200078e022a */
[----:B------:R-:W-:Y:S01]  /*34e0*/  LOP3.LUT R9, R7, 0x1a6, RZ, 0xfc, !PT ;  /* 0x000001a607097812 */ /* 0x000fe200078efcff */
[----:B------:R-:W-:Y:S01]  /*34f0*/  @!P2 IMAD.MOV R37, RZ, RZ, -R37 ;  /* 0x000000ffff25a224 */ /* 0x000fe200078e0a25 */
[C---:B------:R-:W-:Y:S01]  /*3500*/  ISETP.GT.U32.AND P2, PT, R5.reuse, R41, PT ;  /* 0x000000290500720c */ /* 0x040fe20003f44070 */
[----:B------:R-:W-:Y:S01]  /*3510*/  @!P4 IMAD.MOV R36, RZ, RZ, -R36 ;  /* 0x000000ffff24c224 */ /* 0x000fe200078e0a24 */
[C---:B------:R-:W-:Y:S01]  /*3520*/  ISETP.GT.U32.AND P4, PT, R5.reuse, R40, PT ;  /* 0x000000280500720c */ /* 0x040fe20003f84070 */
[----:B------:R-:W-:Y:S01]  /*3530*/  @!P5 IMAD.MOV R38, RZ, RZ, -R38 ;  /* 0x000000ffff26d224 */ /* 0x000fe200078e0a26 */
[----:B------:R-:W-:Y:S01]  /*3540*/  ISETP.GT.U32.AND P5, PT, R5, R42, PT ;  /* 0x0000002a0500720c */ /* 0x000fe20003fa4070 */
[----:B------:R-:W-:Y:S01]  /*3550*/  @!P1 IMAD.IADD R39, R39, 0x1, -R5 ;  /* 0x0000000127279824 */ /* 0x000fe200078e0a05 */
[----:B------:R-:W-:Y:S01]  /*3560*/  IABS R44, R9 ;  /* 0x00000009002c7213 */ /* 0x000fe20000000000 */
[----:B------:R-:W-:Y:S01]  /*3570*/  @!P0 IMAD.MOV R35, RZ, RZ, -R35 ;  /* 0x000000ffff238224 */ /* 0x000fe200078e0a23 */
[----:B------:R-:W-:-:S02]  /*3580*/  ISETP.GE.AND P6, PT, R10, RZ, PT ;  /* 0x000000ff0a00720c */ /* 0x000fc40003fc6270 */
[----:B------:R-:W-:Y:S02]  /*3590*/  ISETP.GT.U32.AND P0, PT, R5, R39, PT ;  /* 0x000000270500720c */ /* 0x000fe40003f04070 */
[----:B------:R-:W-:Y:S01]  /*35a0*/  ISETP.GE.AND P1, PT, R46, RZ, PT ;  /* 0x000000ff2e00720c */ /* 0x000fe20003f26270 */
[--C-:B------:R-:W-:Y:S01]  /*35b0*/  @!P2 IMAD.IADD R41, R41, 0x1, -R5.reuse ;  /* 0x000000012929a824 */ /* 0x100fe200078e0a05 */
[----:B------:R-:W-:Y:S01]  /*35c0*/  ISETP.GE.AND P2, PT, R9, RZ, PT ;  /* 0x000000ff0900720c */ /* 0x000fe20003f46270 */
[--C-:B------:R-:W-:Y:S01]  /*35d0*/  @!P4 IMAD.IADD R40, R40, 0x1, -R5.reuse ;  /* 0x000000012828c824 */ /* 0x100fe200078e0a05 */
[----:B------:R-:W-:Y:S01]  /*35e0*/  ISETP.GE.AND P4, PT, R8, RZ, PT ;  /* 0x000000ff0800720c */ /* 0x000fe20003f86270 */
[----:B------:R-:W-:Y:S01]  /*35f0*/  @!P5 IMAD.IADD R42, R42, 0x1, -R5 ;  /* 0x000000012a2ad824 */ /* 0x000fe200078e0a05 */
[----:B------:R-:W-:Y:S01]  /*3600*/  ISETP.GT.U32.AND P5, PT, R5, R41, PT ;  /* 0x000000290500720c */ /* 0x000fe20003fa4070 */
[----:B------:R-:W-:Y:S01]  /*3610*/  IMAD.HI.U32 R8, R2, R43, RZ ;  /* 0x0000002b02087227 */ /* 0x000fe200078e00ff */
[----:B------:R-:W-:-:S02]  /*3620*/  LOP3.LUT R10, R7, 0x1a4, RZ, 0xfc, !PT ;  /* 0x000001a4070a7812 */ /* 0x000fc400078efcff */
[----:B------:R-:W-:Y:S01]  /*3630*/  LOP3.LUT R140, R7, 0xf0, RZ, 0xfc, !PT ;  /* 0x000000f0078c7812 */ /* 0x000fe200078efcff */
[----:B------:R-:W-:Y:S01]  /*3640*/  IMAD.MOV R8, RZ, RZ, -R8 ;  /* 0x000000ffff087224 */ /* 0x000fe200078e0a08 */
[----:B------:R-:W-:Y:S01]  /*3650*/  IABS R45, R10 ;  /* 0x0000000a002d7213 */ /* 0x000fe20000000000 */
[----:B------:R-:W-:Y:S01]  /*3660*/  @!P0 IMAD.IADD R39, R39, 0x1, -R5 ;  /* 0x0000000127278824 */ /* 0x000fe200078e0a05 */
[----:B------:R-:W-:Y:S01]  /*3670*/  ISETP.GE.AND P0, PT, R47, RZ, PT ;  /* 0x000000ff2f00720c */ /* 0x000fe20003f06270 */
[----:B------:R-:W-:Y:S01]  /*3680*/  IMAD R43, R5, R8, R43 ;  /* 0x00000008052b7224 */ /* 0x000fe200078e022b */
[C---:B------:R-:W-:Y:S01]  /*3690*/  LOP3.LUT R8, R7.reuse, 0x1a2, RZ, 0xfc, !PT ;  /* 0x000001a207087812 */ /* 0x040fe200078efcff */
[----:B------:R-:W-:Y:S01]  /*36a0*/  IMAD.HI.U32 R9, R2, R44, RZ ;  /* 0x0000002c02097227 */ /* 0x000fe200078e00ff */
[----:B------:R-:W-:Y:S02]  /*36b0*/  LOP3.LUT R141, R7, 0xee, RZ, 0xfc, !PT ;  /* 0x000000ee078d7812 */ /* 0x000fe400078efcff */
[----:B------:R-:W-:Y:S01]  /*36c0*/  IABS R46, R8 ;  /* 0x00000008002e7213 */ /* 0x000fe20000000000 */
[----:B------:R-:W-:Y:S01]  /*36d0*/  @!P3 IMAD.MOV R39, RZ, RZ, -R39 ;  /* 0x000000ffff27b224 */ /* 0x000fe200078e0a27 */
[----:B------:R-:W-:Y:S01]  /*36e0*/  ISETP.GT.U32.AND P3, PT, R5, R42, PT ;  /* 0x0000002a0500720c */ /* 0x000fe20003f64070 */
[----:B------:R-:W-:Y:S01]  /*36f0*/  @!P5 IMAD.IADD R41, R41, 0x1, -R5 ;  /* 0x000000012929d824 */ /* 0x000fe200078e0a05 */
[----:B------:R-:W-:Y:S01]  /*3700*/  ISETP.GT.U32.AND P5, PT, R5, R43, PT ;  /* 0x0000002b0500720c */ /* 0x000fe20003fa4070 */
[----:B------:R-:W-:Y:S01]  /*3710*/  IMAD.MOV R9, RZ, RZ, -R9 ;  /* 0x000000ffff097224 */ /* 0x000fe200078e0a09 */
[C---:B------:R-:W-:Y:S01]  /*3720*/  LOP3.LUT R142, R7.reuse, 0xec, RZ, 0xfc, !PT ;  /* 0x000000ec078e7812 */ /* 0x040fe200078efcff */
[----:B------:R-:W-:Y:S01]  /*3730*/  @!P6 IMAD.MOV R41, RZ, RZ, -R41 ;  /* 0x000000ffff29e224 */ /* 0x000fe200078e0a29 */
[----:B------:R-:W-:Y:S01]  /*3740*/  LOP3.LUT R143, R7, 0xea, RZ, 0xfc, !PT ;  /* 0x000000ea078f7812 */ /* 0x000fe200078efcff */
[----:B------:R-:W-:Y:S01]  /*3750*/  IMAD R44, R5, R9, R44 ;  /* 0x00000009052c7224 */ /* 0x000fe200078e022c */
[----:B------:R-:W-:Y:S01]  /*3760*/  LOP3.LUT R9, R7, 0x1a0, RZ, 0xfc, !PT ;  /* 0x000001a007097812 */ /* 0x000fe200078efcff */
[----:B------:R-:W-:Y:S01]  /*3770*/  @!P1 IMAD.MOV R40, RZ, RZ, -R40 ;  /* 0x000000ffff289224 */ /* 0x000fe200078e0a28 */
[----:B------:R-:W-:-:S02]  /*3780*/  ISETP.GE.AND P1, PT, R10, RZ, PT ;  /* 0x000000ff0a00720c */ /* 0x000fc40003f26270 */
[----:B------:R-:W-:Y:S01]  /*3790*/  ISETP.GT.U32.AND P6, PT, R5, R44, PT ;  /* 0x0000002c0500720c */ /* 0x000fe20003fc4070 */
[--C-:B------:R-:W-:Y:S01]  /*37a0*/  @!P3 IMAD.IADD R42, R42, 0x1, -R5.reuse ;  /* 0x000000012a2ab824 */ /* 0x100fe200078e0a05 */
[----:B------:R-:W-:Y:S01]  /*37b0*/  ISETP.GE.AND P3, PT, R8, RZ, PT ;  /* 0x000000ff0800720c */ /* 0x000fe20003f66270 */
[----:B------:R-:W-:Y:S01]  /*37c0*/  @!P5 IMAD.IADD R43, R43, 0x1, -R5 ;  /* 0x000000012b2bd824 */ /* 0x000fe200078e0a05 */
[----:B------:R-:W-:Y:S01]  /*37d0*/  IABS R47, R9 ;  /* 0x00000009002f7213 */ /* 0x000fe20000000000 */
[C---:B------:R-:W-:Y:S01]  /*37e0*/  IMAD.HI.U32 R8, R2.reuse, R45, RZ ;  /* 0x0000002d02087227 */ /* 0x040fe200078e00ff */
[----:B------:R-:W-:Y:S02]  /*37f0*/  LOP3.LUT R144, R7, 0xe8, RZ, 0xfc, !PT ;  /* 0x000000e807907812 */ /* 0x000fe400078efcff */
[----:B------:R-:W-:Y:S01]  /*3800*/  ISETP.GT.U32.AND P5, PT, R5, R43, PT ;  /* 0x0000002b0500720c */ /* 0x000fe20003fa4070 */
[----:B------:R-:W-:Y:S01]  /*3810*/  IMAD.MOV R10, RZ, RZ, -R8 ;  /* 0x000000ffff0a7224 */ /* 0x000fe200078e0a08 */
[----:B------:R-:W-:Y:S01]  /*3820*/  IABS R139, R144 ;  /* 0x00000090008b7213 */ /* 0x000fe20000000000 */
[----:B------:R-:W-:Y:S01]  /*3830*/  IMAD.HI.U32 R8, R2, R46, RZ ;  /* 0x0000002e02087227 */ /* 0x000fe200078e00ff */
[----:B------:R-:W-:-:S02]  /*3840*/  LOP3.LUT R145, R7, 0xe6, RZ, 0xfc, !PT ;  /* 0x000000e607917812 */ /* 0x000fc400078efcff */
[C---:B------:R-:W-:Y:S01]  /*3850*/  LOP3.LUT R146, R7.reuse, 0xe0, RZ, 0xfc, !PT ;  /* 0x000000e007927812 */ /* 0x040fe200078efcff */
[----:B------:R-:W-:Y:S01]  /*3860*/  @!P6 IMAD.IADD R44, R44, 0x1, -R5 ;  /* 0x000000012c2ce824 */ /* 0x000fe200078e0a05 */
[C---:B------:R-:W-:Y:S01]  /*3870*/  LOP3.LUT R148, R7.reuse, 0xda, RZ, 0xfc, !PT ;  /* 0x000000da07947812 */ /* 0x040fe200078efcff */
[----:B------:R-:W-:Y:S01]  /*3880*/  IMAD.MOV R8, RZ, RZ, -R8 ;  /* 0x000000ffff087224 */ /* 0x000fe200078e0a08 */
[----:B------:R-:W-:Y:S01]  /*3890*/  LOP3.LUT R149, R7, 0xd8, RZ, 0xfc, !PT ;  /* 0x000000d807957812 */ /* 0x000fe200078efcff */
[C---:B------:R-:W-:Y:S01]  /*38a0*/  IMAD R45, R5.reuse, R10, R45 ;  /* 0x0000000a052d7224 */ /* 0x040fe200078e022d */
[C---:B------:R-:W-:Y:S01]  /*38b0*/  ISETP.GT.U32.AND P6, PT, R5.reuse, R44, PT ;  /* 0x0000002c0500720c */ /* 0x040fe20003fc4070 */
[----:B------:R-:W-:Y:S01]  /*38c0*/  IMAD R46, R5, R8, R46 ;  /* 0x00000008052e7224 */ /* 0x000fe200078e022e */
[----:B------:R-:W-:Y:S01]  /*38d0*/  LOP3.LUT R10, R7, 0x19c, RZ, 0xfc, !PT ;  /* 0x0000019c070a7812 */ /* 0x000fe200078efcff */
[----:B------:R-:W-:Y:S01]  /*38e0*/  IMAD.HI.U32 R8, R2, R47, RZ ;  /* 0x0000002f02087227 */ /* 0x000fe200078e00ff */
[----:B------:R-:W-:-:S02]  /*38f0*/  IABS R147, R149 ;  /* 0x0000009500937213 */ /* 0x000fc40000000000 */
[----:B------:R-:W-:Y:S01]  /*3900*/  IABS R49, R10 ;  /* 0x0000000a00317213 */ /* 0x000fe20000000000 */
[----:B------:R-:W-:Y:S01]  /*3910*/  @!P0 IMAD.MOV R42, RZ, RZ, -R42 ;  /* 0x000000ffff2a8224 */ /* 0x000fe200078e0a2a */
[----:B------:R-:W-:Y:S01]  /*3920*/  ISETP.GE.AND P0, PT, R9, RZ, PT ;  /* 0x000000ff0900720c */ /* 0x000fe20003f06270 */
[----:B------:R-:W-:Y:S01]  /*3930*/  @!P5 IMAD.IADD R43, R43, 0x1, -R5 ;  /* 0x000000012b2bd824 */ /* 0x000fe200078e0a05 */
[----:B------:R-:W-:Y:S01]  /*3940*/  ISETP.GT.U32.AND P5, PT, R5, R45, PT ;  /* 0x0000002d0500720c */ /* 0x000fe20003fa4070 */
[----:B------:R-:W-:Y:S01]  /*3950*/  IMAD.HI.U32 R9, R2, R48, RZ ;  /* 0x0000003002097227 */ /* 0x000fe200078e00ff */
[C---:B------:R-:W-:Y:S02]  /*3960*/  LOP3.LUT R157, R7.reuse, 0xd0, RZ, 0xfc, !PT ;  /* 0x000000d0079d7812 */ /* 0x040fe400078efcff */
[----:B------:R-:W-:Y:S01]  /*3970*/  LOP3.LUT R154, R7, 0xd4, RZ, 0xfc, !PT ;  /* 0x000000d4079a7812 */ /* 0x000fe200078efcff */
[----:B------:R-:W-:Y:S01]  /*3980*/  IMAD.MOV R8, RZ, RZ, -R8 ;  /* 0x000000ffff087224 */ /* 0x000fe200078e0a08 */
[----:B------:R-:W-:Y:S01]  /*3990*/  IABS R152, R157 ;  /* 0x0000009d00987213 */ /* 0x000fe20000000000 */
[----:B------:R-:W-:Y:S01]  /*39a0*/  IMAD.MOV R9, RZ, RZ, -R9 ;  /* 0x000000ffff097224 */ /* 0x000fe200078e0a09 */
[----:B------:R-:W-:Y:S01]  /*39b0*/  IABS R150, R154 ;  /* 0x0000009a00967213 */ /* 0x000fe20000000000 */
[----:B------:R-:W-:Y:S01]  /*39c0*/  IMAD R47, R5, R8, R47 ;  /* 0x00000008052f7224 */ /* 0x000fe200078e022f */
[----:B------:R-:W-:Y:S01]  /*39d0*/  LOP3.LUT R156, R7, 0xd2, RZ, 0xfc, !PT ;  /* 0x000000d2079c7812 */ /* 0x000fe200078efcff */
[----:B------:R-:W-:Y:S01]  /*39e0*/  IMAD R48, R5, R9, R48 ;  /* 0x0000000905307224 */ /* 0x000fe200078e0230 */
[----:B------:R-:W-:Y:S01]  /*39f0*/  LOP3.LUT R158, R7, 0xce, RZ, 0xfc, !PT ;  /* 0x000000ce079e7812 */ /* 0x000fe200078efcff */
[--C-:B------:R-:W-:Y:S01]  /*3a00*/  @!P6 IMAD.IADD R44, R44, 0x1, -R5.reuse ;  /* 0x000000012c2ce824 */ /* 0x100fe200078e0a05 */
[----:B------:R-:W-:Y:S01]  /*3a10*/  ISETP.GT.U32.AND P6, PT, R5, R47, PT ;  /* 0x0000002f0500720c */ /* 0x000fe20003fc4070 */
[----:B------:R-:W-:Y:S01]  /*3a20*/  @!P5 IMAD.IADD R45, R45, 0x1, -R5 ;  /* 0x000000012d2dd824 */ /* 0x000fe200078e0a05 */
[----:B------:R-:W-:Y:S01]  /*3a30*/  ISETP.GT.U32.AND P5, PT, R5, R48, PT ;  /* 0x000000300500720c */ /* 0x000fe20003fa4070 */
[----:B------:R-:W-:Y:S01]  /*3a40*/  IMAD.HI.U32 R8, R2, R49, RZ ;  /* 0x0000003102087227 */ /* 0x000fe200078e00ff */
[----:B------:R-:W-:-:S02]  /*3a50*/  IABS R151, R156 ;  /* 0x0000009c00977213 */ /* 0x000fc40000000000 */
[----:B------:R-:W-:Y:S01]  /*3a60*/  LOP3.LUT R159, R7, 0xcc, RZ, 0xfc, !PT ;  /* 0x000000cc079f7812 */ /* 0x000fe200078efcff */
[----:B------:R-:W-:Y:S01]  /*3a70*/  @!P4 IMAD.MOV R43, RZ, RZ, -R43 ;  /* 0x000000ffff2bc224 */ /* 0x000fe200078e0a2b */
[----:B------:R-:W-:Y:S01]  /*3a80*/  ISETP.GT.U32.AND P4, PT, R5, R46, PT ;  /* 0x0000002e0500720c */ /* 0x000fe20003f84070 */
[----:B------:R-:W-:Y:S01]  /*3a90*/  IMAD.MOV R8, RZ, RZ, -R8 ;  /* 0x000000ffff087224 */ /* 0x000fe200078e0a08 */
[C---:B------:R-:W-:Y:S01]  /*3aa0*/  LOP3.LUT R160, R7.reuse, 0xca, RZ, 0xfc, !PT ;  /* 0x000000ca07a07812 */ /* 0x040fe200078efcff */
[----:B------:R-:W-:Y:S01]  /*3ab0*/  @!P2 IMAD.MOV R44, RZ, RZ, -R44 ;  /* 0x000000ffff2ca224 */ /* 0x000fe200078e0a2c */
[----:B------:R-:W-:Y:S01]  /*3ac0*/  LOP3.LUT R161, R7, 0xc8, RZ, 0xfc, !PT ;  /* 0x000000c807a17812 */ /* 0x000fe200078efcff */
[--C-:B------:R-:W-:Y:S01]  /*3ad0*/  @!P6 IMAD.IADD R47, R47, 0x1, -R5.reuse ;  /* 0x000000012f2fe824 */ /* 0x100fe200078e0a05 */
[----:B------:R-:W-:Y:S01]  /*3ae0*/  LOP3.LUT R162, R7, 0xc6, RZ, 0xfc, !PT ;  /* 0x000000c607a27812 */ /* 0x000fe200078efcff */
[----:B------:R-:W-:Y:S01]  /*3af0*/  @!P5 IMAD.IADD R48, R48, 0x1, -R5 ;  /* 0x000000013030d824 */ /* 0x000fe200078e0a05 */
[----:B------:R-:W-:Y:S01]  /*3b00*/  IABS R155, R161 ;  /* 0x000000a1009b7213 */ /* 0x000fe20000000000 */
[C---:B------:R-:W-:Y:S01]  /*3b10*/  IMAD R49, R5.reuse, R8, R49 ;  /* 0x0000000805317224 */ /* 0x040fe200078e0231 */
[C---:B------:R-:W-:Y:S01]  /*3b20*/  ISETP.GT.U32.AND P5, PT, R5.reuse, R47, PT ;  /* 0x0000002f0500720c */ /* 0x040fe20003fa4070 */
[----:B------:R-:W-:Y:S01]  /*3b30*/  IMAD.HI.U32 R8, R2, R50, RZ ;  /* 0x0000003202087227 */ /* 0x000fe200078e00ff */
[----:B------:R-:W-:-:S02]  /*3b40*/  ISETP.GT.U32.AND P2, PT, R5, R48, PT ;  /* 0x000000300500720c */ /* 0x000fc40003f44070 */
[C---:B------:R-:W-:Y:S01]  /*3b50*/  LOP3.LUT R163, R7.reuse, 0xc4, RZ, 0xfc, !PT ;  /* 0x000000c407a37812 */ /* 0x040fe200078efcff */
[----:B------:R-:W-:Y:S01]  /*3b60*/  IMAD.MOV R8, RZ, RZ, -R8 ;  /* 0x000000ffff087224 */ /* 0x000fe200078e0a08 */
[----:B------:R-:W-:Y:S01]  /*3b70*/  LOP3.LUT R169, R7, 0xb6, RZ, 0xfc, !PT ;  /* 0x000000b607a97812 */ /* 0x000fe200078efcff */
[--C-:B------:R-:W-:Y:S01]  /*3b80*/  @!P4 IMAD.IADD R46, R46, 0x1, -R5.reuse ;  /* 0x000000012e2ec824 */ /* 0x100fe200078e0a05 */
[C---:B------:R-:W-:Y:S01]  /*3b90*/  ISETP.GT.U32.AND P4, PT, R5.reuse, R45, PT ;  /* 0x0000002d0500720c */ /* 0x040fe20003f84070 */
[C---:B------:R-:W-:Y:S01]  /*3ba0*/  IMAD R50, R5.reuse, R8, R50 ;  /* 0x0000000805327224 */ /* 0x040fe200078e0232 */
[----:B------:R-:W-:Y:S01]  /*3bb0*/  IABS R164, R169 ;  /* 0x000000a900a47213 */ /* 0x000fe20000000000 */
[----:B------:R-:W-:Y:S01]  /*3bc0*/  IMAD.HI.U32 R8, R2, R51, RZ ;  /* 0x0000003302087227 */ /* 0x000fe200078e00ff */
[----:B------:R-:W-:Y:S02]  /*3bd0*/  ISETP.GT.U32.AND P6, PT, R5, R46, PT ;  /* 0x0000002e0500720c */ /* 0x000fe40003fc4070 */
[----:B------:R-:W-:Y:S01]  /*3be0*/  LOP3.LUT R170, R7, 0xb4, RZ, 0xfc, !PT ;  /* 0x000000b407aa7812 */ /* 0x000fe200078efcff */
[--C-:B------:R-:W-:Y:S01]  /*3bf0*/  @!P5 IMAD.IADD R47, R47, 0x1, -R5.reuse ;  /* 0x000000012f2fd824 */ /* 0x100fe200078e0a05 */
[C---:B------:R-:W-:Y:S01]  /*3c00*/  ISETP.GT.U32.AND P5, PT, R5.reuse, R50, PT ;  /* 0x000000320500720c */ /* 0x040fe20003fa4070 */
[----:B------:R-:W-:Y:S01]  /*3c10*/  IMAD.MOV R8, RZ, RZ, -R8 ;  /* 0x000000ffff087224 */ /* 0x000fe200078e0a08 */
[----:B------:R-:W-:Y:S01]  /*3c20*/  IABS R165, R170 ;  /* 0x000000aa00a57213 */ /* 0x000fe20000000000 */
[----:B------:R-:W-:Y:S01]  /*3c30*/  @!P2 IMAD.IADD R48, R48, 0x1, -R5 ;  /* 0x000000013030a824 */ /* 0x000fe200078e0a05 */
[----:B------:R-:W-:Y:S01]  /*3c40*/  ISETP.GE.AND P2, PT, R10, RZ, PT ;  /* 0x000000ff0a00720c */ /* 0x000fe20003f46270 */
[----:B------:R-:W-:Y:S01]  /*3c50*/  IMAD R51, R5, R8, R51 ;  /* 0x0000000805337224 */ /* 0x000fe200078e0233 */
[----:B------:R-:W-:Y:S01]  /*3c60*/  LOP3.LUT R10, R7, 0x192, RZ, 0xfc, !PT ;  /* 0x00000192070a7812 */ /* 0x000fe200078efcff */
[--C-:B------:R-:W-:Y:S01]  /*3c70*/  @!P4 IMAD.IADD R45, R45, 0x1, -R5.reuse ;  /* 0x000000012d2dc824 */ /* 0x100fe200078e0a05 */
[----:B------:R-:W-:Y:S01]  /*3c80*/  ISETP.GT.U32.AND P4, PT, R5, R49, PT ;  /* 0x000000310500720c */ /* 0x000fe20003f84070 */
[----:B------:R-:W-:Y:S01]  /*3c90*/  @!P6 IMAD.IADD R46, R46, 0x1, -R5 ;  /* 0x000000012e2ee824 */ /* 0x000fe200078e0a05 */
[----:B------:R-:W-:Y:S01]  /*3ca0*/  ISETP.GE.AND P6, PT, R53, RZ, PT ;  /* 0x000000ff3500720c */ /* 0x000fe20003fc6270 */
[----:B------:R-:W-:Y:S01]  /*3cb0*/  IMAD.HI.U32 R9, R2, R52, RZ ;  /* 0x0000003402097227 */ /* 0x000fe200078e00ff */
[----:B------:R-:W-:-:S02]  /*3cc0*/  IABS R53, R57 ;  /* 0x0000003900357213 */ /* 0x000fc40000000000 */
[C---:B------:R-:W-:Y:S01]  /*3cd0*/  LOP3.LUT R168, R7.reuse, 0xb8, RZ, 0xfc, !PT ;  /* 0x000000b807a87812 */ /* 0x040fe200078efcff */
[--C-:B------:R-:W-:Y:S01]  /*3ce0*/  @!P5 IMAD.IADD R50, R50, 0x1, -R5.reuse ;  /* 0x000000013232d824 */ /* 0x100fe200078e0a05 */
[C---:B------:R-:W-:Y:S01]  /*3cf0*/  LOP3.LUT R171, R7.reuse, 0xb2, RZ, 0xfc, !PT ;  /* 0x000000b207ab7812 */ /* 0x040fe200078efcff */
[----:B------:R-:W-:Y:S01]  /*3d00*/  IMAD.HI.U32 R8, R2, R53, RZ ;  /* 0x0000003502087227 */ /* 0x000fe200078e00ff */
[----:B------:R-:W-:Y:S02]  /*3d10*/  LOP3.LUT R173, R7, 0xae, RZ, 0xfc, !PT ;  /* 0x000000ae07ad7812 */ /* 0x000fe400078efcff */
[----:B------:R-:W-:Y:S01]  /*3d20*/  ISETP.GT.U32.AND P5, PT, R5, R50, PT ;  /* 0x000000320500720c */ /* 0x000fe20003fa4070 */
[----:B------:R-:W-:Y:S01]  /*3d30*/  IMAD.MOV R8, RZ, RZ, -R8 ;  /* 0x000000ffff087224 */ /* 0x000fe200078e0a08 */
[----:B------:R-:W-:Y:S01]  /*3d40*/  IABS R166, R171 ;  /* 0x000000ab00a67213 */ /* 0x000fe20000000000 */
[----:B------:R-:W-:Y:S01]  /*3d50*/  @!P4 IMAD.IADD R49, R49, 0x1, -R5 ;  /* 0x000000013131c824 */ /* 0x000fe200078e0a05 */
[----:B------:R-:W-:Y:S01]  /*3d60*/  ISETP.GE.AND P4, PT, R54, RZ, PT ;  /* 0x000000ff3600720c */ /* 0x000fe20003f86270 */
[----:B------:R-:W-:Y:S01]  /*3d70*/  IMAD R53, R5, R8, R53 ;  /* 0x0000000805357224 */ /* 0x000fe200078e0235 */
[----:B------:R-:W-:Y:S01]  /*3d80*/  IABS R54, R10 ;  /* 0x0000000a00367213 */ /* 0x000fe20000000000 */
[----:B------:R-:W-:Y:S01]  /*3d90*/  IMAD.MOV R9, RZ, RZ, -R9 ;  /* 0x000000ffff097224 */ /* 0x000fe200078e0a09 */
[----:B------:R-:W-:Y:S01]  /*3da0*/  LOP3.LUT R172, R7, 0xb0, RZ, 0xfc, !PT ;  /* 0x000000b007ac7812 */ /* 0x000fe200078efcff */
[----:B------:R-:W-:Y:S01]  /*3db0*/  @!P0 IMAD.MOV R47, RZ, RZ, -R47 ;  /* 0x000000ffff2f8224 */ /* 0x000fe200078e0a2f */
[----:B------:R-:W-:Y:S01]  /*3dc0*/  ISETP.GE.AND P0, PT, R55, RZ, PT ;  /* 0x000000ff3700720c */ /* 0x000fe20003f06270 */
[C---:B------:R-:W-:Y:S01]  /*3dd0*/  IMAD R52, R5.reuse, R9, R52 ;  /* 0x0000000905347224 */ /* 0x040fe200078e0234 */
[----:B------:R-:W-:Y:S01]  /*3de0*/  IABS R55, R59 ;  /* 0x0000003b00377213 */ /* 0x000fe20000000000 */
[----:B------:R-:W-:Y:S01]  /*3df0*/  @!P5 IMAD.IADD R50, R50, 0x1, -R5 ;  /* 0x000000013232d824 */ /* 0x000fe200078e0a05 */
[----:B------:R-:W-:Y:S01]  /*3e00*/  ISETP.GT.U32.AND P5, PT, R5, R53, PT ;  /* 0x000000350500720c */ /* 0x000fe20003fa4070 */
[----:B------:R-:W-:Y:S01]  /*3e10*/  IMAD.HI.U32 R8, R2, R54, RZ ;  /* 0x0000003602087227 */ /* 0x000fe200078e00ff */
[----:B------:R-:W-:-:S02]  /*3e20*/  IABS R167, R172 ;  /* 0x000000ac00a77213 */ /* 0x000fc40000000000 */
[----:B------:R-:W-:Y:S01]  /*3e30*/  LOP3.LUT R174, R7, 0xaa, RZ, 0xfc, !PT ;  /* 0x000000aa07ae7812 */ /* 0x000fe200078efcff */
[----:B------:R-:W-:Y:S01]  /*3e40*/  @!P1 IMAD.MOV R45, RZ, RZ, -R45 ;  /* 0x000000ffff2d9224 */ /* 0x000fe200078e0a2d */
[C---:B------:R-:W-:Y:S01]  /*3e50*/  ISETP.GT.U32.AND P1, PT, R5.reuse, R49, PT ;  /* 0x000000310500720c */ /* 0x040fe20003f24070 */
[----:B------:R-:W-:Y:S01]  /*3e60*/  @!P6 IMAD.MOV R48, RZ, RZ, -R48 ;  /* 0x000000ffff30e224 */ /* 0x000fe200078e0a30 */
[C---:B------:R-:W-:Y:S01]  /*3e70*/  ISETP.GT.U32.AND P6, PT, R5.reuse, R52, PT ;  /* 0x000000340500720c */ /* 0x040fe20003fc4070 */
[----:B------:R-:W-:Y:S01]  /*3e80*/  @!P3 IMAD.MOV R46, RZ, RZ, -R46 ;  /* 0x000000ffff2eb224 */ /* 0x000fe200078e0a2e */
[----:B------:R-:W-:Y:S01]  /*3e90*/  ISETP.GT.U32.AND P3, PT, R5, R51, PT ;  /* 0x000000330500720c */ /* 0x000fe20003f64070 */
[----:B------:R-:W-:Y:S01]  /*3ea0*/  IMAD.MOV R9, RZ, RZ, -R8 ;  /* 0x000000ffff097224 */ /* 0x000fe200078e0a08 */
[----:B------:R-:W-:Y:S01]  /*3eb0*/  LOP3.LUT R175, R7, 0xa8, RZ, 0xfc, !PT ;  /* 0x000000a807af7812 */ /* 0x000fe200078efcff */
[----:B------:R-:W-:Y:S01]  /*3ec0*/  @!P5 IMAD.IADD R53, R53, 0x1, -R5 ;  /* 0x000000013535d824 */ /* 0x000fe200078e0a05 */
[C---:B------:R-:W-:Y:S01]  /*3ed0*/  LOP3.LUT R176, R7.reuse, 0xa6, RZ, 0xfc, !PT ;  /* 0x000000a607b07812 */ /* 0x040fe200078efcff */
[----:B------:R-:W-:Y:S01]  /*3ee0*/  IMAD.HI.U32 R8, R2, R55, RZ ;  /* 0x0000003702087227 */ /* 0x000fe200078e00ff */
[----:B------:R-:W-:-:S02]  /*3ef0*/  LOP3.LUT R177, R7, 0xa2, RZ, 0xfc, !PT ;  /* 0x000000a207b17812 */ /* 0x000fc400078efcff */
[----:B------:R-:W-:Y:S01]  /*3f00*/  ISETP.GT.U32.AND P5, PT, R5, R53, PT ;  /* 0x000000350500720c */ /* 0x000fe20003fa4070 */
[----:B------:R-:W-:Y:S01]  /*3f10*/  IMAD.MOV R8, RZ, RZ, -R8 ;  /* 0x000000ffff087224 */ /* 0x000fe200078e0a08 */
[----:B------:R-:W-:Y:S01]  /*3f20*/  LOP3.LUT R179, R7, 0x9c, RZ, 0xfc, !PT ;  /* 0x0000009c07b37812 */ /* 0x000fe200078efcff */
[----:B------:R-:W-:Y:S01]  /*3f30*/  @!P1 IMAD.IADD R49, R49, 0x1, -R5 ;  /* 0x0000000131319824 */ /* 0x000fe200078e0a05 */
[----:B------:R-:W-:Y:S01]  /*3f40*/  ISETP.GE.AND P1, PT, R56, RZ, PT ;  /* 0x000000ff3800720c */ /* 0x000fe20003f26270 */
[----:B------:R-:W-:Y:S01]  /*3f50*/  IMAD R55, R5, R8, R55 ;  /* 0x0000000805377224 */ /* 0x000fe200078e0237 */
[----:B------:R-:W-:Y:S01]  /*3f60*/  IABS R56, R60 ;  /* 0x0000003c00387213 */ /* 0x000fe20000000000 */
[--C-:B------:R-:W-:Y:S01]  /*3f70*/  @!P6 IMAD.IADD R52, R52, 0x1, -R5.reuse ;  /* 0x000000013434e824 */ /* 0x100fe200078e0a05 */
[----:B------:R-:W-:Y:S01]  /*3f80*/  LOP3.LUT R180, R7, 0x9a, RZ, 0xfc, !PT ;  /* 0x0000009a07b47812 */ /* 0x000fe200078efcff */
[----:B------:R-:W-:Y:S01]  /*3f90*/  @!P3 IMAD.IADD R51, R51, 0x1, -R5 ;  /* 0x000000013333b824 */ /* 0x000fe200078e0a05 */
[----:B------:R-:W-:Y:S01]  /*3fa0*/  ISETP.GE.AND P3, PT, R57, RZ, PT ;  /* 0x000000ff3900720c */ /* 0x000fe20003f66270 */
[----:B------:R-:W-:Y:S01]  /*3fb0*/  @!P2 IMAD.MOV R49, RZ, RZ, -R49 ;  /* 0x000000ffff31a224 */ /* 0x000fe200078e0a31 */
[----:B------:R-:W-:Y:S01]  /*3fc0*/  ISETP.GT.U32.AND P2, PT, R5, R52, PT ;  /* 0x000000340500720c */ /* 0x000fe20003f44070 */
[----:B------:R-:W-:Y:S01]  /*3fd0*/  @!P5 IMAD.IADD R53, R53, 0x1, -R5 ;  /* 0x000000013535d824 */ /* 0x000fe200078e0a05 */
[C---:B------:R-:W-:Y:S01]  /*3fe0*/  ISETP.GT.U32.AND P5, PT, R5.reuse, R55, PT ;  /* 0x000000370500720c */ /* 0x040fe20003fa4070 */
[----:B------:R-:W-:Y:S01]  /*3ff0*/  IMAD.HI.U32 R8, R2, R56, RZ ;  /* 0x0000003802087227 */ /* 0x000fe200078e00ff */
[----:B------:R-:W-:-:S02]  /*4000*/  ISETP.GT.U32.AND P6, PT, R5, R51, PT ;  /* 0x000000330500720c */ /* 0x000fc40003fc4070 */
[----:B------:R-:W-:Y:S01]  /*4010*/  IABS R57, R61 ;  /* 0x0000003d00397213 */ /* 0x000fe20000000000 */
[----:B------:R-:W-:Y:S01]  /*4020*/  IMAD R54, R5, R9, R54 ;  /* 0x0000000905367224 */ /* 0x000fe200078e0236 */
[----:B------:R-:W-:Y:S01]  /*4030*/  IABS R178, R180 ;  /* 0x000000b400b27213 */ /* 0x000fe20000000000 */
[----:B------:R-:W-:Y:S01]  /*4040*/  IMAD.MOV R8, RZ, RZ, -R8 ;  /* 0x000000ffff087224 */ /* 0x000fe200078e0a08 */
[C---:B------:R-:W-:Y:S01]  /*4050*/  LOP3.LUT R182, R7.reuse, 0x94, RZ, 0xfc, !PT ;  /* 0x0000009407b67812 */ /* 0x040fe200078efcff */
[----:B------:R-:W-:Y:S01]  /*4060*/  IMAD.HI.U32 R9, R2, R57, RZ ;  /* 0x0000003902097227 */ /* 0x000fe200078e00ff */
[----:B------:R-:W-:Y:S02]  /*4070*/  LOP3.LUT R187, R7, 0x90, RZ, 0xfc, !PT ;  /* 0x0000009007bb7812 */ /* 0x000fe400078efcff */
[----:B------:R-:W-:Y:S01]  /*4080*/  IABS R181, R182 ;  /* 0x000000b600b57213 */ /* 0x000fe20000000000 */
[--C-:B------:R-:W-:Y:S01]  /*4090*/  @!P5 IMAD.IADD R55, R55, 0x1, -R5.reuse ;  /* 0x000000013737d824 */ /* 0x100fe200078e0a05 */
[----:B------:R-:W-:Y:S01]  /*40a0*/  IABS R183, R187 ;  /* 0x000000bb00b77213 */ /* 0x000fe20000000000 */
[--C-:B------:R-:W-:Y:S01]  /*40b0*/  @!P2 IMAD.IADD R52, R52, 0x1, -R5.reuse ;  /* 0x000000013434a824 */ /* 0x100fe200078e0a05 */
[----:B------:R-:W-:Y:S01]  /*40c0*/  ISETP.GE.AND P2, PT, R10, RZ, PT ;  /* 0x000000ff0a00720c */ /* 0x000fe20003f46270 */
[----:B------:R-:W-:Y:S01]  /*40d0*/  @!P4 IMAD.MOV R50, RZ, RZ, -R50 ;  /* 0x000000ffff32c224 */ /* 0x000fe200078e0a32 */
[----:B------:R-:W-:Y:S01]  /*40e0*/  ISETP.GT.U32.AND P4, PT, R5, R55, PT ;  /* 0x000000370500720c */ /* 0x000fe20003f84070 */
[----:B------:R-:W-:Y:S01]  /*40f0*/  @!P6 IMAD.IADD R51, R51, 0x1, -R5 ;  /* 0x000000013333e824 */ /* 0x000fe200078e0a05 */
[----:B------:R-:W-:Y:S01]  /*4100*/  ISETP.GT.U32.AND P6, PT, R5, R54, PT ;  /* 0x000000360500720c */ /* 0x000fe20003fc4070 */
[----:B------:R-:W-:Y:S01]  /*4110*/  IMAD.MOV R10, RZ, RZ, -R9 ;  /* 0x000000ffff0a7224 */ /* 0x000fe200078e0a09 */
[----:B------:R-:W-:Y:S01]  /*4120*/  LOP3.LUT R9, R7, 0x188, RZ, 0xfc, !PT ;  /* 0x0000018807097812 */ /* 0x000fe200078efcff */
[----:B------:R-:W-:Y:S01]  /*4130*/  IMAD R56, R5, R8, R56 ;  /* 0x0000000805387224 */ /* 0x000fe200078e0238 */
[C---:B------:R-:W-:Y:S01]  /*4140*/  LOP3.LUT R188, R7.reuse, 0x8e, RZ, 0xfc, !PT ;  /* 0x0000008e07bc7812 */ /* 0x040fe200078efcff */
[----:B------:R-:W-:Y:S01]  /*4150*/  IMAD.HI.U32 R8, R2, R58, RZ ;  /* 0x0000003a02087227 */ /* 0x000fe200078e00ff */
[----:B------:R-:W-:-:S02]  /*4160*/  LOP3.LUT R189, R7, 0x8c, RZ, 0xfc, !PT ;  /* 0x0000008c07bd7812 */ /* 0x000fc400078efcff */
[----:B------:R-:W-:Y:S01]  /*4170*/  IABS R185, R188 ;  /* 0x000000bc00b97213 */ /* 0x000fe20000000000 */
[----:B------:R-:W-:Y:S01]  /*4180*/  IMAD R57, R5, R10, R57 ;  /* 0x0000000a05397224 */ /* 0x000fe200078e0239 */
[----:B------:R-:W-:Y:S01]  /*4190*/  LOP3.LUT R10, R7, 0x186, RZ, 0xfc, !PT ;  /* 0x00000186070a7812 */ /* 0x000fe200078efcff */
[----:B------:R-:W-:Y:S01]  /*41a0*/  @!P0 IMAD.MOV R51, RZ, RZ, -R51 ;  /* 0x000000ffff338224 */ /* 0x000fe200078e0a33 */
[C---:B------:R-:W-:Y:S01]  /*41b0*/  ISETP.GT.U32.AND P0, PT, R5.reuse, R56, PT ;  /* 0x000000380500720c */ /* 0x040fe20003f04070 */
[----:B------:R-:W-:Y:S01]  /*41c0*/  IMAD.MOV R8, RZ, RZ, -R8 ;  /* 0x000000ffff087224 */ /* 0x000fe200078e0a08 */
[----:B------:R-:W-:Y:S01]  /*41d0*/  IABS R186, R189 ;  /* 0x000000bd00ba7213 */ /* 0x000fe20000000000 */
[----:B------:R-:W-:Y:S01]  /*41e0*/  @!P3 IMAD.MOV R53, RZ, RZ, -R53 ;  /* 0x000000ffff35b224 */ /* 0x000fe200078e0a35 */
[C---:B------:R-:W-:Y:S01]  /*41f0*/  ISETP.GT.U32.AND P3, PT, R5.reuse, R57, PT ;  /* 0x000000390500720c */ /* 0x040fe20003f64070 */
[----:B------:R-:W-:Y:S01]  /*4200*/  IMAD R58, R5, R8, R58 ;  /* 0x00000008053a7224 */ /* 0x000fe200078e023a */
[----:B------:R-:W-:Y:S01]  /*4210*/  LOP3.LUT R190, R7, 0x88, RZ, 0xfc, !PT ;  /* 0x0000008807be7812 */ /* 0x000fe200078efcff */
[--C-:B------:R-:W-:Y:S01]  /*4220*/  @!P4 IMAD.IADD R55, R55, 0x1, -R5.reuse ;  /* 0x000000013737c824 */ /* 0x100fe200078e0a05 */
[----:B------:R-:W-:Y:S01]  /*4230*/  LOP3.LUT R191, R7, 0x86, RZ, 0xfc, !PT ;  /* 0x0000008607bf7812 */ /* 0x000fe200078efcff */
[--C-:B------:R-:W-:Y:S01]  /*4240*/  @!P6 IMAD.IADD R54, R54, 0x1, -R5.reuse ;  /* 0x000000013636e824 */ /* 0x100fe200078e0a05 */
[----:B------:R-:W-:Y:S01]  /*4250*/  ISETP.GT.U32.AND P4, PT, R5, R58, PT ;  /* 0x0000003a0500720c */ /* 0x000fe20003f84070 */
[----:B------:R-:W-:Y:S01]  /*4260*/  @!P1 IMAD.MOV R52, RZ, RZ, -R52 ;  /* 0x000000ffff349224 */ /* 0x000fe200078e0a34 */
[----:B------:R-:W-:Y:S01]  /*4270*/  ISETP.GE.AND P6, PT, R59, RZ, PT ;  /* 0x000000ff3b00720c */ /* 0x000fe20003fc6270 */
[----:B------:R-:W-:Y:S01]  /*4280*/  @!P0 IMAD.IADD R56, R56, 0x1, -R5 ;  /* 0x0000000138388824 */ /* 0x000fe200078e0a05 */
[----:B------:R-:W-:-:S02]  /*4290*/  IABS R59, R9 ;  /* 0x00000009003b7213 */ /* 0x000fc40000000000 */
[----:B------:R-:W-:Y:S01]  /*42a0*/  ISETP.GT.U32.AND P5, PT, R5, R54, PT ;  /* 0x000000360500720c */ /* 0x000fe20003fa4070 */
[--C-:B------:R-:W-:Y:S01]  /*42b0*/  @!P3 IMAD.IADD R57, R57, 0x1, -R5.reuse ;  /* 0x000000013939b824 */ /* 0x100fe200078e0a05 */
[----:B------:R-:W-:Y:S01]  /*42c0*/  ISETP.GT.U32.AND P3, PT, R5, R56, PT ;  /* 0x000000380500720c */ /* 0x000fe20003f64070 */
[----:B------:R-:W-:Y:S01]  /*42d0*/  IMAD.HI.U32 R8, R2, R59, RZ ;  /* 0x0000003b02087227 */ /* 0x000fe200078e00ff */
[----:B------:R-:W-:Y:S02]  /*42e0*/  ISETP.GE.AND P1, PT, R60, RZ, PT ;  /* 0x000000ff3c00720c */ /* 0x000fe40003f26270 */
[----:B------:R-:W-:Y:S01]  /*42f0*/  IABS R60, R10 ;  /* 0x0000000a003c7213 */ /* 0x000fe20000000000 */
[----:B------:R-:W-:Y:S01]  /*4300*/  @!P4 IMAD.IADD R58, R58, 0x1, -R5 ;  /* 0x000000013a3ac824 */ /* 0x000fe200078e0a05 */
[----:B------:R-:W-:Y:S01]  /*4310*/  ISETP.GE.AND P0, PT, R62, RZ, PT ;  /* 0x000000ff3e00720c */ /* 0x000fe20003f06270 */
[----:B------:R-:W-:Y:S01]  /*4320*/  IMAD.MOV R8, RZ, RZ, -R8 ;  /* 0x000000ffff087224 */ /* 0x000fe200078e0a08 */
[----:B------:R-:W-:Y:S01]  /*4330*/  LOP3.LUT R193, R7, 0x7e, RZ, 0xfc, !PT ;  /* 0x0000007e07c17812 */ /* 0x000fe200078efcff */
[----:B------:R-:W-:Y:S01]  /*4340*/  @!P6 IMAD.MOV R55, RZ, RZ, -R55 ;  /* 0x000000ffff37e224 */ /* 0x000fe200078e0a37 */
[C---:B------:R-:W-:Y:S01]  /*4350*/  ISETP.GT.U32.AND P4, PT, R5.reuse, R58, PT ;  /* 0x0000003a0500720c */ /* 0x040fe20003f84070 */
[----:B------:R-:W-:Y:S01]  /*4360*/  IMAD R59, R5, R8, R59 ;  /* 0x00000008053b7224 */ /* 0x000fe200078e023b */
[----:B------:R-:W-:Y:S01]  /*4370*/  ISETP.GE.AND P6, PT, R9, RZ, PT ;  /* 0x000000ff0900720c */ /* 0x000fe20003fc6270 */
[----:B------:R-:W-:Y:S01]  /*4380*/  IMAD.HI.U32 R8, R2, R60, RZ ;  /* 0x0000003c02087227 */ /* 0x000fe200078e00ff */
[----:B------:R-:W-:-:S02]  /*4390*/  IABS R192, R193 ;  /* 0x000000c100c07213 */ /* 0x000fc40000000000 */
[----:B------:R-:W-:Y:S01]  /*43a0*/  LOP3.LUT R201, R7, 0x7c, RZ, 0xfc, !PT ;  /* 0x0000007c07c97812 */ /* 0x000fe200078efcff */
[--C-:B------:R-:W-:Y:S01]  /*43b0*/  @!P5 IMAD.IADD R54, R54, 0x1, -R5.reuse ;  /* 0x000000013636d824 */ /* 0x100fe200078e0a05 */
[----:B------:R-:W-:Y:S01]  /*43c0*/  ISETP.GE.AND P5, PT, R61, RZ, PT ;  /* 0x000000ff3d00720c */ /* 0x000fe20003fa6270 */
[--C-:B------:R-:W-:Y:S01]  /*43d0*/  @!P3 IMAD.IADD R56, R56, 0x1, -R5.reuse ;  /* 0x000000013838b824 */ /* 0x100fe200078e0a05 */
[C---:B------:R-:W-:Y:S01]  /*43e0*/  ISETP.GT.U32.AND P3, PT, R5.reuse, R59, PT ;  /* 0x0000003b0500720c */ /* 0x040fe20003f64070 */
[----:B------:R-:W-:Y:S01]  /*43f0*/  IMAD.MOV R8, RZ, RZ, -R8 ;  /* 0x000000ffff087224 */ /* 0x000fe200078e0a08 */
[----:B------:R-:W-:Y:S01]  /*4400*/  IABS R61, R64 ;  /* 0x00000040003d7213 */ /* 0x000fe20000000000 */
[----:B------:R-:W-:Y:S01]  /*4410*/  @!P2 IMAD.MOV R54, RZ, RZ, -R54 ;  /* 0x000000ffff36a224 */ /* 0x000fe200078e0a36 */
[C---:B------:R-:W-:Y:S01]  /*4420*/  ISETP.GT.U32.AND P2, PT, R5.reuse, R57, PT ;  /* 0x000000390500720c */ /* 0x040fe20003f44070 */
[----:B------:R-:W-:Y:S01]  /*4430*/  IMAD R60, R5, R8, R60 ;  /* 0x00000008053c7224 */ /* 0x000fe200078e023c */
[C---:B------:R-:W-:Y:S01]  /*4440*/  LOP3.LUT R202, R7.reuse, 0x7a, RZ, 0xfc, !PT ;  /* 0x0000007a07ca7812 */ /* 0x040fe200078efcff */
[----:B------:R-:W-:Y:S01]  /*4450*/  @!P4 IMAD.IADD R58, R58, 0x1, -R5 ;  /* 0x000000013a3ac824 */ /* 0x000fe200078e0a05 */
[----:B------:R-:W-:Y:S01]  /*4460*/  LOP3.LUT R203, R7, 0x78, RZ, 0xfc, !PT ;  /* 0x0000007807cb7812 */ /* 0x000fe200078efcff */
[----:B------:R-:W-:Y:S01]  /*4470*/  @!P1 IMAD.MOV R56, RZ, RZ, -R56 ;  /* 0x000000ffff389224 */ /* 0x000fe200078e0a38 */
[----:B------:R-:W-:Y:S01]  /*4480*/  ISETP.GT.U32.AND P4, PT, R5, R60, PT ;  /* 0x0000003c0500720c */ /* 0x000fe20003f84070 */
[----:B------:R-:W-:Y:S01]  /*4490*/  IMAD.HI.U32 R8, R2, R61, RZ ;  /* 0x0000003d02087227 */ /* 0x000fe200078e00ff */
[----:B------:R-:W-:-:S02]  /*44a0*/  IABS R194, R202 ;  /* 0x000000ca00c27213 */ /* 0x000fc40000000000 */
[----:B------:R-:W-:Y:S01]  /*44b0*/  IABS R196, R203 ;  /* 0x000000cb00c47213 */ /* 0x000fe20000000000 */
[--C-:B------:R-:W-:Y:S01]  /*44c0*/  @!P3 IMAD.IADD R59, R59, 0x1, -R5.reuse ;  /* 0x000000013b3bb824 */ /* 0x100fe200078e0a05 */
[----:B------:R-:W-:Y:S01]  /*44d0*/  ISETP.GE.AND P3, PT, R64, RZ, PT ;  /* 0x000000ff4000720c */ /* 0x000fe20003f66270 */
[--C-:B------:R-:W-:Y:S01]  /*44e0*/  @!P2 IMAD.IADD R57, R57, 0x1, -R5.reuse ;  /* 0x000000013939a824 */ /* 0x100fe200078e0a05 */
[----:B------:R-:W-:Y:S01]  /*44f0*/  ISETP.GE.AND P2, PT, R10, RZ, PT ;  /* 0x000000ff0a00720c */ /* 0x000fe20003f46270 */
[----:B------:R-:W-:Y:S01]  /*4500*/  IMAD.MOV R8, RZ, RZ, -R8 ;  /* 0x000000ffff087224 */ /* 0x000fe200078e0a08 */
[----:B------:R-:W-:Y:S01]  /*4510*/  ISETP.GT.U32.AND P1, PT, R5, R59, PT ;  /* 0x0000003b0500720c */ /* 0x000fe20003f24070 */
[----:B------:R-:W-:Y:S01]  /*4520*/  IMAD.HI.U32 R9, R2, R63, RZ ;  /* 0x0000003f02097227 */ /* 0x000fe200078e00ff */
[C---:B------:R-:W-:Y:S02]  /*4530*/  LOP3.LUT R10, R7.reuse, 0x182, RZ, 0xfc, !PT ;  /* 0x00000182070a7812 */ /* 0x040fe400078efcff */
[----:B------:R-:W-:Y:S01]  /*4540*/  LOP3.LUT R204, R7, 0x76, RZ, 0xfc, !PT ;  /* 0x0000007607cc7812 */ /* 0x000fe200078efcff */
[----:B------:R-:W-:Y:S01]  /*4550*/  @!P4 IMAD.IADD R60, R60, 0x1, -R5 ;  /* 0x000000013c3cc824 */ /* 0x000fe200078e0a05 */
[----:B------:R-:W-:Y:S01]  /*4560*/  IABS R62, R10 ;  /* 0x0000000a003e7213 */ /* 0x000fe20000000000 */
[----:B------:R-:W-:Y:S01]  /*4570*/  @!P0 IMAD.MOV R58, RZ, RZ, -R58 ;  /* 0x000000ffff3a8224 */ /* 0x000fe200078e0a3a */
[----:B------:R-:W-:Y:S01]  /*4580*/  ISETP.GE.AND P0, PT, R10, RZ, PT ;  /* 0x000000ff0a00720c */ /* 0x000fe20003f06270 */
[C---:B------:R-:W-:Y:S01]  /*4590*/  IMAD R61, R5.reuse, R8, R61 ;  /* 0x00000008053d7224 */ /* 0x040fe200078e023d */
[----:B------:R-:W-:Y:S01]  /*45a0*/  ISETP.GT.U32.AND P4, PT, R5, R60, PT ;  /* 0x0000003c0500720c */ /* 0x000fe20003f84070 */
[----:B------:R-:W-:Y:S01]  /*45b0*/  IMAD.MOV R10, RZ, RZ, -R9 ;  /* 0x000000ffff0a7224 */ /* 0x000fe200078e0a09 */
[C---:B------:R-:W-:Y:S01]  /*45c0*/  LOP3.LUT R9, R7.reuse, 0x17e, RZ, 0xfc, !PT ;  /* 0x0000017e07097812 */ /* 0x040fe200078efcff */
[----:B------:R-:W-:Y:S01]  /*45d0*/  IMAD.HI.U32 R8, R2, R62, RZ ;  /* 0x0000003e02087227 */ /* 0x000fe200078e00ff */
[----:B------:R-:W-:-:S02]  /*45e0*/  LOP3.LUT R200, R7, 0x74, RZ, 0xfc, !PT ;  /* 0x0000007407c87812 */ /* 0x000fc400078efcff */
[----:B------:R-:W-:Y:S01]  /*45f0*/  IABS R64, R9 ;  /* 0x0000000900407213 */ /* 0x000fe20000000000 */
[----:B------:R-:W-:Y:S01]  /*4600*/  @!P1 IMAD.IADD R59, R59, 0x1, -R5 ;  /* 0x000000013b3b9824 */ /* 0x000fe200078e0a05 */
[----:B------:R-:W-:Y:S01]  /*4610*/  ISETP.GE.AND P1, PT, R65, RZ, PT ;  /* 0x000000ff4100720c */ /* 0x000fe20003f26270 */
[C---:B------:R-:W-:Y:S01]  /*4620*/  IMAD R63, R5.reuse, R10, R63 ;  /* 0x0000000a053f7224 */ /* 0x040fe200078e023f */
[----:B------:R-:W-:Y:S01]  /*4630*/  IABS R65, R67 ;  /* 0x0000004300417213 */ /* 0x000fe20000000000 */
[----:B------:R-:W-:Y:S01]  /*4640*/  IMAD.MOV R8, RZ, RZ, -R8 ;  /* 0x000000ffff087224 */ /* 0x000fe200078e0a08 */
[----:B------:R-:W-:Y:S01]  /*4650*/  IABS R197, R204 ;  /* 0x000000cc00c57213 */ /* 0x000fe20000000000 */
[----:B------:R-:W-:Y:S01]  /*4660*/  @!P6 IMAD.MOV R59, RZ, RZ, -R59 ;  /* 0x000000ffff3be224 */ /* 0x000fe200078e0a3b */
[C---:B------:R-:W-:Y:S01]  /*4670*/  ISETP.GT.U32.AND P6, PT, R5.reuse, R63, PT ;  /* 0x0000003f0500720c */ /* 0x040fe20003fc4070 */
[----:B------:R-:W-:Y:S01]  /*4680*/  IMAD R62, R5, R8, R62 ;  /* 0x00000008053e7224 */ /* 0x000fe200078e023e */
[----:B------:R-:W-:Y:S01]  /*4690*/  IABS R198, R200 ;  /* 0x000000c800c67213 */ /* 0x000fe20000000000 */
[----:B------:R-:W-:Y:S01]  /*46a0*/  @!P4 IMAD.IADD R60, R60, 0x1, -R5 ;  /* 0x000000013c3cc824 */ /* 0x000fe200078e0a05 */
[----:B------:R-:W-:Y:S01]  /*46b0*/  LOP3.LUT R205, R7, 0x72, RZ, 0xfc, !PT ;  /* 0x0000007207cd7812 */ /* 0x000fe200078efcff */
[----:B------:R-:W-:Y:S01]  /*46c0*/  @!P5 IMAD.MOV R57, RZ, RZ, -R57 ;  /* 0x000000ffff39d224 */ /* 0x000fe200078e0a39 */
[C---:B------:R-:W-:Y:S01]  /*46d0*/  ISETP.GT.U32.AND P4, PT, R5.reuse, R62, PT ;  /* 0x0000003e0500720c */ /* 0x040fe20003f84070 */
[----:B------:R-:W-:Y:S01]  /*46e0*/  @!P2 IMAD.MOV R60, RZ, RZ, -R60 ;  /* 0x000000ffff3ca224 */ /* 0x000fe200078e0a3c */
[----:B------:R-:W-:Y:S01]  /*46f0*/  ISETP.GT.U32.AND P5, PT, R5, R61, PT ;  /* 0x0000003d0500720c */ /* 0x000fe20003fa4070 */
[----:B------:R-:W-:Y:S01]  /*4700*/  IMAD.HI.U32 R8, R2, R64, RZ ;  /* 0x0000004002087227 */ /* 0x000fe200078e00ff */
[----:B------:R-:W-:-:S02]  /*4710*/  ISETP.GE.AND P2, PT, R9, RZ, PT ;  /* 0x000000ff0900720c */ /* 0x000fc40003f46270 */
[----:B------:R-:W-:Y:S01]  /*4720*/  LOP3.LUT R206, R7, 0x70, RZ, 0xfc, !PT ;  /* 0x0000007007ce7812 */ /* 0x000fe200078efcff */
[--C-:B------:R-:W-:Y:S01]  /*4730*/  @!P6 IMAD.IADD R63, R63, 0x1, -R5.reuse ;  /* 0x000000013f3fe824 */ /* 0x100fe200078e0a05 */
[----:B------:R-:W-:Y:S01]  /*4740*/  LOP3.LUT R211, R7, 0x60, RZ, 0xfc, !PT ;  /* 0x0000006007d37812 */ /* 0x000fe200078efcff */
[----:B------:R-:W-:Y:S01]  /*4750*/  IMAD.HI.U32 R9, R2, R66, RZ ;  /* 0x0000004202097227 */ /* 0x000fe200078e00ff */
[----:B------:R-:W-:Y:S02]  /*4760*/  IABS R199, R206 ;  /* 0x000000ce00c77213 */ /* 0x000fe40000000000 */
[----:B------:R-:W-:Y:S01]  /*4770*/  ISETP.GT.U32.AND P6, PT, R5, R63, PT ;  /* 0x0000003f0500720c */ /* 0x000fe20003fc4070 */
[--C-:B------:R-:W-:Y:S01]  /*4780*/  @!P4 IMAD.IADD R62, R62, 0x1, -R5.reuse ;  /* 0x000000013e3ec824 */ /* 0x100fe200078e0a05 */
[----:B------:R-:W-:Y:S01]  /*4790*/  IABS R207, R211 ;  /* 0x000000d300cf7213 */ /* 0x000fe20000000000 */
[----:B------:R-:W-:Y:S01]  /*47a0*/  @!P5 IMAD.IADD R61, R61, 0x1, -R5 ;  /* 0x000000013d3dd824 */ /* 0x000fe200078e0a05 */
[----:B------:R-:W-:Y:S01]  /*47b0*/  LOP3.LUT R210, R7, 0x62, RZ, 0xfc, !PT ;  /* 0x0000006207d27812 */ /* 0x000fe200078efcff */
[----:B------:R-:W-:Y:S01]  /*47c0*/  IMAD.MOV R9, RZ, RZ, -R9 ;  /* 0x000000ffff097224 */ /* 0x000fe200078e0a09 */
[C---:B------:R-:W-:Y:S01]  /*47d0*/  ISETP.GT.U32.AND P4, PT, R5.reuse, R62, PT ;  /* 0x0000003e0500720c */ /* 0x040fe20003f84070 */
[----:B------:R-:W-:Y:S01]  /*47e0*/  IMAD.MOV R10, RZ, RZ, -R8 ;  /* 0x000000ffff0a7224 */ /* 0x000fe200078e0a08 */
[C---:B------:R-:W-:Y:S01]  /*47f0*/  ISETP.GT.U32.AND P5, PT, R5.reuse, R61, PT ;  /* 0x0000003d0500720c */ /* 0x040fe20003fa4070 */
[----:B------:R-:W-:Y:S01]  /*4800*/  IMAD R66, R5, R9, R66 ;  /* 0x0000000905427224 */ /* 0x000fe200078e0242 */
[----:B------:R-:W-:Y:S01]  /*4810*/  LOP3.LUT R212, R7, 0x5e, RZ, 0xfc, !PT ;  /* 0x0000005e07d47812 */ /* 0x000fe200078efcff */
[----:B------:R-:W-:Y:S01]  /*4820*/  IMAD R64, R5, R10, R64 ;  /* 0x0000000a05407224 */ /* 0x000fe200078e0240 */
[----:B------:R-:W-:Y:S01]  /*4830*/  LOP3.LUT R215, R7, 0x56, RZ, 0xfc, !PT ;  /* 0x0000005607d77812 */ /* 0x000fe200078efcff */
[----:B------:R-:W-:Y:S01]  /*4840*/  @!P6 IMAD.IADD R63, R63, 0x1, -R5 ;  /* 0x000000013f3fe824 */ /* 0x000fe200078e0a05 */
[----:B------:R-:W-:Y:S01]  /*4850*/  IABS R209, R212 ;  /* 0x000000d400d17213 */ /* 0x000fe20000000000 */
[----:B------:R-:W-:Y:S01]  /*4860*/  IMAD.HI.U32 R8, R2, R65, RZ ;  /* 0x0000004102087227 */ /* 0x000fe200078e00ff */
[----:B------:R-:W-:-:S02]  /*4870*/  LOP3.LUT R216, R7, 0x54, RZ, 0xfc, !PT ;  /* 0x0000005407d87812 */ /* 0x000fc400078efcff */
[----:B------:R-:W-:Y:S01]  /*4880*/  LOP3.LUT R214, R7, 0x58, RZ, 0xfc, !PT ;  /* 0x0000005807d67812 */ /* 0x000fe200078efcff */
[----:B------:R-:W-:Y:S01]  /*4890*/  @!P1 IMAD.MOV R63, RZ, RZ, -R63 ;  /* 0x000000ffff3f9224 */ /* 0x000fe200078e0a3f */
[C---:B------:R-:W-:Y:S01]  /*48a0*/  ISETP.GT.U32.AND P1, PT, R5.reuse, R66, PT ;  /* 0x000000420500720c */ /* 0x040fe20003f24070 */
[--C-:B------:R-:W-:Y:S01]  /*48b0*/  @!P4 IMAD.IADD R62, R62, 0x1, -R5.reuse ;  /* 0x000000013e3ec824 */ /* 0x100fe200078e0a05 */
[----:B------:R-:W-:Y:S01]  /*48c0*/  ISETP.GT.U32.AND P4, PT, R5, R64, PT ;  /* 0x000000400500720c */ /* 0x000fe20003f84070 */
[----:B------:R-:W-:Y:S01]  /*48d0*/  @!P5 IMAD.IADD R61, R61, 0x1, -R5 ;  /* 0x000000013d3dd824 */ /* 0x000fe200078e0a05 */
[----:B------:R-:W-:Y:S01]  /*48e0*/  ISETP.GE.AND P5, PT, R67, RZ, PT ;  /* 0x000000ff4300720c */ /* 0x000fe20003fa6270 */
[----:B------:R-:W-:Y:S01]  /*48f0*/  IMAD.MOV R8, RZ, RZ, -R8 ;  /* 0x000000ffff087224 */ /* 0x000fe200078e0a08 */
[----:B------:R-:W-:Y:S01]  /*4900*/  IABS R213, R216 ;  /* 0x000000d800d57213 */ /* 0x000fe20000000000 */
[----:B------:R-:W-:Y:S01]  /*4910*/  @!P3 IMAD.MOV R61, RZ, RZ, -R61 ;  /* 0x000000ffff3db224 */ /* 0x000fe200078e0a3d */
[----:B------:R-:W-:Y:S01]  /*4920*/  ISETP.GE.AND P3, PT, R68, RZ, PT ;  /* 0x000000ff4400720c */ /* 0x000fe20003f66270 */
[----:B------:R-:W-:Y:S01]  /*4930*/  IMAD R65, R5, R8, R65 ;  /* 0x0000000805417224 */ /* 0x000fe200078e0241 */
[----:B------:R-:W-:Y:S01]  /*4940*/  IABS R68, R71 ;  /* 0x0000004700447213 */ /* 0x000fe20000000000 */
[----:B------:R-:W-:Y:S01]  /*4950*/  @!P0 IMAD.MOV R62, RZ, RZ, -R62 ;  /* 0x000000ffff3e8224 */ /* 0x000fe200078e0a3e */
[----:B------:R-:W-:Y:S01]  /*4960*/  LOP3.LUT R8, R7, 0x178, RZ, 0xfc, !PT ;  /* 0x0000017807087812 */ /* 0x000fe200078efcff */
[--C-:B------:R-:W-:Y:S01]  /*4970*/  @!P1 IMAD.IADD R66, R66, 0x1, -R5.reuse ;  /* 0x0000000142429824 */ /* 0x100fe200078e0a05 */
[C---:B------:R-:W-:Y:S01]  /*4980*/  ISETP.GT.U32.AND P0, PT, R5.reuse, R65, PT ;  /* 0x000000410500720c */ /* 0x040fe20003f04070 */
[----:B------:R-:W-:Y:S01]  /*4990*/  @!P4 IMAD.IADD R64, R64, 0x1, -R5 ;  /* 0x000000014040c824 */ /* 0x000fe200078e0a05 */
[----:B------:R-:W-:Y:S01]  /*49a0*/  IABS R67, R8 ;  /* 0x0000000800437213 */ /* 0x000fe20000000000 */
[----:B------:R-:W-:Y:S01]  /*49b0*/  IMAD.HI.U32 R9, R2, R68, RZ ;  /* 0x0000004402097227 */ /* 0x000fe200078e00ff */
[----:B------:R-:W-:-:S02]  /*49c0*/  ISETP.GT.U32.AND P1, PT, R5, R66, PT ;  /* 0x000000420500720c */ /* 0x000fc40003f24070 */
[----:B------:R-:W-:Y:S01]  /*49d0*/  ISETP.GT.U32.AND P4, PT, R5, R64, PT ;  /* 0x000000400500720c */ /* 0x000fe20003f84070 */
[----:B------:R-:W-:Y:S01]  /*49e0*/  IMAD.MOV R9, RZ, RZ, -R9 ;  /* 0x000000ffff097224 */ /* 0x000fe200078e0a09 */
[----:B------:R-:W-:Y:S01]  /*49f0*/  ISETP.GE.AND P6, PT, R8, RZ, PT ;  /* 0x000000ff0800720c */ /* 0x000fe20003fc6270 */
[C---:B------:R-:W-:Y:S01]  /*4a00*/  IMAD.HI.U32 R8, R2.reuse, R67, RZ ;  /* 0x0000004302087227 */ /* 0x040fe200078e00ff */
[C---:B------:R-:W-:Y:S02]  /*4a10*/  LOP3.LUT R220, R7.reuse, 0x50, RZ, 0xfc, !PT ;  /* 0x0000005007dc7812 */ /* 0x040fe400078efcff */
[----:B------:R-:W-:Y:S01]  /*4a20*/  LOP3.LUT R219, R7, 0x4e, RZ, 0xfc, !PT ;  /* 0x0000004e07db7812 */ /* 0x000fe200078efcff */
[----:B------:R-:W-:Y:S01]  /*4a30*/  IMAD R68, R5, R9, R68 ;  /* 0x0000000905447224 */ /* 0x000fe200078e0244 */
[C---:B------:R-:W-:Y:S01]  /*4a40*/  LOP3.LUT R221, R7.reuse, 0x4c, RZ, 0xfc, !PT ;  /* 0x0000004c07dd7812 */ /* 0x040fe200078efcff */
[----:B------:R-:W-:Y:S01]  /*4a50*/  IMAD.HI.U32 R9, R2, R70, RZ ;  /* 0x0000004602097227 */ /* 0x000fe200078e00ff */
[----:B------:R-:W-:-:S02]  /*4a60*/  LOP3.LUT R222, R7, 0x4a, RZ, 0xfc, !PT ;  /* 0x0000004a07de7812 */ /* 0x000fc400078efcff */
[----:B------:R-:W-:Y:S01]  /*4a70*/  IABS R217, R221 ;  /* 0x000000dd00d97213 */ /* 0x000fe20000000000 */
[----:B------:R-:W-:Y:S01]  /*4a80*/  @!P0 IMAD.IADD R65, R65, 0x1, -R5 ;  /* 0x0000000141418824 */ /* 0x000fe200078e0a05 */
[----:B------:R-:W-:Y:S01]  /*4a90*/  IABS R218, R222 ;  /* 0x000000de00da7213 */ /* 0x000fe20000000000 */
[----:B------:R-:W-:Y:S01]  /*4aa0*/  IMAD.MOV R9, RZ, RZ, -R9 ;  /* 0x000000ffff097224 */ /* 0x000fe200078e0a09 */
[----:B------:R-:W-:Y:S01]  /*4ab0*/  LOP3.LUT R223, R7, 0x42, RZ, 0xfc, !PT ;  /* 0x0000004207df7812 */ /* 0x000fe200078efcff */
[--C-:B------:R-:W-:Y:S01]  /*4ac0*/  @!P1 IMAD.IADD R66, R66, 0x1, -R5.reuse ;  /* 0x0000000142429824 */ /* 0x100fe200078e0a05 */
[C---:B------:R-:W-:Y:S01]  /*4ad0*/  ISETP.GT.U32.AND P0, PT, R5.reuse, R65, PT ;  /* 0x000000410500720c */ /* 0x040fe20003f04070 */
[----:B------:R-:W-:Y:S01]  /*4ae0*/  IMAD R70, R5, R9, R70 ;  /* 0x0000000905467224 */ /* 0x000fe200078e0246 */
[C---:B------:R-:W-:Y:S01]  /*4af0*/  LOP3.LUT R227, R7.reuse, 0x3e, RZ, 0xfc, !PT ;  /* 0x0000003e07e37812 */ /* 0x040fe200078efcff */
[----:B------:R-:W-:Y:S01]  /*4b00*/  IMAD.MOV R10, RZ, RZ, -R8 ;  /* 0x000000ffff0a7224 */ /* 0x000fe200078e0a08 */
[----:B------:R-:W-:Y:S01]  /*4b10*/  LOP3.LUT R226, R7, 0x3c, RZ, 0xfc, !PT ;  /* 0x0000003c07e27812 */ /* 0x000fe200078efcff */
[----:B------:R-:W-:Y:S01]  /*4b20*/  @!P4 IMAD.IADD R64, R64, 0x1, -R5 ;  /* 0x000000014040c824 */ /* 0x000fe200078e0a05 */
[----:B------:R-:W-:Y:S01]  /*4b30*/  ISETP.GE.AND P4, PT, R71, RZ, PT ;  /* 0x000000ff4700720c */ /* 0x000fe20003f86270 */
[----:B------:R-:W-:Y:S01]  /*4b40*/  @!P3 IMAD.MOV R66, RZ, RZ, -R66 ;  /* 0x000000ffff42b224 */ /* 0x000fe200078e0a42 */
[C---:B------:R-:W-:Y:S01]  /*4b50*/  ISETP.GT.U32.AND P3, PT, R5.reuse, R70, PT ;  /* 0x000000460500720c */ /* 0x040fe20003f64070 */
[----:B------:R-:W-:Y:S01]  /*4b60*/  IMAD R67, R5, R10, R67 ;  /* 0x0000000a05437224 */ /* 0x000fe200078e0243 */
[----:B------:R-:W-:Y:S01]  /*4b70*/  LOP3.LUT R10, R7, 0x170, RZ, 0xfc, !PT ;  /* 0x00000170070a7812 */ /* 0x000fe200078efcff */
[----:B------:R-:W-:Y:S01]  /*4b80*/  @!P2 IMAD.MOV R64, RZ, RZ, -R64 ;  /* 0x000000ffff40a224 */ /* 0x000fe200078e0a40 */
[----:B------:R-:W-:Y:S01]  /*4b90*/  ISETP.GT.U32.AND P2, PT, R5, R68, PT ;  /* 0x000000440500720c */ /* 0x000fe20003f44070 */
[----:B------:R-:W-:Y:S01]  /*4ba0*/  IMAD.HI.U32 R8, R2, R69, RZ ;  /* 0x0000004502087227 */ /* 0x000fe200078e00ff */
[----:B------:R-:W-:-:S02]  /*4bb0*/  IABS R71, R10 ;  /* 0x0000000a00477213 */ /* 0x000fc40000000000 */
[----:B------:R-:W-:Y:S01]  /*4bc0*/  IABS R224, R227 ;  /* 0x000000e300e07213 */ /* 0x000fe20000000000 */
[----:B------:R-:W-:Y:S01]  /*4bd0*/  IMAD.MOV R8, RZ, RZ, -R8 ;  /* 0x000000ffff087224 */ /* 0x000fe200078e0a08 */
[----:B------:R-:W-:Y:S01]  /*4be0*/  IABS R225, R226 ;  /* 0x000000e200e17213 */ /* 0x000fe20000000000 */
[----:B------:R-:W-:Y:S01]  /*4bf0*/  @!P0 IMAD.IADD R65, R65, 0x1, -R5 ;  /* 0x0000000141418824 */ /* 0x000fe200078e0a05 */
[C---:B------:R-:W-:Y:S01]  /*4c00*/  ISETP.GT.U32.AND P0, PT, R5.reuse, R67, PT ;  /* 0x000000430500720c */ /* 0x040fe20003f04070 */
[----:B------:R-:W-:Y:S01]  /*4c10*/  IMAD R69, R5, R8, R69 ;  /* 0x0000000805457224 */ /* 0x000fe200078e0245 */
[C---:B------:R-:W-:Y:S01]  /*4c20*/  LOP3.LUT R230, R7.reuse, 0x38, RZ, 0xfc, !PT ;  /* 0x0000003807e67812 */ /* 0x040fe200078efcff */
[----:B------:R-:W-:Y:S01]  /*4c30*/  IMAD.HI.U32 R8, R2, R71, RZ ;  /* 0x0000004702087227 */ /* 0x000fe200078e00ff */
[----:B------:R-:W-:Y:S02]  /*4c40*/  LOP3.LUT R228, R7, 0x36, RZ, 0xfc, !PT ;  /* 0x0000003607e47812 */ /* 0x000fe400078efcff */
[C---:B------:R-:W-:Y:S01]  /*4c50*/  ISETP.GT.U32.AND P1, PT, R5.reuse, R69, PT ;  /* 0x000000450500720c */ /* 0x040fe20003f24070 */
[----:B------:R-:W-:Y:S01]  /*4c60*/  @!P5 IMAD.MOV R65, RZ, RZ, -R65 ;  /* 0x000000ffff41d224 */ /* 0x000fe200078e0a41 */
[----:B------:R-:W-:Y:S01]  /*4c70*/  ISETP.GE.AND P5, PT, R72, RZ, PT ;  /* 0x000000ff4800720c */ /* 0x000fe20003fa6270 */
[--C-:B------:R-:W-:Y:S01]  /*4c80*/  @!P3 IMAD.IADD R70, R70, 0x1, -R5.reuse ;  /* 0x000000014646b824 */ /* 0x100fe200078e0a05 */
[----:B------:R-:W-:Y:S01]  /*4c90*/  IABS R72, R75 ;  /* 0x0000004b00487213 */ /* 0x000fe20000000000 */
[--C-:B------:R-:W-:Y:S01]  /*4ca0*/  @!P2 IMAD.IADD R68, R68, 0x1, -R5.reuse ;  /* 0x000000014444a824 */ /* 0x100fe200078e0a05 */
[----:B------:R-:W-:Y:S01]  /*4cb0*/  IABS R231, R228 ;  /* 0x000000e400e77213 */ /* 0x000fe20000000000 */
[----:B------:R-:W-:Y:S01]  /*4cc0*/  IMAD.MOV R8, RZ, RZ, -R8 ;  /* 0x000000ffff087224 */ /* 0x000fe200078e0a08 */
[----:B------:R-:W-:Y:S01]  /*4cd0*/  ISETP.GT.U32.AND P3, PT, R5, R70, PT ;  /* 0x000000460500720c */ /* 0x000fe20003f64070 */
[----:B------:R-:W-:Y:S01]  /*4ce0*/  @!P0 IMAD.IADD R67, R67, 0x1, -R5 ;  /* 0x0000000143438824 */ /* 0x000fe200078e0a05 */
[C---:B------:R-:W-:Y:S01]  /*4cf0*/  ISETP.GT.U32.AND P2, PT, R5.reuse, R68, PT ;  /* 0x000000440500720c */ /* 0x040fe20003f44070 */
[----:B------:R-:W-:Y:S01]  /*4d00*/  IMAD R71, R5, R8, R71 ;  /* 0x0000000805477224 */ /* 0x000fe200078e0247 */
[----:B------:R-:W-:Y:S01]  /*4d10*/  LOP3.LUT R234, R7, 0x30, RZ, 0xfc, !PT ;  /* 0x0000003007ea7812 */ /* 0x000fe200078efcff */
[----:B------:R-:W-:Y:S01]  /*4d20*/  IMAD.HI.U32 R8, R2, R72, RZ ;  /* 0x0000004802087227 */ /* 0x000fe200078e00ff */
[----:B------:R-:W-:-:S02]  /*4d30*/  ISETP.GT.U32.AND P0, PT, R5, R67, PT ;  /* 0x000000430500720c */ /* 0x000fc40003f04070 */
[C---:B------:R-:W-:Y:S01]  /*4d40*/  LOP3.LUT R245, R7.reuse, 0x24, RZ, 0xfc, !PT ;  /* 0x0000002407f57812 */ /* 0x040fe200078efcff */
[----:B------:R-:W-:Y:S01]  /*4d50*/  IMAD.MOV R8, RZ, RZ, -R8 ;  /* 0x000000ffff087224 */ /* 0x000fe200078e0a08 */
[----:B------:R-:W-:Y:S01]  /*4d60*/  LOP3.LUT R239, R7, 0x20, RZ, 0xfc, !PT ;  /* 0x0000002007ef7812 */ /* 0x000fe200078efcff */
[--C-:B------:R-:W-:Y:S01]  /*4d70*/  @!P1 IMAD.IADD R69, R69, 0x1, -R5.reuse ;  /* 0x0000000145459824 */ /* 0x100fe200078e0a05 */
[----:B------:R-:W-:Y:S01]  /*4d80*/  LOP3.LUT R251, R7, 0x1e, RZ, 0xfc, !PT ;  /* 0x0000001e07fb7812 */ /* 0x000fe200078efcff */
[----:B------:R-:W-:Y:S01]  /*4d90*/  IMAD R72, R5, R8, R72 ;  /* 0x0000000805487224 */ /* 0x000fe200078e0248 */
[----:B------:R-:W-:Y:S01]  /*4da0*/  LOP3.LUT R8, R7, 0x16a, RZ, 0xfc, !PT ;  /* 0x0000016a07087812 */ /* 0x000fe200078efcff */
[--C-:B------:R-:W-:Y:S01]  /*4db0*/  @!P3 IMAD.IADD R70, R70, 0x1, -R5.reuse ;  /* 0x000000014646b824 */ /* 0x100fe200078e0a05 */
[C---:B------:R-:W-:Y:S01]  /*4dc0*/  ISETP.GT.U32.AND P1, PT, R5.reuse, R69, PT ;  /* 0x000000450500720c */ /* 0x040fe20003f24070 */
[--C-:B------:R-:W-:Y:S01]  /*4dd0*/  @!P2 IMAD.IADD R68, R68, 0x1, -R5.reuse ;  /* 0x000000014444a824 */ /* 0x100fe200078e0a05 */
[----:B------:R-:W-:Y:S01]  /*4de0*/  ISETP.GT.U32.AND P3, PT, R5, R72, PT ;  /* 0x000000480500720c */ /* 0x000fe20003f64070 */
[----:B------:R-:W-:Y:S01]  /*4df0*/  @!P0 IMAD.IADD R67, R67, 0x1, -R5 ;  /* 0x0000000143438824 */ /* 0x000fe200078e0a05 */
[----:B------:R-:W-:Y:S01]  /*4e00*/  ISETP.GT.U32.AND P2, PT, R5, R71, PT ;  /* 0x000000470500720c */ /* 0x000fe20003f44070 */
[----:B------:R-:W-:Y:S01]  /*4e10*/  IMAD.HI.U32 R9, R2, R73, RZ ;  /* 0x0000004902097227 */ /* 0x000fe200078e00ff */
[----:B------:R-:W-:-:S02]  /*4e20*/  ISETP.GE.AND P0, PT, R74, RZ, PT ;  /* 0x000000ff4a00720c */ /* 0x000fc40003f06270 */
[----:B------:R-:W-:Y:S01]  /*4e30*/  IABS R74, R8 ;  /* 0x00000008004a7213 */ /* 0x000fe20000000000 */
[----:B------:R-:W-:Y:S01]  /*4e40*/  @!P6 IMAD.MOV R67, RZ, RZ, -R67 ;  /* 0x000000ffff43e224 */ /* 0x000fe200078e0a43 */
[----:B------:R-:W-:Y:S01]  /*4e50*/  ISETP.GE.AND P6, PT, R10, RZ, PT ;  /* 0x000000ff0a00720c */ /* 0x000fe20003fc6270 */
[----:B------:R-:W-:Y:S01]  /*4e60*/  IMAD.MOV R10, RZ, RZ, -R9 ;  /* 0x000000ffff0a7224 */ /* 0x000fe200078e0a09 */
[----:B------:R-:W-:Y:S01]  /*4e70*/  LOP3.LUT R9, R7, 0x168, RZ, 0xfc, !PT ;  /* 0x0000016807097812 */ /* 0x000fe200078efcff */
[--C-:B------:R-:W-:Y:S01]  /*4e80*/  @!P1 IMAD.IADD R69, R69, 0x1, -R5.reuse ;  /* 0x0000000145459824 */ /* 0x100fe200078e0a05 */
[----:B------:R-:W-:Y:S01]  /*4e90*/  ISETP.GE.AND P1, PT, R76, RZ, PT ;  /* 0x000000ff4c00720c */ /* 0x000fe20003f26270 */
[--C-:B------:R-:W-:Y:S01]  /*4ea0*/  @!P3 IMAD.IADD R72, R72, 0x1, -R5.reuse ;  /* 0x000000014848b824 */ /* 0x100fe200078e0a05 */
[----:B------:R-:W-:Y:S01]  /*4eb0*/  IABS R76, R78 ;  /* 0x0000004e004c7213 */ /* 0x000fe20000000000 */
[----:B------:R-:W-:Y:S01]  /*4ec0*/  @!P2 IMAD.IADD R71, R71, 0x1, -R5 ;  /* 0x000000014747a824 */ /* 0x000fe200078e0a05 */
[----:B------:R-:W-:Y:S01]  /*4ed0*/  IABS R240, R251 ;  /* 0x000000fb00f07213 */ /* 0x000fe20000000000 */
[----:B------:R-:W-:Y:S01]  /*4ee0*/  @!P5 IMAD.MOV R69, RZ, RZ, -R69 ;  /* 0x000000ffff45d224 */ /* 0x000fe200078e0a45 */
[----:B------:R-:W-:Y:S01]  /*4ef0*/  ISETP.GE.AND P5, PT, R8, RZ, PT ;  /* 0x000000ff0800720c */ /* 0x000fe20003fa6270 */
[----:B------:R-:W-:Y:S01]  /*4f00*/  @!P4 IMAD.MOV R68, RZ, RZ, -R68 ;  /* 0x000000ffff44c224 */ /* 0x000fe200078e0a44 */
[----:B------:R-:W-:Y:S01]  /*4f10*/  ISETP.GT.U32.AND P3, PT, R5, R72, PT ;  /* 0x000000480500720c */ /* 0x000fe20003f64070 */
[----:B------:R-:W-:Y:S01]  /*4f20*/  IMAD.HI.U32 R8, R2, R74, RZ ;  /* 0x0000004a02087227 */ /* 0x000fe200078e00ff */
[----:B------:R-:W-:-:S02]  /*4f30*/  ISETP.GE.AND P4, PT, R75, RZ, PT ;  /* 0x000000ff4b00720c */ /* 0x000fc40003f86270 */
[----:B------:R-:W-:Y:S01]  /*4f40*/  ISETP.GT.U32.AND P2, PT, R5, R71, PT ;  /* 0x000000470500720c */ /* 0x000fe20003f44070 */
[----:B------:R-:W-:Y:S01]  /*4f50*/  @!P0 IMAD.MOV R70, RZ, RZ, -R70 ;  /* 0x000000ffff468224 */ /* 0x000fe200078e0a46 */
[----:B------:R-:W-:Y:S01]  /*4f60*/  IABS R75, R9 ;  /* 0x00000009004b7213 */ /* 0x000fe20000000000 */
[----:B------:R-:W-:Y:S01]  /*4f70*/  IMAD.MOV R8, RZ, RZ, -R8 ;  /* 0x000000ffff087224 */ /* 0x000fe200078e0a08 */
[----:B------:R-:W-:Y:S01]  /*4f80*/  ISETP.GE.AND P0, PT, R9, RZ, PT ;  /* 0x000000ff0900720c */ /* 0x000fe20003f06270 */
[----:B------:R-:W-:Y:S01]  /*4f90*/  IMAD R73, R5, R10, R73 ;  /* 0x0000000a05497224 */ /* 0x000fe200078e0249 */
[C---:B--2---:R-:W-:Y:S01]  /*4fa0*/  LOP3.LUT R4, R7.reuse, 0x1c, RZ, 0xfc, !PT ;  /* 0x0000001c07047812 */ /* 0x044fe200078efcff */
[----:B------:R-:W-:Y:S01]  /*4fb0*/  IMAD.HI.U32 R9, R2, R75, RZ ;  /* 0x0000004b02097227 */ /* 0x000fe200078e00ff */
[----:B------:R-:W-:Y:S02]  /*4fc0*/  LOP3.LUT R6, R7, 0x1a, RZ, 0xfc, !PT ;  /* 0x0000001a07067812 */ /* 0x000fe400078efcff */
[----:B------:R-:W-:Y:S01]  /*4fd0*/  IABS R241, R4 ;  /* 0x0000000400f17213 */ /* 0x000fe20000000000 */
[----:B------:R-:W-:Y:S01]  /*4fe0*/  IMAD R74, R5, R8, R74 ;  /* 0x00000008054a7224 */ /* 0x000fe200078e024a */
[C---:B------:R-:W-:Y:S01]  /*4ff0*/  LOP3.LUT R3, R7.reuse, 0x18, RZ, 0xfc, !PT ;  /* 0x0000001807037812 */ /* 0x040fe200078efcff */
[----:B------:R-:W-:Y:S01]  /*5000*/  IMAD.MOV R10, RZ, RZ, -R9 ;  /* 0x000000ffff0a7224 */ /* 0x000fe200078e0a09 */
[----:B0-----:R-:W-:Y:S01]  /*5010*/  LOP3.LUT R16, R7, 0x16, RZ, 0xfc, !PT ;  /* 0x0000001607107812 */ /* 0x001fe200078efcff */
[--C-:B------:R-:W-:Y:S01]  /*5020*/  @!P3 IMAD.IADD R72, R72, 0x1, -R5.reuse ;  /* 0x000000014848b824 */ /* 0x100fe200078e0a05 */
[----:B------:R-:W-:Y:S01]  /*5030*/  ISETP.GT.U32.AND P3, PT, R5, R74, PT ;  /* 0x0000004a0500720c */ /* 0x000fe20003f64070 */
[----:B------:R-:W-:Y:S01]  /*5040*/  @!P2 IMAD.IADD R71, R71, 0x1, -R5 ;  /* 0x000000014747a824 */ /* 0x000fe200078e0a05 */
[C---:B------:R-:W-:Y:S01]  /*5050*/  ISETP.GT.U32.AND P2, PT, R5.reuse, R73, PT ;  /* 0x000000490500720c */ /* 0x040fe20003f44070 */
[----:B------:R-:W-:Y:S01]  /*5060*/  IMAD R75, R5, R10, R75 ;  /* 0x0000000a054b7224 */ /* 0x000fe200078e024b */
[C---:B------:R-:W-:Y:S01]  /*5070*/  LOP3.LUT R15, R7.reuse, 0x14, RZ, 0xfc, !PT ;  /* 0x00000014070f7812 */ /* 0x040fe200078efcff */
[----:B------:R-:W-:Y:S01]  /*5080*/  @!P6 IMAD.MOV R71, RZ, RZ, -R71 ;  /* 0x000000ffff47e224 */ /* 0x000fe200078e0a47 */
[----:B------:R-:W-:Y:S01]  /*5090*/  LOP3.LUT R14, R7, 0x12, RZ, 0xfc, !PT ;  /* 0x00000012070e7812 */ /* 0x000fe200078efcff */
[----:B------:R-:W-:Y:S01]  /*50a0*/  IMAD.HI.U32 R8, R2, R76, RZ ;  /* 0x0000004c02087227 */ /* 0x000fe200078e00ff */
[----:B------:R-:W-:-:S02]  /*50b0*/  ISETP.GT.U32.AND P6, PT, R5, R75, PT ;  /* 0x0000004b0500720c */ /* 0x000fc40003fc4070 */
[----:B------:R-:W-:Y:S01]  /*50c0*/  IABS R246, R15 ;  /* 0x0000000f00f67213 */ /* 0x000fe20000000000 */
[----:B------:R-:W-:Y:S01]  /*50d0*/  IMAD.MOV R8, RZ, RZ, -R8 ;  /* 0x000000ffff087224 */ /* 0x000fe200078e0a08 */
[C---:B------:R-:W-:Y:S01]  /*50e0*/  LOP3.LUT R13, R7.reuse, 0x10, RZ, 0xfc, !PT ;  /* 0x00000010070d7812 */ /* 0x040fe200078efcff */
[--C-:B------:R-:W-:Y:S01]  /*50f0*/  @!P3 IMAD.IADD R74, R74, 0x1, -R5.reuse ;  /* 0x000000014a4ab824 */ /* 0x100fe200078e0a05 */
[----:B------:R-:W-:Y:S01]  /*5100*/  LOP3.LUT R12, R7, 0xe, RZ, 0xfc, !PT ;  /* 0x0000000e070c7812 */ /* 0x000fe200078efcff */
[--C-:B------:R-:W-:Y:S01]  /*5110*/  @!P2 IMAD.IADD R73, R73, 0x1, -R5.reuse ;  /* 0x000000014949a824 */ /* 0x100fe200078e0a05 */
[----:B------:R-:W-:Y:S01]  /*5120*/  IABS R248, R13 ;  /* 0x0000000d00f87213 */ /* 0x000fe20000000000 */
[----:B------:R-:W-:Y:S01]  /*5130*/  IMAD.HI.U32 R9, R2, R77, RZ ;  /* 0x0000004d02097227 */ /* 0x000fe200078e00ff */
[C---:B------:R-:W-:Y:S02]  /*5140*/  ISETP.GT.U32.AND P3, PT, R5.reuse, R74, PT ;  /* 0x0000004a0500720c */ /* 0x040fe40003f64070 */
[----:B------:R-:W-:Y:S01]  /*5150*/  ISETP.GT.U32.AND P2, PT, R5, R73, PT ;  /* 0x000000490500720c */ /* 0x000fe20003f44070 */
[----:B------:R-:W-:Y:S01]  /*5160*/  @!P6 IMAD.IADD R75, R75, 0x1, -R5 ;  /* 0x000000014b4be824 */ /* 0x000fe200078e0a05 */
[----:B------:R-:W-:Y:S01]  /*5170*/  IABS R249, R12 ;  /* 0x0000000c00f97213 */ /* 0x000fe20000000000 */
[----:B------:R-:W-:Y:S01]  /*5180*/  @!P4 IMAD.MOV R72, RZ, RZ, -R72 ;  /* 0x000000ffff48c224 */ /* 0x000fe200078e0a48 */
[----:B------:R-:W-:Y:S01]  /*5190*/  ISETP.GE.AND P4, PT, R78, RZ, PT ;  /* 0x000000ff4e00720c */ /* 0x000fe20003f86270 */
[C---:B------:R-:W-:Y:S01]  /*51a0*/  IMAD R76, R5.reuse, R8, R76 ;  /* 0x00000008054c7224 */ /* 0x040fe200078e024c */
[----:B------:R-:W-:Y:S01]  /*51b0*/  ISETP.GT.U32.AND P6, PT, R5, R75, PT ;  /* 0x0000004b0500720c */ /* 0x000fe20003fc4070 */
[----:B------:R-:W-:Y:S01]  /*51c0*/  IMAD.MOV R10, RZ, RZ, -R9 ;  /* 0x000000ffff0a7224 */ /* 0x000fe200078e0a09 */
[----:B------:R-:W-:Y:S01]  /*51d0*/  IABS R78, R85 ;  /* 0x00000055004e7213 */ /* 0x000fe20000000000 */
[----:B------:R-:W-:Y:S01]  /*51e0*/  IMAD.HI.U32 R9, R2, R81, RZ ;  /* 0x0000005102097227 */ /* 0x000fe200078e00ff */
[----:B------:R-:W-:-:S02]  /*51f0*/  LOP3.LUT R252, R7, 0xc, RZ, 0xfc, !PT ;  /* 0x0000000c07fc7812 */ /* 0x000fc400078efcff */
[----:B------:R-:W-:Y:S01]  /*5200*/  LOP3.LUT R11, R7, 0xa, RZ, 0xfc, !PT ;  /* 0x0000000a070b7812 */ /* 0x000fe200078efcff */
[--C-:B------:R-:W-:Y:S01]  /*5210*/  @!P3 IMAD.IADD R74, R74, 0x1, -R5.reuse ;  /* 0x000000014a4ab824 */ /* 0x100fe200078e0a05 */
[----:B------:R-:W-:Y:S01]  /*5220*/  ISETP.GT.U32.AND P3, PT, R5, R76, PT ;  /* 0x0000004c0500720c */ /* 0x000fe20003f64070 */
[----:B------:R-:W-:Y:S01]  /*5230*/  @!P2 IMAD.IADD R73, R73, 0x1, -R5 ;  /* 0x000000014949a824 */ /* 0x000fe200078e0a05 */
[----:B------:R-:W-:Y:S01]  /*5240*/  ISETP.GE.AND P2, PT, R79, RZ, PT ;  /* 0x000000ff4f00720c */ /* 0x000fe20003f46270 */
[----:B------:R-:W-:Y:S01]  /*5250*/  IMAD R77, R5, R10, R77 ;  /* 0x0000000a054d7224 */ /* 0x000fe200078e024d */
[----:B------:R-:W-:Y:S01]  /*5260*/  IABS R79, R86 ;  /* 0x00000056004f7213 */ /* 0x000fe20000000000 */
[----:B------:R-:W-:Y:S01]  /*5270*/  IMAD.HI.U32 R8, R2, R78, RZ ;  /* 0x0000004e02087227 */ /* 0x000fe200078e00ff */
[----:B------:R-:W-:Y:S02]  /*5280*/  IABS R250, R252 ;  /* 0x000000fc00fa7213 */ /* 0x000fe40000000000 */
[----:B------:R-:W-:Y:S01]  /*5290*/  LOP3.LUT R0, R7, 0x4, RZ, 0xfc, !PT ;  /* 0x0000000407007812 */ /* 0x000fe200078efcff */
[----:B------:R-:W-:-:S02]  /*52a0*/  IMAD.MOV R10, RZ, RZ, -R8 ;  /* 0x000000ffff0a7224 */ /* 0x000fc400078e0a08 */
[----:B------:R-:W-:Y:S01]  /*52b0*/  @!P6 IMAD.IADD R75, R75, 0x1, -R5 ;  /* 0x000000014b4be824 */ /* 0x000fe200078e0a05 */
[----:B------:R-:W-:Y:S01]  /*52c0*/  ISETP.GT.U32.AND P6, PT, R5, R77, PT ;  /* 0x0000004d0500720c */ /* 0x000fe20003fc4070 */
[----:B------:R-:W-:-:S04]  /*52d0*/  IMAD.HI.U32 R8, R2, R79, RZ ;  /* 0x0000004f02087227 */ /* 0x000fc800078e00ff */
[C---:B------:R-:W-:Y:S02]  /*52e0*/  IMAD R78, R5.reuse, R10, R78 ;  /* 0x0000000a054e7224 */ /* 0x040fe400078e024e */
[----:B------:R-:W-:Y:S02]  /*52f0*/  IMAD.MOV R80, RZ, RZ, -R8 ;  /* 0x000000ffff507224 */ /* 0x000fe400078e0a08 */
[----:B------:R-:W-:Y:S01]  /*5300*/  @!P3 IMAD.IADD R76, R76, 0x1, -R5 ;  /* 0x000000014c4cb824 */ /* 0x000fe200078e0a05 */
[C---:B------:R-:W-:Y:S01]  /*5310*/  ISETP.GT.U32.AND P3, PT, R5.reuse, R78, PT ;  /* 0x0000004e0500720c */ /* 0x040fe20003f64070 */
[----:B------:R-:W-:Y:S02]  /*5320*/  IMAD R79, R5, R80, R79 ;  /* 0x00000050054f7224 */ /* 0x000fe400078e024f */
[----:B------:R-:W-:Y:S02]  /*5330*/  IMAD.MOV R82, RZ, RZ, -R9 ;  /* 0x000000ffff527224 */ /* 0x000fe400078e0a09 */
[----:B------:R-:W-:Y:S01]  /*5340*/  @!P6 IMAD.IADD R77, R77, 0x1, -R5 ;  /* 0x000000014d4de824 */ /* 0x000fe200078e0a05 */
[C---:B------:R-:W-:Y:S01]  /*5350*/  ISETP.GT.U32.AND P6, PT, R5.reuse, R79, PT ;  /* 0x0000004f0500720c */ /* 0x040fe20003fc4070 */
[----:B------:R-:W-:-:S02]  /*5360*/  IMAD R80, R5, R82, R81 ;  /* 0x0000005205507224 */ /* 0x000fc400078e0251 */
[----:B------:R-:W-:Y:S02]  /*5370*/  @!P0 IMAD.MOV R75, RZ, RZ, -R75 ;  /* 0x000000ffff4b8224 */ /* 0x000fe400078e0a4b */
[----:B------:R-:W-:Y:S01]  /*5380*/  IMAD.HI.U32 R10, R2, R83, RZ ;  /* 0x00000053020a7227 */ /* 0x000fe200078e00ff */
[----:B------:R-:W-:-:S03]  /*5390*/  ISETP.GT.U32.AND P0, PT, R5, R80, PT ;  /* 0x000000500500720c */ /* 0x000fc60003f04070 */
[----:B------:R-:W-:Y:S01]  /*53a0*/  @!P3 IMAD.IADD R78, R78, 0x1, -R5 ;  /* 0x000000014e4eb824 */ /* 0x000fe200078e0a05 */
[----:B------:R-:W-:Y:S01]  /*53b0*/  ISETP.GT.U32.AND P3, PT, R5, R76, PT ;  /* 0x0000004c0500720c */ /* 0x000fe20003f64070 */
[----:B------:R-:W-:-:S04]  /*53c0*/  IMAD.HI.U32 R8, R2, R84, RZ ;  /* 0x0000005402087227 */ /* 0x000fc800078e00ff */
[----:B------:R-:W-:Y:S01]  /*53d0*/  @!P6 IMAD.IADD R79, R79, 0x1, -R5 ;  /* 0x000000014f4fe824 */ /* 0x000fe200078e0a05 */
[C---:B------:R-:W-:Y:S01]  /*53e0*/  ISETP.GT.U32.AND P6, PT, R5.reuse, R78, PT ;  /* 0x0000004e0500720c */ /* 0x040fe20003fc4070 */
[----:B------:R-:W-:Y:S01]  /*53f0*/  @!P1 IMAD.MOV R73, RZ, RZ, -R73 ;  /* 0x000000ffff499224 */ /* 0x000fe200078e0a49 */
[C---:B------:R-:W-:Y:S01]  /*5400*/  ISETP.GT.U32.AND P1, PT, R5.reuse, R77, PT ;  /* 0x0000004d0500720c */ /* 0x040fe20003f24070 */
[----:B------:R-:W-:Y:S02]  /*5410*/  IMAD.MOV R10, RZ, RZ, -R10 ;  /* 0x000000ffff0a7224 */ /* 0x000fe400078e0a0a */
[----:B------:R-:W-:Y:S02]  /*5420*/  IMAD.MOV R8, RZ, RZ, -R8 ;  /* 0x000000ffff087224 */ /* 0x000fe400078e0a08 */
[----:B------:R-:W-:Y:S01]  /*5430*/  IMAD R81, R5, R10, R83 ;  /* 0x0000000a05517224 */ /* 0x000fe200078e0253 */
[----:B------:R-:W-:Y:S01]  /*5440*/  LOP3.LUT R10, R7, 0x158, RZ, 0xfc, !PT ;  /* 0x00000158070a7812 */ /* 0x000fe200078efcff */
[C---:B------:R-:W-:Y:S01]  /*5450*/  IMAD R82, R5.reuse, R8, R84 ;  /* 0x0000000805527224 */ /* 0x040fe200078e0254 */
[----:B------:R-:W-:Y:S01]  /*5460*/  IABS R84, R90 ;  /* 0x0000005a00547213 */ /* 0x000fe20000000000 */
[----:B------:R-:W-:Y:S01]  /*5470*/  @!P5 IMAD.MOV R74, RZ, RZ, -R74 ;  /* 0x000000ffff4ad224 */ /* 0x000fe200078e0a4a */
[C---:B------:R-:W-:Y:S01]  /*5480*/  ISETP.GT.U32.AND P5, PT, R5.reuse, R79, PT ;  /* 0x0000004f0500720c */ /* 0x040fe20003fa4070 */
[--C-:B------:R-:W-:Y:S01]  /*5490*/  @!P3 IMAD.IADD R76, R76, 0x1, -R5.reuse ;  /* 0x000000014c4cb824 */ /* 0x100fe200078e0a05 */
[----:B------:R-:W-:Y:S01]  /*54a0*/  IABS R83, R10 ;  /* 0x0000000a00537213 */ /* 0x000fe20000000000 */
[----:B------:R-:W-:Y:S01]  /*54b0*/  @!P0 IMAD.IADD R80, R80, 0x1, -R5 ;  /* 0x0000000150508824 */ /* 0x000fe200078e0a05 */
[----:B------:R-:W-:Y:S01]  /*54c0*/  ISETP.GT.U32.AND P3, PT, R5, R81, PT ;  /* 0x000000510500720c */ /* 0x000fe20003f64070 */
[----:B------:R-:W-:Y:S01]  /*54d0*/  @!P4 IMAD.MOV R76, RZ, RZ, -R76 ;  /* 0x000000ffff4cc224 */ /* 0x000fe200078e0a4c */
[----:B------:R-:W-:Y:S01]  /*54e0*/  ISETP.GE.AND P0, PT, R87, RZ, PT ;  /* 0x000000ff5700720c */ /* 0x000fe20003f06270 */
[----:B------:R-:W-:Y:S01]  /*54f0*/  IMAD.HI.U32 R9, R2, R84, RZ ;  /* 0x0000005402097227 */ /* 0x000fe200078e00ff */
[----:B------:R-:W-:-:S02]  /*5500*/  ISETP.GT.U32.AND P4, PT, R5, R80, PT ;  /* 0x000000500500720c */ /* 0x000fc40003f84070 */
[----:B------:R-:W-:Y:S01]  /*5510*/  LOP3.LUT R87, R7, 0x152, RZ, 0xfc, !PT ;  /* 0x0000015207577812 */ /* 0x000fe200078efcff */
[--C-:B------:R-:W-:Y:S01]  /*5520*/  @!P6 IMAD.IADD R78, R78, 0x1, -R5.reuse ;  /* 0x000000014e4ee824 */ /* 0x100fe200078e0a05 */
[----:B------:R-:W-:Y:S01]  /*5530*/  ISETP.GT.U32.AND P6, PT, R5, R82, PT ;  /* 0x000000520500720c */ /* 0x000fe20003fc4070 */
[----:B------:R-:W-:Y:S01]  /*5540*/  @!P1 IMAD.IADD R77, R77, 0x1, -R5 ;  /* 0x000000014d4d9824 */ /* 0x000fe200078e0a05 */
[----:B------:R-:W-:Y:S01]  /*5550*/  ISETP.GE.AND P1, PT, R85, RZ, PT ;  /* 0x000000ff5500720c */ /* 0x000fe20003f26270 */
[----:B------:R-:W-:-:S04]  /*5560*/  IMAD.HI.U32 R8, R2, R83, RZ ;  /* 0x0000005302087227 */ /* 0x000fc800078e00ff */
[----:B------:R-:W-:Y:S02]  /*5570*/  IMAD.MOV R9, RZ, RZ, -R9 ;  /* 0x000000ffff097224 */ /* 0x000fe400078e0a09 */
[----:B------:R-:W-:Y:S01]  /*5580*/  @!P5 IMAD.IADD R79, R79, 0x1, -R5 ;  /* 0x000000014f4fd824 */ /* 0x000fe200078e0a05 */
[----:B------:R-:W-:Y:S01]  /*5590*/  ISETP.GE.AND P5, PT, R86, RZ, PT ;  /* 0x000000ff5600720c */ /* 0x000fe20003fa6270 */
[----:B------:R-:W-:Y:S01]  /*55a0*/  IMAD.MOV R8, RZ, RZ, -R8 ;  /* 0x000000ffff087224 */ /* 0x000fe200078e0a08 */
[----:B------:R-:W-:Y:S01]  /*55b0*/  IABS R86, R87 ;  /* 0x0000005700567213 */ /* 0x000fe20000000000 */
[----:B------:R-:W-:Y:S01]  /*55c0*/  IMAD R84, R5, R9, R84 ;  /* 0x0000000905547224 */ /* 0x000fe200078e0254 */
[----:B------:R-:W-:Y:S01]  /*55d0*/  LOP3.LUT R9, R7, 0x154, RZ, 0xfc, !PT ;  /* 0x0000015407097812 */ /* 0x000fe200078efcff */
[C---:B------:R-:W-:Y:S02]  /*55e0*/  IMAD R83, R5.reuse, R8, R83 ;  /* 0x0000000805537224 */ /* 0x040fe400078e0253 */
[--C-:B------:R-:W-:Y:S01]  /*55f0*/  @!P4 IMAD.IADD R80, R80, 0x1, -R5.reuse ;  /* 0x000000015050c824 */ /* 0x100fe200078e0a05 */
[C---:B------:R-:W-:Y:S01]  /*5600*/  ISETP.GT.U32.AND P4, PT, R5.reuse, R84, PT ;  /* 0x000000540500720c */ /* 0x040fe20003f84070 */
[----:B------:R-:W-:Y:S01]  /*5610*/  @!P6 IMAD.IADD R82, R82, 0x1, -R5 ;  /* 0x000000015252e824 */ /* 0x000fe200078e0a05 */
[----:B------:R-:W-:Y:S01]  /*5620*/  IABS R85, R9 ;  /* 0x0000000900557213 */ /* 0x000fe20000000000 */
[----:B------:R-:W-:Y:S01]  /*5630*/  @!P1 IMAD.MOV R78, RZ, RZ, -R78 ;  /* 0x000000ffff4e9224 */ /* 0x000fe200078e0a4e */
[C---:B------:R-:W-:Y:S01]  /*5640*/  ISETP.GT.U32.AND P1, PT, R5.reuse, R83, PT ;  /* 0x000000530500720c */ /* 0x040fe20003f24070 */
[----:B------:R-:W-:Y:S01]  /*5650*/  @!P5 IMAD.MOV R79, RZ, RZ, -R79 ;  /* 0x000000ffff4fd224 */ /* 0x000fe200078e0a4f */
[----:B------:R-:W-:Y:S01]  /*5660*/  ISETP.GT.U32.AND P6, PT, R5, R82, PT ;  /* 0x000000520500720c */ /* 0x000fe20003fc4070 */
[----:B------:R-:W-:Y:S01]  /*5670*/  IMAD.HI.U32 R8, R2, R85, RZ ;  /* 0x0000005502087227 */ /* 0x000fe200078e00ff */
[----:B------:R-:W-:-:S03]  /*5680*/  ISETP.GE.AND P5, PT, R89, RZ, PT ;  /* 0x000000ff5900720c */ /* 0x000fc60003fa6270 */
[----:B------:R-:W-:Y:S02]  /*5690*/  IMAD.MOV R8, RZ, RZ, -R8 ;  /* 0x000000ffff087224 */ /* 0x000fe400078e0a08 */
[--C-:B------:R-:W-:Y:S02]  /*56a0*/  @!P4 IMAD.IADD R84, R84, 0x1, -R5.reuse ;  /* 0x000000015454c824 */ /* 0x100fe400078e0a05 */
[--C-:B------:R-:W-:Y:S01]  /*56b0*/  @!P3 IMAD.IADD R81, R81, 0x1, -R5.reuse ;  /* 0x000000015151b824 */ /* 0x100fe200078e0a05 */
[----:B------:R-:W-:Y:S01]  /*56c0*/  ISETP.GE.AND P3, PT, R88, RZ, PT ;  /* 0x000000ff5800720c */ /* 0x000fe20003f66270 */
[--C-:B------:R-:W-:Y:S01]  /*56d0*/  @!P1 IMAD.IADD R83, R83, 0x1, -R5.reuse ;  /* 0x0000000153539824 */ /* 0x100fe200078e0a05 */
[----:B------:R-:W-:Y:S01]  /*56e0*/  ISETP.GE.AND P1, PT, R9, RZ, PT ;  /* 0x000000ff0900720c */ /* 0x000fe20003f26270 */
[----:B------:R-:W-:Y:S01]  /*56f0*/  @!P6 IMAD.IADD R82, R82, 0x1, -R5 ;  /* 0x000000015252e824 */ /* 0x000fe200078e0a05 */
[----:B------:R-:W-:Y:S01]  /*5700*/  ISETP.GT.U32.AND P4, PT, R5, R84, PT ;  /* 0x000000540500720c */ /* 0x000fe20003f84070 */
[----:B------:R-:W-:Y:S01]  /*5710*/  IMAD.HI.U32 R9, R2, R86, RZ ;  /* 0x0000005602097227 */ /* 0x000fe200078e00ff */
[----:B------:R-:W-:-:S02]  /*5720*/  ISETP.GE.AND P6, PT, R90, RZ, PT ;  /* 0x000000ff5a00720c */ /* 0x000fc40003fc6270 */
[----:B------:R-:W-:Y:S01]  /*5730*/  LOP3.LUT R90, R7, 0x14c, RZ, 0xfc, !PT ;  /* 0x0000014c075a7812 */ /* 0x000fe200078efcff */
        /* <DEDUP_REMOVED lines=10> */
[----:B------:R-:W-:Y:S01]  /*57e0*/  @!P0 IMAD.MOV R80, RZ, RZ, -R80 ;  /* 0x000000ffff508224 */ /* 0x000fe200078e0a50 */
[C---:B------:R-:W-:Y:S01]  /*57f0*/  ISETP.GT.U32.AND P0, PT, R5.reuse, R83, PT ;  /* 0x000000530500720c */ /* 0x040fe20003f04070 */
[----:B------:R-:W-:Y:S01]  /*5800*/  @!P4 IMAD.IADD R84, R84, 0x1, -R5 ;  /* 0x000000015454c824 */ /* 0x000fe200078e0a05 */
[----:B------:R-:W-:Y:S01]  /*5810*/  ISETP.GT.U32.AND P4, PT, R5, R86, PT ;  /* 0x000000560500720c */ /* 0x000fe20003f84070 */
[----:B------:R-:W-:Y:S01]  /*5820*/  IMAD.HI.U32 R244, R2, R240, RZ ;  /* 0x000000f002f47227 */ /* 0x000fe200078e00ff */
[----:B------:R-:W-:-:S03]  /*5830*/  IABS R88, R9 ;  /* 0x0000000900587213 */ /* 0x000fc60000000000 */
[--C-:B------:R-:W-:Y:S01]  /*5840*/  @!P2 IMAD.IADD R81, R81, 0x1, -R5.reuse ;  /* 0x000000015151a824 */ /* 0x100fe200078e0a05 */
[----:B------:R-:W-:Y:S01]  /*5850*/  ISETP.GE.AND P2, PT, R10, RZ, PT ;  /* 0x000000ff0a00720c */ /* 0x000fe20003f46270 */
[----:B------:R-:W-:Y:S02]  /*5860*/  @!P5 IMAD.IADD R85, R85, 0x1, -R5 ;  /* 0x000000015555d824 */ /* 0x000fe400078e0a05 */
[----:B------:R-:W-:Y:S01]  /*5870*/  @!P3 IMAD.MOV R81, RZ, RZ, -R81 ;  /* 0x000000ffff51b224 */ /* 0x000fe200078e0a51 */
[----:B------:R-:W-:Y:S01]  /*5880*/  ISETP.GE.AND P3, PT, R87, RZ, PT ;  /* 0x000000ff5700720c */ /* 0x000fe20003f66270 */
[--C-:B------:R-:W-:Y:S01]  /*5890*/  @!P0 IMAD.IADD R83, R83, 0x1, -R5.reuse ;  /* 0x0000000153538824 */ /* 0x100fe200078e0a05 */
[----:B------:R-:W-:Y:S01]  /*58a0*/  IABS R87, R8 ;  /* 0x0000000800577213 */ /* 0x000fe20000000000 */
[----:B------:R-:W-:Y:S01]  /*58b0*/  @!P4 IMAD.IADD R86, R86, 0x1, -R5 ;  /* 0x000000015656c824 */ /* 0x000fe200078e0a05 */
[----:B------:R-:W-:Y:S01]  /*58c0*/  ISETP.GT.U32.AND P5, PT, R5, R85, PT ;  /* 0x000000550500720c */ /* 0x000fe20003fa4070 */
[----:B------:R-:W-:Y:S01]  /*58d0*/  IMAD.HI.U32 R10, R2, R89, RZ ;  /* 0x00000059020a7227 */ /* 0x000fe200078e00ff */
[----:B------:R-:W-:-:S02]  /*58e0*/  ISETP.GE.AND P0, PT, R8, RZ, PT ;  /* 0x000000ff0800720c */ /* 0x000fc40003f06270 */
[----:B------:R-:W-:Y:S01]  /*58f0*/  ISETP.GT.U32.AND P4, PT, R5, R86, PT ;  /* 0x000000560500720c */ /* 0x000fe20003f84070 */
[----:B------:R-:W-:-:S04]  /*5900*/  IMAD.HI.U32 R8, R2, R87, RZ ;  /* 0x0000005702087227 */ /* 0x000fc800078e00ff */
[----:B------:R-:W-:Y:S01]  /*5910*/  @!P2 IMAD.MOV R83, RZ, RZ, -R83 ;  /* 0x000000ffff53a224 */ /* 0x000fe200078e0a53 */
[----:B------:R-:W-:Y:S01]  /*5920*/  ISETP.GE.AND P2, PT, R9, RZ, PT ;  /* 0x000000ff0900720c */ /* 0x000fe20003f46270 */
[----:B------:R-:W-:-:S04]  /*5930*/  IMAD.HI.U32 R9, R2, R88, RZ ;  /* 0x0000005802097227 */ /* 0x000fc800078e00ff */
[----:B------:R-:W-:Y:S02]  /*5940*/  IMAD.MOV R8, RZ, RZ, -R8 ;  /* 0x000000ffff087224 */ /* 0x000fe400078e0a08 */
[----:B------:R-:W-:Y:S02]  /*5950*/  IMAD.MOV R10, RZ, RZ, -R10 ;  /* 0x000000ffff0a7224 */ /* 0x000fe400078e0a0a */
[----:B------:R-:W-:Y:S02]  /*5960*/  IMAD.MOV R9, RZ, RZ, -R9 ;  /* 0x000000ffff097224 */ /* 0x000fe400078e0a09 */
[----:B------:R-:W-:Y:S02]  /*5970*/  IMAD R87, R5, R8, R87 ;  /* 0x0000000805577224 */ /* 0x000fe400078e0257 */
[----:B------:R-:W-:Y:S02]  /*5980*/  @!P5 IMAD.IADD R85, R85, 0x1, -R5 ;  /* 0x000000015555d824 */ /* 0x000fe400078e0a05 */
[C---:B------:R-:W-:Y:S01]  /*5990*/  IMAD R89, R5.reuse, R10, R89 ;  /* 0x0000000a05597224 */ /* 0x040fe200078e0259 */
[C---:B------:R-:W-:Y:S01]  /*59a0*/  ISETP.GT.U32.AND P5, PT, R5.reuse, R87, PT ;  /* 0x000000570500720c */ /* 0x040fe20003fa4070 */
[----:B------:R-:W-:Y:S01]  /*59b0*/  IMAD R88, R5, R9, R88 ;  /* 0x0000000905587224 */ /* 0x000fe200078e0258 */
[----:B------:R-:W-:Y:S01]  /*59c0*/  LOP3.LUT R9, R7, 0x14a, RZ, 0xfc, !PT ;  /* 0x0000014a07097812 */ /* 0x000fe200078efcff */
[----:B------:R-:W-:Y:S01]  /*59d0*/  @!P1 IMAD.MOV R85, RZ, RZ, -R85 ;  /* 0x000000ffff559224 */ /* 0x000fe200078e0a55 */
[C---:B------:R-:W-:Y:S01]  /*59e0*/  ISETP.GT.U32.AND P1, PT, R5.reuse, R89, PT ;  /* 0x000000590500720c */ /* 0x040fe20003f24070 */
[----:B------:R-:W-:Y:S01]  /*59f0*/  @!P4 IMAD.IADD R86, R86, 0x1, -R5 ;  /* 0x000000015656c824 */ /* 0x000fe200078e0a05 */
[----:B------:R-:W-:Y:S01]  /*5a00*/  ISETP.GT.U32.AND P4, PT, R5, R88, PT ;  /* 0x000000580500720c */ /* 0x000fe20003f84070 */
[----:B------:R-:W-:Y:S01]  /*5a10*/  @!P6 IMAD.MOV R84, RZ, RZ, -R84 ;  /* 0x000000ffff54e224 */ /* 0x000fe200078e0a54 */
[----:B------:R-:W-:Y:S01]  /*5a20*/  ISETP.GE.AND P6, PT, R90, RZ, PT ;  /* 0x000000ff5a00720c */ /* 0x000fe20003fc6270 */
[----:B------:R-:W-:Y:S01]  /*5a30*/  @!P3 IMAD.MOV R86, RZ, RZ, -R86 ;  /* 0x000000ffff56b224 */ /* 0x000fe200078e0a56 */
[----:B------:R-:W-:Y:S01]  /*5a40*/  IABS R90, R9 ;  /* 0x00000009005a7213 */ /* 0x000fe20000000000 */
[----:B------:R-:W-:Y:S01]  /*5a50*/  IMAD.HI.U32 R10, R2, R93, RZ ;  /* 0x0000005d020a7227 */ /* 0x000fe200078e00ff */
[----:B------:R-:W-:-:S03]  /*5a60*/  ISETP.GE.AND P3, PT, R9, RZ, PT ;  /* 0x000000ff0900720c */ /* 0x000fc60003f66270 */
[--C-:B------:R-:W-:Y:S02]  /*5a70*/  @!P5 IMAD.IADD R87, R87, 0x1, -R5.reuse ;  /* 0x000000015757d824 */ /* 0x100fe400078e0a05 */
[--C-:B------:R-:W-:Y:S02]  /*5a80*/  @!P1 IMAD.IADD R89, R89, 0x1, -R5.reuse ;  /* 0x0000000159599824 */ /* 0x100fe400078e0a05 */
[----:B------:R-:W-:Y:S01]  /*5a90*/  IMAD.HI.U32 R8, R2, R90, RZ ;  /* 0x0000005a02087227 */ /* 0x000fe200078e00ff */
[C---:B------:R-:W-:Y:S02]  /*5aa0*/  ISETP.GT.U32.AND P5, PT, R5.reuse, R87, PT ;  /* 0x000000570500720c */ /* 0x040fe40003fa4070 */
[----:B------:R-:W-:Y:S01]  /*5ab0*/  ISETP.GT.U32.AND P1, PT, R5, R89, PT ;  /* 0x000000590500720c */ /* 0x000fe20003f24070 */
[----:B------:R-:W-:Y:S02]  /*5ac0*/  @!P4 IMAD.IADD R88, R88, 0x1, -R5 ;  /* 0x000000015858c824 */ /* 0x000fe400078e0a05 */
[----:B------:R-:W-:-:S02]  /*5ad0*/  IMAD.MOV R8, RZ, RZ, -R8 ;  /* 0x000000ffff087224 */ /* 0x000fc400078e0a08 */
[----:B------:R-:W-:Y:S01]  /*5ae0*/  IMAD.HI.U32 R9, R2, R92, RZ ;  /* 0x0000005c02097227 */ /* 0x000fe200078e00ff */
[----:B------:R-:W-:-:S03]  /*5af0*/  ISETP.GT.U32.AND P4, PT, R5, R88, PT ;  /* 0x000000580500720c */ /* 0x000fc60003f84070 */
[----:B------:R-:W-:Y:S02]  /*5b00*/  IMAD R90, R5, R8, R90 ;  /* 0x00000008055a7224 */ /* 0x000fe400078e025a */
[----:B------:R-:W-:-:S04]  /*5b10*/  IMAD.HI.U32 R8, R2, R91, RZ ;  /* 0x0000005b02087227 */ /* 0x000fc800078e00ff */
[----:B------:R-:W-:Y:S02]  /*5b20*/  IMAD.MOV R9, RZ, RZ, -R9 ;  /* 0x000000ffff097224 */ /* 0x000fe400078e0a09 */
[----:B------:R-:W-:Y:S02]  /*5b30*/  IMAD.MOV R8, RZ, RZ, -R8 ;  /* 0x000000ffff087224 */ /* 0x000fe400078e0a08 */
[----:B------:R-:W-:Y:S02]  /*5b40*/  IMAD.MOV R10, RZ, RZ, -R10 ;  /* 0x000000ffff0a7224 */ /* 0x000fe400078e0a0a */
[----:B------:R-:W-:Y:S01]  /*5b50*/  IMAD R92, R5, R9, R92 ;  /* 0x00000009055c7224 */ /* 0x000fe200078e025c */
[----:B------:R-:W-:Y:S01]  /*5b60*/  LOP3.LUT R9, R7, 0x142, RZ, 0xfc, !PT ;  /* 0x0000014207097812 */ /* 0x000fe200078efcff */
[----:B------:R-:W-:Y:S01]  /*5b70*/  @!P5 IMAD.IADD R87, R87, 0x1, -R5 ;  /* 0x000000015757d824 */ /* 0x000fe200078e0a05 */
[C---:B------:R-:W-:Y:S01]  /*5b80*/  ISETP.GT.U32.AND P5, PT, R5.reuse, R90, PT ;  /* 0x0000005a0500720c */ /* 0x040fe20003fa4070 */
[----:B------:R-:W-:-:S02]  /*5b90*/  IMAD R91, R5, R8, R91 ;  /* 0x00000008055b7224 */ /* 0x000fc400078e025b */
[----:B------:R-:W-:Y:S01]  /*5ba0*/  IMAD R93, R5, R10, R93 ;  /* 0x0000000a055d7224 */ /* 0x000fe200078e025d */
[----:B------:R-:W-:Y:S01]  /*5bb0*/  LOP3.LUT R10, R7, 0x140, RZ, 0xfc, !PT ;  /* 0x00000140070a7812 */ /* 0x000fe200078efcff */
[--C-:B------:R-:W-:Y:S01]  /*5bc0*/  @!P1 IMAD.IADD R89, R89, 0x1, -R5.reuse ;  /* 0x0000000159599824 */ /* 0x100fe200078e0a05 */
[C---:B------:R-:W-:Y:S01]  /*5bd0*/  ISETP.GT.U32.AND P1, PT, R5.reuse, R92, PT ;  /* 0x0000005c0500720c */ /* 0x040fe20003f24070 */
[----:B------:R-:W-:Y:S01]  /*5be0*/  @!P4 IMAD.IADD R88, R88, 0x1, -R5 ;  /* 0x000000015858c824 */ /* 0x000fe200078e0a05 */
[----:B------:R-:W-:Y:S01]  /*5bf0*/  ISETP.GE.AND P4, PT, R94, RZ, PT ;  /* 0x000000ff5e00720c */ /* 0x000fe20003f86270 */
[----:B------:R-:W-:Y:S01]  /*5c00*/  @!P0 IMAD.MOV R87, RZ, RZ, -R87 ;  /* 0x000000ffff578224 */ /* 0x000fe200078e0a57 */
[C---:B------:R-:W-:Y:S01]  /*5c10*/  ISETP.GT.U32.AND P0, PT, R5.reuse, R91, PT ;  /* 0x0000005b0500720c */ /* 0x040fe20003f04070 */
[----:B------:R-:W-:Y:S01]  /*5c20*/  @!P6 IMAD.MOV R89, RZ, RZ, -R89 ;  /* 0x000000ffff59e224 */ /* 0x000fe200078e0a59 */
[----:B------:R-:W-:Y:S01]  /*5c30*/  ISETP.GT.U32.AND P6, PT, R5, R93, PT ;  /* 0x0000005d0500720c */ /* 0x000fe20003fc4070 */
[----:B------:R-:W-:Y:S01]  /*5c40*/  @!P2 IMAD.MOV R88, RZ, RZ, -R88 ;  /* 0x000000ffff58a224 */ /* 0x000fe200078e0a58 */
[----:B------:R-:W-:Y:S01]  /*5c50*/  IABS R94, R9 ;  /* 0x00000009005e7213 */ /* 0x000fe20000000000 */
[----:B------:R-:W-:Y:S01]  /*5c60*/  @!P5 IMAD.IADD R90, R90, 0x1, -R5 ;  /* 0x000000015a5ad824 */ /* 0x000fe200078e0a05 */
[----:B------:R-:W-:Y:S01]  /*5c70*/  ISETP.GE.AND P2, PT, R95, RZ, PT ;  /* 0x000000ff5f00720c */ /* 0x000fe20003f46270 */
[----:B------:R-:W-:Y:S01]  /*5c80*/  IMAD.HI.U32 R243, R2, R241, RZ ;  /* 0x000000f102f37227 */ /* 0x000fe200078e00ff */
[----:B------:R-:W-:-:S02]  /*5c90*/  IABS R95, R10 ;  /* 0x0000000a005f7213 */ /* 0x000fc40000000000 */
[----:B------:R-:W-:Y:S01]  /*5ca0*/  ISETP.GT.U32.AND P5, PT, R5, R90, PT ;  /* 0x0000005a0500720c */ /* 0x000fe20003fa4070 */
[----:B------:R-:W-:-:S04]  /*5cb0*/  IMAD.HI.U32 R8, R2, R94, RZ ;  /* 0x0000005e02087227 */ /* 0x000fc800078e00ff */
[--C-:B------:R-:W-:Y:S02]  /*5cc0*/  @!P1 IMAD.IADD R92, R92, 0x1, -R5.reuse ;  /* 0x000000015c5c9824 */ /* 0x100fe400078e0a05 */
[----:B------:R-:W-:Y:S02]  /*5cd0*/  IMAD.MOV R8, RZ, RZ, -R8 ;  /* 0x000000ffff087224 */ /* 0x000fe400078e0a08 */
[--C-:B------:R-:W-:Y:S01]  /*5ce0*/  @!P0 IMAD.IADD R91, R91, 0x1, -R5.reuse ;  /* 0x000000015b5b8824 */ /* 0x100fe200078e0a05 */
[----:B------:R-:W-:Y:S01]  /*5cf0*/  ISETP.GE.AND P0, PT, R9, RZ, PT ;  /* 0x000000ff0900720c */ /* 0x000fe20003f06270 */
[----:B------:R-:W-:Y:S01]  /*5d00*/  @!P6 IMAD.IADD R93, R93, 0x1, -R5 ;  /* 0x000000015d5de824 */ /* 0x000fe200078e0a05 */
[C---:B------:R-:W-:Y:S01]  /*5d10*/  ISETP.GT.U32.AND P6, PT, R5.reuse, R92, PT ;  /* 0x0000005c0500720c */ /* 0x040fe20003fc4070 */
[C---:B------:R-:W-:Y:S01]  /*5d20*/  IMAD R94, R5.reuse, R8, R94 ;  /* 0x00000008055e7224 */ /* 0x040fe200078e025e */
[----:B------:R-:W-:Y:S01]  /*5d30*/  ISETP.GT.U32.AND P1, PT, R5, R91, PT ;  /* 0x0000005b0500720c */ /* 0x000fe20003f24070 */
[----:B------:R-:W-:-:S04]  /*5d40*/  IMAD.HI.U32 R8, R2, R95, RZ ;  /* 0x0000005f02087227 */ /* 0x000fc800078e00ff */
[----:B------:R-:W-:Y:S02]  /*5d50*/  IMAD.MOV R8, RZ, RZ, -R8 ;  /* 0x000000ffff087224 */ /* 0x000fe400078e0a08 */
[----:B------:R-:W-:Y:S01]  /*5d60*/  @!P5 IMAD.IADD R90, R90, 0x1, -R5 ;  /* 0x000000015a5ad824 */ /* 0x000fe200078e0a05 */
[----:B------:R-:W-:Y:S01]  /*5d70*/  ISETP.GE.AND P5, PT, R96, RZ, PT ;  /* 0x000000ff6000720c */ /* 0x000fe20003fa6270 */
[C---:B------:R-:W-:Y:S01]  /*5d80*/  IMAD R95, R5.reuse, R8, R95 ;  /* 0x00000008055f7224 */ /* 0x040fe200078e025f */
[----:B------:R-:W-:Y:S01]  /*5d90*/  IABS R96, R98 ;  /* 0x0000006200607213 */ /* 0x000fe20000000000 */
[--C-:B------:R-:W-:Y:S02]  /*5da0*/  @!P6 IMAD.IADD R92, R92, 0x1, -R5.reuse ;  /* 0x000000015c5ce824 */ /* 0x100fe400078e0a05 */
[----:B------:R-:W-:Y:S01]  /*5db0*/  @!P3 IMAD.MOV R90, RZ, RZ, -R90 ;  /* 0x000000ffff5ab224 */ /* 0x000fe200078e0a5a */
[----:B------:R-:W-:Y:S01]  /*5dc0*/  ISETP.GT.U32.AND P6, PT, R5, R95, PT ;  /* 0x0000005f0500720c */ /* 0x000fe20003fc4070 */
[----:B------:R-:W-:Y:S01]  /*5dd0*/  @!P1 IMAD.IADD R91, R91, 0x1, -R5 ;  /* 0x000000015b5b9824 */ /* 0x000fe200078e0a05 */
[C---:B------:R-:W-:Y:S01]  /*5de0*/  ISETP.GT.U32.AND P3, PT, R5.reuse, R93, PT ;  /* 0x0000005d0500720c */ /* 0x040fe20003f64070 */
[----:B------:R-:W-:Y:S01]  /*5df0*/  IMAD.HI.U32 R8, R2, R96, RZ ;  /* 0x0000006002087227 */ /* 0x000fe200078e00ff */
[----:B------:R-:W-:-:S03]  /*5e00*/  ISETP.GT.U32.AND P1, PT, R5, R94, PT ;  /* 0x0000005e0500720c */ /* 0x000fc60003f24070 */
[----:B------:R-:W-:-:S04]  /*5e10*/  IMAD.HI.U32 R9, R2, R97, RZ ;  /* 0x0000006102097227 */ /* 0x000fc800078e00ff */
[----:B------:R-:W-:Y:S02]  /*5e20*/  IMAD.MOV R8, RZ, RZ, -R8 ;  /* 0x000000ffff087224 */ /* 0x000fe400078e0a08 */
[--C-:B------:R-:W-:Y:S02]  /*5e30*/  @!P6 IMAD.IADD R95, R95, 0x1, -R5.reuse ;  /* 0x000000015f5fe824 */ /* 0x100fe400078e0a05 */
[--C-:B------:R-:W-:Y:S01]  /*5e40*/  @!P3 IMAD.IADD R93, R93, 0x1, -R5.reuse ;  /* 0x000000015d5db824 */ /* 0x100fe200078e0a05 */
[----:B------:R-:W-:Y:S01]  /*5e50*/  ISETP.GE.AND P3, PT, R10, RZ, PT ;  /* 0x000000ff0a00720c */ /* 0x000fe20003f66270 */
[----:B------:R-:W-:Y:S01]  /*5e60*/  @!P1 IMAD.IADD R94, R94, 0x1, -R5 ;  /* 0x000000015e5e9824 */ /* 0x000fe200078e0a05 */
[----:B------:R-:W-:Y:S01]  /*5e70*/  ISETP.GE.AND P1, PT, R98, RZ, PT ;  /* 0x000000ff6200720c */ /* 0x000fe20003f26270 */
[----:B------:R-:W-:Y:S01]  /*5e80*/  IMAD.HI.U32 R10, R2, R99, RZ ;  /* 0x00000063020a7227 */ /* 0x000fe200078e00ff */
[----:B------:R-:W-:-:S03]  /*5e90*/  ISETP.GT.U32.AND P6, PT, R5, R95, PT ;  /* 0x0000005f0500720c */ /* 0x000fc60003fc4070 */
[----:B------:R-:W-:Y:S01]  /*5ea0*/  IMAD.MOV R98, RZ, RZ, -R9 ;  /* 0x000000ffff627224 */ /* 0x000fe200078e0a09 */
[----:B------:R-:W-:Y:S01]  /*5eb0*/  LOP3.LUT R9, R7, 0x138, RZ, 0xfc, !PT ;  /* 0x0000013807097812 */ /* 0x000fe200078efcff */
[C---:B------:R-:W-:Y:S02]  /*5ec0*/  IMAD R96, R5.reuse, R8, R96 ;  /* 0x0000000805607224 */ /* 0x040fe400078e0260 */
[----:B------:R-:W-:Y:S02]  /*5ed0*/  IMAD.MOV R10, RZ, RZ, -R10 ;  /* 0x000000ffff0a7224 */ /* 0x000fe400078e0a0a */
[C---:B------:R-:W-:Y:S02]  /*5ee0*/  IMAD R97, R5.reuse, R98, R97 ;  /* 0x0000006205617224 */ /* 0x040fe400078e0261 */
[----:B------:R-:W-:Y:S01]  /*5ef0*/  @!P2 IMAD.MOV R92, RZ, RZ, -R92 ;  /* 0x000000ffff5ca224 */ /* 0x000fe200078e0a5c */
[C---:B------:R-:W-:Y:S01]  /*5f00*/  ISETP.GT.U32.AND P2, PT, R5.reuse, R96, PT ;  /* 0x000000600500720c */ /* 0x040fe20003f44070 */
[----:B------:R-:W-:Y:S01]  /*5f10*/  @!P4 IMAD.MOV R91, RZ, RZ, -R91 ;  /* 0x000000ffff5bc224 */ /* 0x000fe200078e0a5b */
[C---:B------:R-:W-:Y:S01]  /*5f20*/  ISETP.GT.U32.AND P4, PT, R5.reuse, R94, PT ;  /* 0x0000005e0500720c */ /* 0x040fe20003f84070 */
[C---:B------:R-:W-:Y:S01]  /*5f30*/  IMAD R98, R5.reuse, R10, R99 ;  /* 0x0000000a05627224 */ /* 0x040fe200078e0263 */
[----:B------:R-:W-:Y:S01]  /*5f40*/  IABS R99, R9 ;  /* 0x0000000900637213 */ /* 0x000fe20000000000 */
[----:B------:R-:W-:Y:S01]  /*5f50*/  @!P5 IMAD.MOV R93, RZ, RZ, -R93 ;  /* 0x000000ffff5dd224 */ /* 0x000fe200078e0a5d */
[----:B------:R-:W-:Y:S01]  /*5f60*/  ISETP.GT.U32.AND P5, PT, R5, R97, PT ;  /* 0x000000610500720c */ /* 0x000fe20003fa4070 */
[----:B------:R-:W-:Y:S01]  /*5f70*/  @!P6 IMAD.IADD R95, R95, 0x1, -R5 ;  /* 0x000000015f5fe824 */ /* 0x000fe200078e0a05 */
[----:B------:R-:W-:Y:S01]  /*5f80*/  ISETP.GT.U32.AND P6, PT, R5, R98, PT ;  /* 0x000000620500720c */ /* 0x000fe20003fc4070 */
[----:B------:R-:W-:-:S04]  /*5f90*/  IMAD.HI.U32 R8, R2, R99, RZ ;  /* 0x0000006302087227 */ /* 0x000fc800078e00ff */
[--C-:B------:R-:W-:Y:S01]  /*5fa0*/  @!P2 IMAD.IADD R96, R96, 0x1, -R5.reuse ;  /* 0x000000016060a824 */ /* 0x100fe200078e0a05 */
[----:B------:R-:W-:Y:S01]  /*5fb0*/  ISETP.GE.AND P2, PT, R101, RZ, PT ;  /* 0x000000ff6500720c */ /* 0x000fe20003f46270 */
[--C-:B------:R-:W-:Y:S01]  /*5fc0*/  @!P4 IMAD.IADD R94, R94, 0x1, -R5.reuse ;  /* 0x000000015e5ec824 */ /* 0x100fe200078e0a05 */
[----:B------:R-:W-:Y:S01]  /*5fd0*/  ISETP.GE.AND P4, PT, R100, RZ, PT ;  /* 0x000000ff6400720c */ /* 0x000fe20003f86270 */
[----:B------:R-:W-:Y:S01]  /*5fe0*/  IMAD.MOV R10, RZ, RZ, -R8 ;  /* 0x000000ffff0a7224 */ /* 0x000fe200078e0a08 */
[----:B------:R-:W-:Y:S01]  /*5ff0*/  IABS R100, R104 ;  /* 0x0000006800647213 */ /* 0x000fe20000000000 */
[--C-:B------:R-:W-:Y:S01]  /*6000*/  @!P5 IMAD.IADD R97, R97, 0x1, -R5.reuse ;  /* 0x000000016161d824 */ /* 0x100fe200078e0a05 */
[C---:B------:R-:W-:Y:S01]  /*6010*/  ISETP.GT.U32.AND P5, PT, R5.reuse, R96, PT ;  /* 0x000000600500720c */ /* 0x040fe20003fa4070 */
[----:B------:R-:W-:Y:S01]  /*6020*/  @!P6 IMAD.IADD R98, R98, 0x1, -R5 ;  /* 0x000000016262e824 */ /* 0x000fe200078e0a05 */
[----:B------:R-:W-:Y:S01]  /*6030*/  IABS R101, R105 ;  /* 0x0000006900657213 */ /* 0x000fe20000000000 */
[----:B------:R-:W-:Y:S01]  /*6040*/  IMAD.HI.U32 R8, R2, R100, RZ ;  /* 0x0000006402087227 */ /* 0x000fe200078e00ff */
[----:B------:R-:W-:-:S03]  /*6050*/  ISETP.GT.U32.AND P6, PT, R5, R97, PT ;  /* 0x000000610500720c */ /* 0x000fc60003fc4070 */
[C---:B------:R-:W-:Y:S02]  /*6060*/  IMAD R99, R5.reuse, R10, R99 ;  /* 0x0000000a05637224 */ /* 0x040fe400078e0263 */
[----:B------:R-:W-:Y:S02]  /*6070*/  IMAD.MOV R8, RZ, RZ, -R8 ;  /* 0x000000ffff087224 */ /* 0x000fe400078e0a08 */
[----:B------:R-:W-:Y:S01]  /*6080*/  @!P0 IMAD.MOV R94, RZ, RZ, -R94 ;  /* 0x000000ffff5e8224 */ /* 0x000fe200078e0a5e */
[C---:B------:R-:W-:Y:S01]  /*6090*/  ISETP.GT.U32.AND P0, PT, R5.reuse, R98, PT ;  /* 0x000000620500720c */ /* 0x040fe20003f04070 */
[--C-:B------:R-:W-:Y:S01]  /*60a0*/  @!P5 IMAD.IADD R96, R96, 0x1, -R5.reuse ;  /* 0x000000016060d824 */ /* 0x100fe200078e0a05 */
[C---:B------:R-:W-:Y:S01]  /*60b0*/  ISETP.GT.U32.AND P5, PT, R5.reuse, R99, PT ;  /* 0x000000630500720c */ /* 0x040fe20003fa4070 */
[----:B------:R-:W-:Y:S02]  /*60c0*/  IMAD R100, R5, R8, R100 ;  /* 0x0000000805647224 */ /* 0x000fe400078e0264 */
[----:B------:R-:W-:-:S02]  /*60d0*/  @!P6 IMAD.IADD R97, R97, 0x1, -R5 ;  /* 0x000000016161e824 */ /* 0x000fc400078e0a05 */
[----:B------:R-:W-:Y:S01]  /*60e0*/  IMAD.HI.U32 R8, R2, R101, RZ ;  /* 0x0000006502087227 */ /* 0x000fe200078e00ff */
[----:B------:R-:W-:-:S03]  /*60f0*/  ISETP.GT.U32.AND P6, PT, R5, R100, PT ;  /* 0x000000640500720c */ /* 0x000fc60003fc4070 */
[----:B------:R-:W-:Y:S02]  /*6100*/  IMAD.MOV R10, RZ, RZ, -R8 ;  /* 0x000000ffff0a7224 */ /* 0x000fe400078e0a08 */
[----:B------:R-:W-:-:S04]  /*6110*/  IMAD.HI.U32 R8, R2, R102, RZ ;  /* 0x0000006602087227 */ /* 0x000fc800078e00ff */
[--C-:B------:R-:W-:Y:S01]  /*6120*/  @!P5 IMAD.IADD R99, R99, 0x1, -R5.reuse ;  /* 0x000000016363d824 */ /* 0x100fe200078e0a05 */
[----:B------:R-:W-:Y:S01]  /*6130*/  ISETP.GE.AND P5, PT, R104, RZ, PT ;  /* 0x000000ff6800720c */ /* 0x000fe20003fa6270 */
[--C-:B------:R-:W-:Y:S01]  /*6140*/  @!P0 IMAD.IADD R98, R98, 0x1, -R5.reuse ;  /* 0x0000000162628824 */ /* 0x100fe200078e0a05 */
[----:B------:R-:W-:Y:S01]  /*6150*/  ISETP.GE.AND P0, PT, R9, RZ, PT ;  /* 0x000000ff0900720c */ /* 0x000fe20003f06270 */
[----:B------:R-:W-:Y:S01]  /*6160*/  @!P6 IMAD.IADD R100, R100, 0x1, -R5 ;  /* 0x000000016464e824 */ /* 0x000fe200078e0a05 */
[C---:B------:R-:W-:Y:S01]  /*6170*/  ISETP.GT.U32.AND P6, PT, R5.reuse, R99, PT ;  /* 0x000000630500720c */ /* 0x040fe20003fc4070 */
[----:B------:R-:W-:Y:S01]  /*6180*/  IMAD R101, R5, R10, R101 ;  /* 0x0000000a05657224 */ /* 0x000fe200078e0265 */
[----:B------:R-:W-:Y:S01]  /*6190*/  LOP3.LUT R10, R7, 0x12c, RZ, 0xfc, !PT ;  /* 0x0000012c070a7812 */ /* 0x000fe200078efcff */
[----:B------:R-:W-:Y:S02]  /*61a0*/  IMAD.MOV R9, RZ, RZ, -R8 ;  /* 0x000000ffff097224 */ /* 0x000fe400078e0a08 */
[----:B------:R-:W-:Y:S01]  /*61b0*/  @!P1 IMAD.MOV R96, RZ, RZ, -R96 ;  /* 0x000000ffff609224 */ /* 0x000fe200078e0a60 */
[C---:B------:R-:W-:Y:S01]  /*61c0*/  ISETP.GT.U32.AND P1, PT, R5.reuse, R101, PT ;  /* 0x000000650500720c */ /* 0x040fe20003f24070 */
[----:B------:R-:W-:Y:S01]  /*61d0*/  IMAD R102, R5, R9, R102 ;  /* 0x0000000905667224 */ /* 0x000fe200078e0266 */
[----:B------:R-:W-:Y:S01]  /*61e0*/  LOP3.LUT R9, R7, 0x12e, RZ, 0xfc, !PT ;  /* 0x0000012e07097812 */ /* 0x000fe200078efcff */
[----:B------:R-:W-:Y:S01]  /*61f0*/  @!P3 IMAD.MOV R95, RZ, RZ, -R95 ;  /* 0x000000ffff5fb224 */ /* 0x000fe200078e0a5f */
[----:B------:R-:W-:Y:S01]  /*6200*/  ISETP.GT.U32.AND P3, PT, R5, R100, PT ;  /* 0x000000640500720c */ /* 0x000fe20003f64070 */
[----:B------:R-:W-:Y:S01]  /*6210*/  IMAD.HI.U32 R8, R2, R103, RZ ;  /* 0x0000006702087227 */ /* 0x000fe200078e00ff */
[----:B------:R-:W-:-:S03]  /*6220*/  IABS R104, R9 ;  /* 0x0000000900687213 */ /* 0x000fc60000000000 */
[--C-:B------:R-:W-:Y:S01]  /*6230*/  @!P6 IMAD.IADD R99, R99, 0x1, -R5.reuse ;  /* 0x000000016363e824 */ /* 0x100fe200078e0a05 */
[----:B------:R-:W-:Y:S01]  /*6240*/  ISETP.GT.U32.AND P6, PT, R5, R102, PT ;  /* 0x000000660500720c */ /* 0x000fe20003fc4070 */
[----:B------:R-:W-:Y:S02]  /*6250*/  IMAD.MOV R8, RZ, RZ, -R8 ;  /* 0x000000ffff087224 */ /* 0x000fe400078e0a08 */
[----:B------:R-:W-:Y:S01]  /*6260*/  @!P1 IMAD.IADD R101, R101, 0x1, -R5 ;  /* 0x0000000165659824 */ /* 0x000fe200078e0a05 */
[----:B------:R-:W-:Y:S01]  /*6270*/  ISETP.GE.AND P1, PT, R9, RZ, PT ;  /* 0x000000ff0900720c */ /* 0x000fe20003f26270 */
[----:B------:R-:W-:Y:S02]  /*6280*/  IMAD R103, R5, R8, R103 ;  /* 0x0000000805677224 */ /* 0x000fe400078e0267 */
[----:B------:R-:W-:Y:S01]  /*6290*/  @!P3 IMAD.IADD R100, R100, 0x1, -R5 ;  /* 0x000000016464b824 */ /* 0x000fe200078e0a05 */
[----:B------:R-:W-:Y:S01]  /*62a0*/  ISETP.GE.AND P3, PT, R107, RZ, PT ;  /* 0x000000ff6b00720c */ /* 0x000fe20003f66270 */
[----:B------:R-:W-:Y:S01]  /*62b0*/  IMAD.HI.U32 R8, R2, R104, RZ ;  /* 0x0000006802087227 */ /* 0x000fe200078e00ff */
[----:B------:R-:W-:-:S03]  /*62c0*/  IABS R107, R112 ;  /* 0x00000070006b7213 */ /* 0x000fc60000000000 */
[----:B------:R-:W-:Y:S01]  /*62d0*/  @!P6 IMAD.IADD R102, R102, 0x1, -R5 ;  /* 0x000000016666e824 */ /* 0x000fe200078e0a05 */
[C---:B------:R-:W-:Y:S01]  /*62e0*/  ISETP.GT.U32.AND P6, PT, R5.reuse, R101, PT ;  /* 0x000000650500720c */ /* 0x040fe20003fc4070 */
[----:B------:R-:W-:Y:S02]  /*62f0*/  IMAD.MOV R8, RZ, RZ, -R8 ;  /* 0x000000ffff087224 */ /* 0x000fe400078e0a08 */
[----:B------:R-:W-:Y:S01]  /*6300*/  @!P5 IMAD.MOV R100, RZ, RZ, -R100 ;  /* 0x000000ffff64d224 */ /* 0x000fe200078e0a64 */
[----:B------:R-:W-:Y:S01]  /*6310*/  ISETP.GT.U32.AND P5, PT, R5, R103, PT ;  /* 0x000000670500720c */ /* 0x000fe20003fa4070 */
[----:B------:R-:W-:Y:S01]  /*6320*/  @!P4 IMAD.MOV R97, RZ, RZ, -R97 ;  /* 0x000000ffff61c224 */ /* 0x000fe200078e0a61 */
[----:B------:R-:W-:Y:S01]  /*6330*/  ISETP.GE.AND P4, PT, R105, RZ, PT ;  /* 0x000000ff6900720c */ /* 0x000fe20003f86270 */
[----:B------:R-:W-:Y:S01]  /*6340*/  @!P0 IMAD.MOV R99, RZ, RZ, -R99 ;  /* 0x000000ffff638224 */ /* 0x000fe200078e0a63 */
[C---:B------:R-:W-:Y:S01]  /*6350*/  ISETP.GT.U32.AND P0, PT, R5.reuse, R102, PT ;  /* 0x000000660500720c */ /* 0x040fe20003f04070 */
[----:B------:R-:W-:Y:S01]  /*6360*/  IMAD R104, R5, R8, R104 ;  /* 0x0000000805687224 */ /* 0x000fe200078e0268 */
[----:B------:R-:W-:Y:S01]  /*6370*/  IABS R105, R10 ;  /* 0x0000000a00697213 */ /* 0x000fe20000000000 */
[----:B------:R-:W-:Y:S01]  /*6380*/  @!P2 IMAD.MOV R98, RZ, RZ, -R98 ;  /* 0x000000ffff62a224 */ /* 0x000fe200078e0a62 */
[----:B------:R-:W-:Y:S01]  /*6390*/  ISETP.GE.AND P2, PT, R106, RZ, PT ;  /* 0x000000ff6a00720c */ /* 0x000fe20003f46270 */
[----:B------:R-:W-:Y:S01]  /*63a0*/  @!P6 IMAD.IADD R101, R101, 0x1, -R5 ;  /* 0x000000016565e824 */ /* 0x000fe200078e0a05 */
[----:B------:R-:W-:Y:S01]  /*63b0*/  ISETP.GT.U32.AND P6, PT, R5, R104, PT ;  /* 0x000000680500720c */ /* 0x000fe20003fc4070 */
[----:B------:R-:W-:Y:S01]  /*63c0*/  IMAD.HI.U32 R8, R2, R105, RZ ;  /* 0x0000006902087227 */ /* 0x000fe200078e00ff */
[----:B------:R-:W-:-:S03]  /*63d0*/  IABS R106, R108 ;  /* 0x0000006c006a7213 */ /* 0x000fc60000000000 */
[--C-:B------:R-:W-:Y:S01]  /*63e0*/  @!P5 IMAD.IADD R103, R103, 0x1, -R5.reuse ;  /* 0x000000016767d824 */ /* 0x100fe200078e0a05 */
[----:B------:R-:W-:Y:S01]  /*63f0*/  ISETP.GE.AND P5, PT, R108, RZ, PT ;  /* 0x000000ff6c00720c */ /* 0x000fe20003fa6270 */
[----:B------:R-:W-:Y:S01]  /*6400*/  @!P0 IMAD.IADD R102, R102, 0x1, -R5 ;  /* 0x0000000166668824 */ /* 0x000fe200078e0a05 */
[----:B------:R-:W-:Y:S01]  /*6410*/  ISETP.GE.AND P0, PT, R10, RZ, PT ;  /* 0x000000ff0a00720c */ /* 0x000fe20003f06270 */
[----:B------:R-:W-:Y:S01]  /*6420*/  @!P4 IMAD.MOV R101, RZ, RZ, -R101 ;  /* 0x000000ffff65c224 */ /* 0x000fe200078e0a65 */
[----:B------:R-:W-:Y:S01]  /*6430*/  ISETP.GT.U32.AND P4, PT, R5, R103, PT ;  /* 0x000000670500720c */ /* 0x000fe20003f84070 */
[----:B------:R-:W-:Y:S01]  /*6440*/  IMAD.HI.U32 R9, R2, R106, RZ ;  /* 0x0000006a02097227 */ /* 0x000fe200078e00ff */
[----:B------:R-:W-:-:S03]  /*6450*/  IABS R108, R113 ;  /* 0x00000071006c7213 */ /* 0x000fc60000000000 */
[----:B------:R-:W-:Y:S02]  /*6460*/  IMAD.MOV R10, RZ, RZ, -R8 ;  /* 0x000000ffff0a7224 */ /* 0x000fe400078e0a08 */
[----:B------:R-:W-:Y:S02]  /*6470*/  @!P6 IMAD.IADD R104, R104, 0x1, -R5 ;  /* 0x000000016868e824 */ /* 0x000fe400078e0a05 */
[----:B------:R-:W-:Y:S02]  /*6480*/  IMAD.MOV R9, RZ, RZ, -R9 ;  /* 0x000000ffff097224 */ /* 0x000fe400078e0a09 */
[C---:B------:R-:W-:Y:S01]  /*6490*/  IMAD R105, R5.reuse, R10, R105 ;  /* 0x0000000a05697224 */ /* 0x040fe200078e0269 */
[----:B------:R-:W-:Y:S01]  /*64a0*/  ISETP.GT.U32.AND P6, PT, R5, R104, PT ;  /* 0x000000680500720c */ /* 0x000fe20003fc4070 */
[----:B------:R-:W-:-:S04]  /*64b0*/  IMAD.HI.U32 R8, R2, R107, RZ ;  /* 0x0000006b02087227 */ /* 0x000fc800078e00ff */
[C---:B------:R-:W-:Y:S02]  /*64c0*/  IMAD R106, R5.reuse, R9, R106 ;  /* 0x00000009056a7224 */ /* 0x040fe400078e026a */
[----:B------:R-:W-:Y:S01]  /*64d0*/  @!P2 IMAD.MOV R102, RZ, RZ, -R102 ;  /* 0x000000ffff66a224 */ /* 0x000fe200078e0a66 */
[----:B------:R-:W-:Y:S01]  /*64e0*/  ISETP.GT.U32.AND P2, PT, R5, R105, PT ;  /* 0x000000690500720c */ /* 0x000fe20003f44070 */
[----:B------:R-:W-:Y:S02]  /*64f0*/  IMAD.MOV R8, RZ, RZ, -R8 ;  /* 0x000000ffff087224 */ /* 0x000fe400078e0a08 */
[----:B------:R-:W-:Y:S01]  /*6500*/  @!P4 IMAD.IADD R103, R103, 0x1, -R5 ;  /* 0x000000016767c824 */ /* 0x000fe200078e0a05 */
[C---:B------:R-:W-:Y:S01]  /*6510*/  ISETP.GT.U32.AND P4, PT, R5.reuse, R106, PT ;  /* 0x0000006a0500720c */ /* 0x040fe20003f84070 */
[----:B------:R-:W-:Y:S02]  /*6520*/  IMAD R107, R5, R8, R107 ;  /* 0x00000008056b7224 */ /* 0x000fe400078e026b */
[----:B------:R-:W-:-:S02]  /*6530*/  @!P6 IMAD.IADD R104, R104, 0x1, -R5 ;  /* 0x000000016868e824 */ /* 0x000fc400078e0a05 */
[----:B------:R-:W-:Y:S01]  /*6540*/  IMAD.HI.U32 R8, R2, R108, RZ ;  /* 0x0000006c02087227 */ /* 0x000fe200078e00ff */
[----:B------:R-:W-:-:S03]  /*6550*/  ISETP.GT.U32.AND P6, PT, R5, R107, PT ;  /* 0x0000006b0500720c */ /* 0x000fc60003fc4070 */
[--C-:B------:R-:W-:Y:S01]  /*6560*/  @!P2 IMAD.IADD R105, R105, 0x1, -R5.reuse ;  /* 0x000000016969a824 */ /* 0x100fe200078e0a05 */
[----:B------:R-:W-:Y:S01]  /*6570*/  ISETP.GE.AND P2, PT, R112, RZ, PT ;  /* 0x000000ff7000720c */ /* 0x000fe20003f46270 */
[----:B------:R-:W-:Y:S01]  /*6580*/  IMAD.MOV R8, RZ, RZ, -R8 ;  /* 0x000000ffff087224 */ /* 0x000fe200078e0a08 */
[----:B------:R-:W-:Y:S01]  /*6590*/  IABS R112, R117 ;  /* 0x0000007500707213 */ /* 0x000fe20000000000 */
[----:B------:R-:W-:Y:S01]  /*65a0*/  @!P4 IMAD.IADD R106, R106, 0x1, -R5 ;  /* 0x000000016a6ac824 */ /* 0x000fe200078e0a05 */
[----:B------:R-:W-:Y:S01]  /*65b0*/  ISETP.GT.U32.AND P4, PT, R5, R105, PT ;  /* 0x000000690500720c */ /* 0x000fe20003f84070 */
[----:B------:R-:W-:-:S04]  /*65c0*/  IMAD.HI.U32 R9, R2, R109, RZ ;  /* 0x0000006d02097227 */ /* 0x000fc800078e00ff */
[----:B------:R-:W-:Y:S01]  /*65d0*/  @!P6 IMAD.IADD R107, R107, 0x1, -R5 ;  /* 0x000000016b6be824 */ /* 0x000fe200078e0a05 */
[C---:B------:R-:W-:Y:S01]  /*65e0*/  ISETP.GT.U32.AND P6, PT, R5.reuse, R106, PT ;  /* 0x0000006a0500720c */ /* 0x040fe20003fc4070 */
[----:B------:R-:W-:Y:S02]  /*65f0*/  IMAD R108, R5, R8, R108 ;  /* 0x00000008056c7224 */ /* 0x000fe400078e026c */
[----:B------:R-:W-:Y:S02]  /*6600*/  IMAD.MOV R10, RZ, RZ, -R9 ;  /* 0x000000ffff0a7224 */ /* 0x000fe400078e0a09 */
[----:B------:R-:W-:-:S04]  /*6610*/  IMAD.HI.U32 R9, R2, R111, RZ ;  /* 0x0000006f02097227 */ /* 0x000fc800078e00ff */
[----:B------:R-:W-:Y:S01]  /*6620*/  @!P4 IMAD.IADD R105, R105, 0x1, -R5 ;  /* 0x000000016969c824 */ /* 0x000fe200078e0a05 */
[C---:B------:R-:W-:Y:S01]  /*6630*/  ISETP.GT.U32.AND P4, PT, R5.reuse, R108, PT ;  /* 0x0000006c0500720c */ /* 0x040fe20003f84070 */
[C---:B------:R-:W-:Y:S02]  /*6640*/  IMAD R109, R5.reuse, R10, R109 ;  /* 0x0000000a056d7224 */ /* 0x040fe400078e026d */
[----:B------:R-:W-:Y:S02]  /*6650*/  @!P6 IMAD.IADD R106, R106, 0x1, -R5 ;  /* 0x000000016a6ae824 */ /* 0x000fe400078e0a05 */
[----:B------:R-:W-:Y:S01]  /*6660*/  IMAD.MOV R10, RZ, RZ, -R9 ;  /* 0x000000ffff0a7224 */ /* 0x000fe200078e0a09 */
[----:B------:R-:W-:Y:S01]  /*6670*/  ISETP.GT.U32.AND P6, PT, R5, R109, PT ;  /* 0x0000006d0500720c */ /* 0x000fe20003fc4070 */
[----:B------:R-:W-:Y:S01]  /*6680*/  IMAD.HI.U32 R8, R2, R110, RZ ;  /* 0x0000006e02087227 */ /* 0x000fe200078e00ff */
[----:B------:R-:W-:-:S03]  /*6690*/  LOP3.LUT R9, R7, 0x11c, RZ, 0xfc, !PT ;  /* 0x0000011c07097812 */ /* 0x000fc600078efcff */
[----:B------:R-:W-:Y:S01]  /*66a0*/  IMAD R111, R5, R10, R111 ;  /* 0x0000000a056f7224 */ /* 0x000fe200078e026f */
[----:B------:R-:W-:Y:S01]  /*66b0*/  LOP3.LUT R10, R7, 0x116, RZ, 0xfc, !PT ;  /* 0x00000116070a7812 */ /* 0x000fe200078efcff */
[----:B------:R-:W-:Y:S02]  /*66c0*/  @!P4 IMAD.IADD R108, R108, 0x1, -R5 ;  /* 0x000000016c6cc824 */ /* 0x000fe400078e0a05 */
[----:B------:R-:W-:Y:S02]  /*66d0*/  @!P0 IMAD.MOV R105, RZ, RZ, -R105 ;  /* 0x000000ffff698224 */ /* 0x000fe400078e0a69 */
[----:B------:R-:W-:Y:S01]  /*66e0*/  @!P5 IMAD.MOV R106, RZ, RZ, -R106 ;  /* 0x000000ffff6ad224 */ /* 0x000fe200078e0a6a */
[C---:B------:R-:W-:Y:S01]  /*66f0*/  ISETP.GT.U32.AND P0, PT, R5.reuse, R108, PT ;  /* 0x0000006c0500720c */ /* 0x040fe20003f04070 */
[----:B------:R-:W-:Y:S01]  /*6700*/  IMAD.MOV R8, RZ, RZ, -R8 ;  /* 0x000000ffff087224 */ /* 0x000fe200078e0a08 */
[----:B------:R-:W-:Y:S01]  /*6710*/  ISETP.GT.U32.AND P5, PT, R5, R111, PT ;  /* 0x0000006f0500720c */ /* 0x000fe20003fa4070 */
[----:B------:R-:W-:Y:S01]  /*6720*/  @!P1 IMAD.MOV R104, RZ, RZ, -R104 ;  /* 0x000000ffff689224 */ /* 0x000fe200078e0a68 */
[----:B------:R-:W-:Y:S01]  /*6730*/  ISETP.GE.AND P1, PT, R113, RZ, PT ;  /* 0x000000ff7100720c */ /* 0x000fe20003f26270 */
[----:B------:R-:W-:Y:S01]  /*6740*/  @!P6 IMAD.IADD R109, R109, 0x1, -R5 ;  /* 0x000000016d6de824 */ /* 0x000fe200078e0a05 */
[----:B------:R-:W-:Y:S01]  /*6750*/  IABS R113, R9 ;  /* 0x0000000900717213 */ /* 0x000fe20000000000 */
[----:B------:R-:W-:-:S02]  /*6760*/  IMAD R110, R5, R8, R110 ;  /* 0x00000008056e7224 */ /* 0x000fc400078e026e */
[----:B------:R-:W-:Y:S01]  /*6770*/  IMAD.HI.U32 R8, R2, R112, RZ ;  /* 0x0000007002087227 */ /* 0x000fe200078e00ff */
[C---:B------:R-:W-:Y:S02]  /*6780*/  ISETP.GT.U32.AND P6, PT, R5.reuse, R109, PT ;  /* 0x0000006d0500720c */ /* 0x040fe40003fc4070 */
[----:B------:R-:W-:Y:S01]  /*6790*/  ISETP.GT.U32.AND P4, PT, R5, R110, PT ;  /* 0x0000006e0500720c */ /* 0x000fe20003f84070 */
[----:B------:R-:W-:Y:S02]  /*67a0*/  IMAD.MOV R8, RZ, RZ, -R8 ;  /* 0x000000ffff087224 */ /* 0x000fe400078e0a08 */
[--C-:B------:R-:W-:Y:S01]  /*67b0*/  @!P0 IMAD.IADD R108, R108, 0x1, -R5.reuse ;  /* 0x000000016c6c8824 */ /* 0x100fe200078e0a05 */
[----:B------:R-:W-:Y:S01]  /*67c0*/  ISETP.GE.AND P0, PT, R116, RZ, PT ;  /* 0x000000ff7400720c */ /* 0x000fe20003f06270 */
[----:B------:R-:W-:Y:S01]  /*67d0*/  @!P5 IMAD.IADD R111, R111, 0x1, -R5 ;  /* 0x000000016f6fd824 */ /* 0x000fe200078e0a05 */
[----:B------:R-:W-:Y:S01]  /*67e0*/  ISETP.GE.AND P5, PT, R117, RZ, PT ;  /* 0x000000ff7500720c */ /* 0x000fe20003fa6270 */
[----:B------:R-:W-:Y:S01]  /*67f0*/  @!P3 IMAD.MOV R103, RZ, RZ, -R103 ;  /* 0x000000ffff67b224 */ /* 0x000fe200078e0a67 */
[C---:B------:R-:W-:Y:S01]  /*6800*/  ISETP.GT.U32.AND P3, PT, R5.reuse, R107, PT ;  /* 0x0000006b0500720c */ /* 0x040fe20003f64070 */
[C---:B------:R-:W-:Y:S01]  /*6810*/  IMAD R112, R5.reuse, R8, R112 ;  /* 0x0000000805707224 */ /* 0x040fe200078e0270 */
[----:B------:R-:W-:Y:S01]  /*6820*/  IABS R116, R10 ;  /* 0x0000000a00747213 */ /* 0x000fe20000000000 */
[----:B------:R-:W-:Y:S01]  /*6830*/  @!P1 IMAD.MOV R108, RZ, RZ, -R108 ;  /* 0x000000ffff6c9224 */ /* 0x000fe200078e0a6c */
[----:B------:R-:W-:Y:S01]  /*6840*/  ISETP.GT.U32.AND P1, PT, R5, R111, PT ;  /* 0x0000006f0500720c */ /* 0x000fe20003f24070 */
[----:B------:R-:W-:-:S04]  /*6850*/  IMAD.HI.U32 R8, R2, R113, RZ ;  /* 0x0000007102087227 */ /* 0x000fc800078e00ff */
[--C-:B------:R-:W-:Y:S01]  /*6860*/  @!P6 IMAD.IADD R109, R109, 0x1, -R5.reuse ;  /* 0x000000016d6de824 */ /* 0x100fe200078e0a05 */
[C---:B------:R-:W-:Y:S01]  /*6870*/  ISETP.GT.U32.AND P6, PT, R5.reuse, R112, PT ;  /* 0x000000700500720c */ /* 0x040fe20003fc4070 */
[----:B------:R-:W-:Y:S02]  /*6880*/  IMAD.MOV R8, RZ, RZ, -R8 ;  /* 0x000000ffff087224 */ /* 0x000fe400078e0a08 */
[----:B------:R-:W-:Y:S02]  /*6890*/  @!P4 IMAD.IADD R110, R110, 0x1, -R5 ;  /* 0x000000016e6ec824 */ /* 0x000fe400078e0a05 */
[----:B------:R-:W-:Y:S01]  /*68a0*/  IMAD R113, R5, R8, R113 ;  /* 0x0000000805717224 */ /* 0x000fe200078e0271 */
[----:B------:R-:W-:Y:S01]  /*68b0*/  LOP3.LUT R8, R7, 0x11a, RZ, 0xfc, !PT ;  /* 0x0000011a07087812 */ /* 0x000fe200078efcff */
[--C-:B------:R-:W-:Y:S01]  /*68c0*/  @!P3 IMAD.IADD R107, R107, 0x1, -R5.reuse ;  /* 0x000000016b6bb824 */ /* 0x100fe200078e0a05 */
[----:B------:R-:W-:Y:S01]  /*68d0*/  ISETP.GT.U32.AND P4, PT, R5, R110, PT ;  /* 0x0000006e0500720c */ /* 0x000fe20003f84070 */
[----:B------:R-:W-:Y:S01]  /*68e0*/  @!P1 IMAD.IADD R111, R111, 0x1, -R5 ;  /* 0x000000016f6f9824 */ /* 0x000fe200078e0a05 */
[----:B------:R-:W-:Y:S01]  /*68f0*/  ISETP.GT.U32.AND P1, PT, R5, R113, PT ;  /* 0x000000710500720c */ /* 0x000fe20003f24070 */
[----:B------:R-:W-:Y:S01]  /*6900*/  @!P2 IMAD.MOV R107, RZ, RZ, -R107 ;  /* 0x000000ffff6ba224 */ /* 0x000fe200078e0a6b */
[----:B------:R-:W-:Y:S01]  /*6910*/  ISETP.GE.AND P2, PT, R115, RZ, PT ;  /* 0x000000ff7300720c */ /* 0x000fe20003f46270 */
[----:B------:R-:W-:Y:S01]  /*6920*/  @!P6 IMAD.IADD R112, R112, 0x1, -R5 ;  /* 0x000000017070e824 */ /* 0x000fe200078e0a05 */
[----:B------:R-:W-:Y:S01]  /*6930*/  ISETP.GE.AND P3, PT, R114, RZ, PT ;  /* 0x000000ff7200720c */ /* 0x000fe20003f66270 */
[----:B------:R-:W-:Y:S01]  /*6940*/  @!P0 IMAD.MOV R111, RZ, RZ, -R111 ;  /* 0x000000ffff6f8224 */ /* 0x000fe200078e0a6f */
[----:B------:R-:W-:-:S02]  /*6950*/  IABS R115, R8 ;  /* 0x0000000800737213 */ /* 0x000fc40000000000 */
[----:B------:R-:W-:Y:S02]  /*6960*/  ISETP.GT.U32.AND P6, PT, R5, R112, PT ;  /* 0x000000700500720c */ /* 0x000fe40003fc4070 */
[----:B------:R-:W-:Y:S01]  /*6970*/  LOP3.LUT R114, R7, 0x114, RZ, 0xfc, !PT ;  /* 0x0000011407727812 */ /* 0x000fe200078efcff */
[--C-:B------:R-:W-:Y:S01]  /*6980*/  @!P4 IMAD.IADD R110, R110, 0x1, -R5.reuse ;  /* 0x000000016e6ec824 */ /* 0x100fe200078e0a05 */
[----:B------:R-:W-:Y:S01]  /*6990*/  ISETP.GE.AND P4, PT, R9, RZ, PT ;  /* 0x000000ff0900720c */ /* 0x000fe20003f86270 */
[----:B------:R-:W-:Y:S01]  /*69a0*/  @!P1 IMAD.IADD R113, R113, 0x1, -R5 ;  /* 0x0000000171719824 */ /* 0x000fe200078e0a05 */
[----:B------:R-:W-:Y:S01]  /*69b0*/  LOP3.LUT R9, R7, 0x118, RZ, 0xfc, !PT ;  /* 0x0000011807097812 */ /* 0x000fe200078efcff */
[----:B------:R-:W-:Y:S01]  /*69c0*/  @!P2 IMAD.MOV R110, RZ, RZ, -R110 ;  /* 0x000000ffff6ea224 */ /* 0x000fe200078e0a6e */
[----:B------:R-:W-:Y:S01]  /*69d0*/  ISETP.GE.AND P0, PT, R10, RZ, PT ;  /* 0x000000ff0a00720c */ /* 0x000fe20003f06270 */
[----:B------:R-:W-:Y:S01]  /*69e0*/  @!P3 IMAD.MOV R109, RZ, RZ, -R109 ;  /* 0x000000ffff6db224 */ /* 0x000fe200078e0a6d */
[----:B------:R-:W-:-:S02]  /*69f0*/  ISETP.GE.AND P2, PT, R9, RZ, PT ;  /* 0x000000ff0900720c */ /* 0x000fc40003f46270 */
[----:B------:R-:W-:Y:S01]  /*6a00*/  IABS R9, R9 ;  /* 0x0000000900097213 */ /* 0x000fe20000000000 */
[----:B------:R-:W-:Y:S01]  /*6a10*/  @!P6 IMAD.IADD R112, R112, 0x1, -R5 ;  /* 0x000000017070e824 */ /* 0x000fe200078e0a05 */
[----:B------:R-:W-:Y:S01]  /*6a20*/  ISETP.GE.AND P3, PT, R8, RZ, PT ;  /* 0x000000ff0800720c */ /* 0x000fe20003f66270 */
[----:B------:R-:W-:Y:S01]  /*6a30*/  IMAD.HI.U32 R8, R2, R115, RZ ;  /* 0x0000007302087227 */ /* 0x000fe200078e00ff */
[----:B------:R-:W-:Y:S02]  /*6a40*/  ISETP.GT.U32.AND P1, PT, R5, R113, PT ;  /* 0x000000710500720c */ /* 0x000fe40003f24070 */
[----:B------:R-:W-:Y:S01]  /*6a50*/  ISETP.GE.AND P6, PT, R114, RZ, PT ;  /* 0x000000ff7200720c */ /* 0x000fe20003fc6270 */
[----:B------:R-:W-:Y:S01]  /*6a60*/  IMAD.MOV.U32 R10, RZ, RZ, R9 ;  /* 0x000000ffff0a7224 */ /* 0x000fe200078e0009 */
[----:B------:R-:W-:Y:S01]  /*6a70*/  IABS R117, R114 ;  /* 0x0000007200757213 */ /* 0x000fe20000000000 */
[----:B------:R-:W-:Y:S02]  /*6a80*/  IMAD.MOV R114, RZ, RZ, -R8 ;  /* 0x000000ffff727224 */ /* 0x000fe400078e0a08 */
[----:B------:R-:W-:-:S04]  /*6a90*/  IMAD.HI.U32 R9, R2, R116, RZ ;  /* 0x0000007402097227 */ /* 0x000fc800078e00ff */
[C---:B------:R-:W-:Y:S02]  /*6aa0*/  IMAD R114, R5.reuse, R114, R115 ;  /* 0x0000007205727224 */ /* 0x040fe400078e0273 */
[----:B------:R-:W-:Y:S02]  /*6ab0*/  IMAD.MOV R9, RZ, RZ, -R9 ;  /* 0x000000ffff097224 */ /* 0x000fe400078e0a09 */
[----:B------:R-:W-:Y:S01]  /*6ac0*/  @!P5 IMAD.MOV R112, RZ, RZ, -R112 ;  /* 0x000000ffff70d224 */ /* 0x000fe200078e0a70 */
[----:B------:R-:W-:Y:S01]  /*6ad0*/  ISETP.GT.U32.AND P5, PT, R5, R114, PT ;  /* 0x000000720500720c */ /* 0x000fe20003fa4070 */
[----:B------:R-:W-:Y:S02]  /*6ae0*/  @!P1 IMAD.IADD R113, R113, 0x1, -R5 ;  /* 0x0000000171719824 */ /* 0x000fe400078e0a05 */
[----:B------:R-:W-:Y:S02]  /*6af0*/  IMAD R116, R5, R9, R116 ;  /* 0x0000000905747224 */ /* 0x000fe400078e0274 */
[----:B------:R-:W-:-:S02]  /*6b00*/  @!P4 IMAD.MOV R113, RZ, RZ, -R113 ;  /* 0x000000ffff71c224 */ /* 0x000fc400078e0a71 */
[----:B------:R-:W-:Y:S01]  /*6b10*/  IMAD.HI.U32 R8, R2, R10, RZ ;  /* 0x0000000a02087227 */ /* 0x000fe200078e00ff */
[----:B------:R-:W-:-:S03]  /*6b20*/  ISETP.GT.U32.AND P4, PT, R5, R116, PT ;  /* 0x000000740500720c */ /* 0x000fc60003f84070 */
[----:B------:R-:W-:Y:S02]  /*6b30*/  IMAD.MOV R115, RZ, RZ, -R8 ;  /* 0x000000ffff737224 */ /* 0x000fe400078e0a08 */
[----:B------:R-:W-:Y:S02]  /*6b40*/  @!P5 IMAD.IADD R114, R114, 0x1, -R5 ;  /* 0x000000017272d824 */ /* 0x000fe400078e0a05 */
[----:B------:R-:W-:-:S03]  /*6b50*/  IMAD.HI.U32 R8, R2, R117, RZ ;  /* 0x0000007502087227 */ /* 0x000fc600078e00ff */
[C---:B------:R-:W-:Y:S01]  /*6b60*/  ISETP.GT.U32.AND P5, PT, R5.reuse, R114, PT ;  /* 0x000000720500720c */ /* 0x040fe20003fa4070 */
[C---:B------:R-:W-:Y:S02]  /*6b70*/  IMAD R115, R5.reuse, R115, R10 ;  /* 0x0000007305737224 */ /* 0x040fe400078e020a */
[----:B------:R-:W-:Y:S02]  /*6b80*/  @!P4 IMAD.IADD R116, R116, 0x1, -R5 ;  /* 0x000000017474c824 */ /* 0x000fe400078e0a05 */
[----:B------:R-:W-:Y:S01]  /*6b90*/  IMAD.MOV R8, RZ, RZ, -R8 ;  /* 0x000000ffff087224 */ /* 0x000fe200078e0a08 */
[C---:B------:R-:W-:Y:S01]  /*6ba0*/  ISETP.GT.U32.AND P1, PT, R5.reuse, R115, PT ;  /* 0x000000730500720c */ /* 0x040fe20003f24070 */
[----:B------:R-:W-:Y:S01]  /*6bb0*/  IMAD.HI.U32 R9, R2, R119, RZ ;  /* 0x0000007702097227 */ /* 0x000fe200078e00ff */
[----:B------:R-:W-:-:S03]  /*6bc0*/  ISETP.GT.U32.AND P4, PT, R5, R116, PT ;  /* 0x000000740500720c */ /* 0x000fc60003f84070 */
[C---:B------:R-:W-:Y:S02]  /*6bd0*/  IMAD R117, R5.reuse, R8, R117 ;  /* 0x0000000805757224 */ /* 0x040fe400078e0275 */
[----:B------:R-:W-:Y:S02]  /*6be0*/  IMAD.MOV R10, RZ, RZ, -R9 ;  /* 0x000000ffff0a7224 */ /* 0x000fe400078e0a09 */
[----:B------:R-:W-:Y:S01]  /*6bf0*/  @!P5 IMAD.IADD R114, R114, 0x1, -R5 ;  /* 0x000000017272d824 */ /* 0x000fe200078e0a05 */
[C---:B------:R-:W-:Y:S01]  /*6c00*/  ISETP.GT.U32.AND P5, PT, R5.reuse, R117, PT ;  /* 0x000000750500720c */ /* 0x040fe20003fa4070 */
[----:B------:R-:W-:Y:S02]  /*6c10*/  IMAD R119, R5, R10, R119 ;  /* 0x0000000a05777224 */ /* 0x000fe400078e0277 */
[----:B------:R-:W-:-:S04]  /*6c20*/  IMAD.HI.U32 R8, R2, R118, RZ ;  /* 0x0000007602087227 */ /* 0x000fc800078e00ff */
[--C-:B------:R-:W-:Y:S01]  /*6c30*/  @!P4 IMAD.IADD R116, R116, 0x1, -R5.reuse ;  /* 0x000000017474c824 */ /* 0x100fe200078e0a05 */
[----:B------:R-:W-:Y:S01]  /*6c40*/  ISETP.GT.U32.AND P4, PT, R5, R119, PT ;  /* 0x000000770500720c */ /* 0x000fe20003f84070 */
[--C-:B------:R-:W-:Y:S02]  /*6c50*/  @!P1 IMAD.IADD R115, R115, 0x1, -R5.reuse ;  /* 0x0000000173739824 */ /* 0x100fe400078e0a05 */
[----:B------:R-:W-:Y:S02]  /*6c60*/  IMAD.MOV R8, RZ, RZ, -R8 ;  /* 0x000000ffff087224 */ /* 0x000fe400078e0a08 */
[----:B------:R-:W-:Y:S01]  /*6c70*/  @!P5 IMAD.IADD R117, R117, 0x1, -R5 ;  /* 0x000000017575d824 */ /* 0x000fe200078e0a05 */
[C---:B------:R-:W-:Y:S01]  /*6c80*/  ISETP.GT.U32.AND P1, PT, R5.reuse, R115, PT ;  /* 0x000000730500720c */ /* 0x040fe20003f24070 */
[C---:B------:R-:W-:Y:S02]  /*6c90*/  IMAD R118, R5.reuse, R8, R118 ;  /* 0x0000000805767224 */ /* 0x040fe400078e0276 */
[----:B------:R-:W-:Y:S01]  /*6ca0*/  IMAD.HI.U32 R8, R2, R120, RZ ;  /* 0x0000007802087227 */ /* 0x000fe200078e00ff */
[----:B------:R-:W-:-:S03]  /*6cb0*/  ISETP.GT.U32.AND P5, PT, R5, R117, PT ;  /* 0x000000750500720c */ /* 0x000fc60003fa4070 */
[----:B------:R-:W-:Y:S01]  /*6cc0*/  @!P3 IMAD.MOV R114, RZ, RZ, -R114 ;  /* 0x000000ffff72b224 */ /* 0x000fe200078e0a72 */
[----:B------:R-:W-:Y:S01]  /*6cd0*/  ISETP.GE.AND P3, PT, R122, RZ, PT ;  /* 0x000000ff7a00720c */ /* 0x000fe20003f66270 */
[----:B------:R-:W-:Y:S01]  /*6ce0*/  @!P4 IMAD.IADD R119, R119, 0x1, -R5 ;  /* 0x000000017777c824 */ /* 0x000fe200078e0a05 */
[----:B------:R-:W-:Y:S01]  /*6cf0*/  IABS R122, R126 ;  /* 0x0000007e007a7213 */ /* 0x000fe20000000000 */
[----:B------:R-:W-:Y:S02]  /*6d00*/  IMAD.MOV R8, RZ, RZ, -R8 ;  /* 0x000000ffff087224 */ /* 0x000fe400078e0a08 */
[----:B------:R-:W-:Y:S01]  /*6d10*/  IMAD.HI.U32 R9, R2, R121, RZ ;  /* 0x0000007902097227 */ /* 0x000fe200078e00ff */
[----:B------:R-:W-:-:S03]  /*6d20*/  ISETP.GT.U32.AND P4, PT, R5, R119, PT ;  /* 0x000000770500720c */ /* 0x000fc60003f84070 */
[----:B------:R-:W-:Y:S02]  /*6d30*/  IMAD R120, R5, R8, R120 ;  /* 0x0000000805787224 */ /* 0x000fe400078e0278 */
[----:B------:R-:W-:-:S04]  /*6d40*/  IMAD.HI.U32 R8, R2, R122, RZ ;  /* 0x0000007a02087227 */ /* 0x000fc800078e00ff */
[----:B------:R-:W-:Y:S01]  /*6d50*/  @!P1 IMAD.IADD R115, R115, 0x1, -R5 ;  /* 0x0000000173739824 */ /* 0x000fe200078e0a05 */
[----:B------:R-:W-:Y:S01]  /*6d60*/  ISETP.GT.U32.AND P1, PT, R5, R118, PT ;  /* 0x000000760500720c */ /* 0x000fe20003f24070 */
[----:B------:R-:W-:Y:S01]  /*6d70*/  IMAD.MOV R10, RZ, RZ, -R9 ;  /* 0x000000ffff0a7224 */ /* 0x000fe200078e0a09 */
[----:B------:R-:W-:Y:S01]  /*6d80*/  LOP3.LUT R9, R7, 0x108, RZ, 0xfc, !PT ;  /* 0x0000010807097812 */ /* 0x000fe200078efcff */
[----:B------:R-:W-:Y:S02]  /*6d90*/  IMAD.MOV R8, RZ, RZ, -R8 ;  /* 0x000000ffff087224 */ /* 0x000fe400078e0a08 */
[----:B------:R-:W-:Y:S02]  /*6da0*/  IMAD R121, R5, R10, R121 ;  /* 0x0000000a05797224 */ /* 0x000fe400078e0279 */
[----:B------:R-:W-:Y:S01]  /*6db0*/  @!P5 IMAD.IADD R117, R117, 0x1, -R5 ;  /* 0x000000017575d824 */ /* 0x000fe200078e0a05 */
[C---:B------:R-:W-:Y:S01]  /*6dc0*/  ISETP.GT.U32.AND P5, PT, R5.reuse, R120, PT ;  /* 0x000000780500720c */ /* 0x040fe20003fa4070 */
[----:B------:R-:W-:-:S02]  /*6dd0*/  IMAD R122, R5, R8, R122 ;  /* 0x00000008057a7224 */ /* 0x000fc400078e027a */
[----:B------:R-:W-:Y:S01]  /*6de0*/  @!P6 IMAD.MOV R117, RZ, RZ, -R117 ;  /* 0x000000ffff75e224 */ /* 0x000fe200078e0a75 */
[----:B------:R-:W-:Y:S01]  /*6df0*/  ISETP.GT.U32.AND P6, PT, R5, R121, PT ;  /* 0x000000790500720c */ /* 0x000fe20003fc4070 */
[--C-:B------:R-:W-:Y:S01]  /*6e00*/  @!P4 IMAD.IADD R119, R119, 0x1, -R5.reuse ;  /* 0x000000017777c824 */ /* 0x100fe200078e0a05 */
[----:B------:R-:W-:Y:S01]  /*6e10*/  ISETP.GT.U32.AND P4, PT, R5, R122, PT ;  /* 0x0000007a0500720c */ /* 0x000fe20003f84070 */
[----:B------:R-:W-:Y:S01]  /*6e20*/  @!P1 IMAD.IADD R118, R118, 0x1, -R5 ;  /* 0x0000000176769824 */ /* 0x000fe200078e0a05 */
[----:B------:R-:W-:Y:S01]  /*6e30*/  ISETP.GE.AND P1, PT, R123, RZ, PT ;  /* 0x000000ff7b00720c */ /* 0x000fe20003f26270 */
[----:B------:R-:W-:Y:S01]  /*6e40*/  @!P2 IMAD.MOV R115, RZ, RZ, -R115 ;  /* 0x000000ffff73a224 */ /* 0x000fe200078e0a73 */
[----:B------:R-:W-:Y:S01]  /*6e50*/  IABS R123, R9 ;  /* 0x00000009007b7213 */ /* 0x000fe20000000000 */
[----:B------:R-:W-:Y:S01]  /*6e60*/  @!P0 IMAD.MOV R116, RZ, RZ, -R116 ;  /* 0x000000ffff748224 */ /* 0x000fe200078e0a74 */
[----:B------:R-:W-:Y:S01]  /*6e70*/  ISETP.GT.U32.AND P2, PT, R5, R118, PT ;  /* 0x000000760500720c */ /* 0x000fe20003f44070 */
[----:B------:R-:W-:Y:S01]  /*6e80*/  @!P5 IMAD.IADD R120, R120, 0x1, -R5 ;  /* 0x000000017878d824 */ /* 0x000fe200078e0a05 */
[----:B------:R-:W-:Y:S01]  /*6e90*/  ISETP.GE.AND P0, PT, R124, RZ, PT ;  /* 0x000000ff7c00720c */ /* 0x000fe20003f06270 */
[----:B------:R-:W-:Y:S01]  /*6ea0*/  IMAD.HI.U32 R8, R2, R123, RZ ;  /* 0x0000007b02087227 */ /* 0x000fe200078e00ff */
[----:B------:R-:W-:-:S02]  /*6eb0*/  IABS R124, R127 ;  /* 0x0000007f007c7213 */ /* 0x000fc40000000000 */
[----:B------:R-:W-:Y:S01]  /*6ec0*/  ISETP.GE.AND P5, PT, R126, RZ, PT ;  /* 0x000000ff7e00720c */ /* 0x000fe20003fa6270 */
[--C-:B------:R-:W-:Y:S01]  /*6ed0*/  @!P6 IMAD.IADD R121, R121, 0x1, -R5.reuse ;  /* 0x000000017979e824 */ /* 0x100fe200078e0a05 */
[C---:B------:R-:W-:Y:S01]  /*6ee0*/  ISETP.GT.U32.AND P6, PT, R5.reuse, R120, PT ;  /* 0x000000780500720c */ /* 0x040fe20003fc4070 */
[----:B------:R-:W-:Y:S01]  /*6ef0*/  @!P4 IMAD.IADD R122, R122, 0x1, -R5 ;  /* 0x000000017a7ac824 */ /* 0x000fe200078e0a05 */
[----:B------:R-:W-:Y:S01]  /*6f00*/  IABS R126, R130 ;  /* 0x00000082007e7213 */ /* 0x000fe20000000000 */
[----:B------:R-:W-:Y:S02]  /*6f10*/  IMAD.MOV R10, RZ, RZ, -R8 ;  /* 0x000000ffff0a7224 */ /* 0x000fe400078e0a08 */
[----:B------:R-:W-:Y:S01]  /*6f20*/  IMAD.HI.U32 R8, R2, R124, RZ ;  /* 0x0000007c02087227 */ /* 0x000fe200078e00ff */
[----:B------:R-:W-:-:S03]  /*6f30*/  ISETP.GT.U32.AND P4, PT, R5, R122, PT ;  /* 0x0000007a0500720c */ /* 0x000fc60003f84070 */
[----:B------:R-:W-:Y:S01]  /*6f40*/  @!P2 IMAD.IADD R118, R118, 0x1, -R5 ;  /* 0x000000017676a824 */ /* 0x000fe200078e0a05 */
[----:B------:R-:W-:Y:S01]  /*6f50*/  ISETP.GE.AND P2, PT, R125, RZ, PT ;  /* 0x000000ff7d00720c */ /* 0x000fe20003f46270 */
[----:B------:R-:W-:Y:S01]  /*6f60*/  IMAD R123, R5, R10, R123 ;  /* 0x0000000a057b7224 */ /* 0x000fe200078e027b */
[----:B------:R-:W-:Y:S01]  /*6f70*/  IABS R125, R129 ;  /* 0x00000081007d7213 */ /* 0x000fe20000000000 */
[----:B------:R-:W-:Y:S01]  /*6f80*/  IMAD.MOV R8, RZ, RZ, -R8 ;  /* 0x000000ffff087224 */ /* 0x000fe200078e0a08 */
[----:B------:R-:W-:Y:S01]  /*6f90*/  LOP3.LUT R10, R7, 0x100, RZ, 0xfc, !PT ;  /* 0x00000100070a7812 */ /* 0x000fe200078efcff */
[----:B------:R-:W-:Y:S01]  /*6fa0*/  @!P3 IMAD.MOV R118, RZ, RZ, -R118 ;  /* 0x000000ffff76b224 */ /* 0x000fe200078e0a76 */
[C---:B------:R-:W-:Y:S01]  /*6fb0*/  ISETP.GT.U32.AND P3, PT, R5.reuse, R121, PT ;  /* 0x000000790500720c */ /* 0x040fe20003f64070 */
[----:B------:R-:W-:Y:S01]  /*6fc0*/  @!P6 IMAD.IADD R120, R120, 0x1, -R5 ;  /* 0x000000017878e824 */ /* 0x000fe200078e0a05 */
[C---:B------:R-:W-:Y:S01]  /*6fd0*/  ISETP.GT.U32.AND P6, PT, R5.reuse, R123, PT ;  /* 0x0000007b0500720c */ /* 0x040fe20003fc4070 */
[----:B------:R-:W-:-:S02]  /*6fe0*/  IMAD R124, R5, R8, R124 ;  /* 0x00000008057c7224 */ /* 0x000fc400078e027c */
[----:B------:R-:W-:Y:S02]  /*6ff0*/  @!P4 IMAD.IADD R122, R122, 0x1, -R5 ;  /* 0x000000017a7ac824 */ /* 0x000fe400078e0a05 */
[----:B------:R-:W-:Y:S01]  /*7000*/  IMAD.HI.U32 R8, R2, R125, RZ ;  /* 0x0000007d02087227 */ /* 0x000fe200078e00ff */
[----:B------:R-:W-:-:S03]  /*7010*/  ISETP.GT.U32.AND P4, PT, R5, R124, PT ;  /* 0x0000007c0500720c */ /* 0x000fc60003f84070 */
[----:B------:R-:W-:Y:S02]  /*7020*/  IMAD.MOV R8, RZ, RZ, -R8 ;  /* 0x000000ffff087224 */ /* 0x000fe400078e0a08 */
[----:B------:R-:W-:Y:S01]  /*7030*/  @!P3 IMAD.IADD R121, R121, 0x1, -R5 ;  /* 0x000000017979b824 */ /* 0x000fe200078e0a05 */
[----:B------:R-:W-:Y:S01]  /*7040*/  ISETP.GE.AND P3, PT, R9, RZ, PT ;  /* 0x000000ff0900720c */ /* 0x000fe20003f66270 */
[----:B------:R-:W-:-:S04]  /*7050*/  IMAD.HI.U32 R9, R2, R126, RZ ;  /* 0x0000007e02097227 */ /* 0x000fc800078e00ff */
[----:B------:R-:W-:Y:S01]  /*7060*/  @!P6 IMAD.IADD R123, R123, 0x1, -R5 ;  /* 0x000000017b7be824 */ /* 0x000fe200078e0a05 */
[----:B------:R-:W-:Y:S01]  /*7070*/  ISETP.GE.AND P6, PT, R127, RZ, PT ;  /* 0x000000ff7f00720c */ /* 0x000fe20003fc6270 */
[----:B------:R-:W-:Y:S01]  /*7080*/  IMAD.MOV R9, RZ, RZ, -R9 ;  /* 0x000000ffff097224 */ /* 0x000fe200078e0a09 */
[----:B------:R-:W-:Y:S01]  /*7090*/  IABS R127, R10 ;  /* 0x0000000a007f7213 */ /* 0x000fe20000000000 */
[----:B------:R-:W-:Y:S01]  /*70a0*/  @!P4 IMAD.IADD R124, R124, 0x1, -R5 ;  /* 0x000000017c7cc824 */ /* 0x000fe200078e0a05 */
[C---:B------:R-:W-:Y:S01]  /*70b0*/  ISETP.GT.U32.AND P4, PT, R5.reuse, R123, PT ;  /* 0x0000007b0500720c */ /* 0x040fe20003f84070 */
[C---:B------:R-:W-:Y:S02]  /*70c0*/  IMAD R126, R5.reuse, R9, R126 ;  /* 0x00000009057e7224 */ /* 0x040fe400078e027e */
[----:B------:R-:W-:Y:S01]  /*70d0*/  @!P1 IMAD.MOV R119, RZ, RZ, -R119 ;  /* 0x000000ffff779224 */ /* 0x000fe200078e0a77 */
[C---:B------:R-:W-:Y:S01]  /*70e0*/  ISETP.GT.U32.AND P1, PT, R5.reuse, R124, PT ;  /* 0x0000007c0500720c */ /* 0x040fe20003f24070 */
[----:B------:R-:W-:-:S02]  /*70f0*/  IMAD R125, R5, R8, R125 ;  /* 0x00000008057d7224 */ /* 0x000fc400078e027d */
[----:B------:R-:W-:-:S04]  /*7100*/  IMAD.HI.U32 R8, R2, R127, RZ ;  /* 0x0000007f02087227 */ /* 0x000fc800078e00ff */
[----:B------:R-:W-:Y:S01]  /*7110*/  @!P2 IMAD.MOV R121, RZ, RZ, -R121 ;  /* 0x000000ffff79a224 */ /* 0x000fe200078e0a79 */
[----:B------:R-:W-:Y:S01]  /*7120*/  ISETP.GT.U32.AND P2, PT, R5, R126, PT ;  /* 0x0000007e0500720c */ /* 0x000fe20003f44070 */
[----:B------:R-:W-:-:S04]  /*7130*/  IMAD.HI.U32 R9, R2, R128, RZ ;  /* 0x0000008002097227 */ /* 0x000fc800078e00ff */
[----:B------:R-:W-:Y:S02]  /*7140*/  IMAD.MOV R8, RZ, RZ, -R8 ;  /* 0x000000ffff087224 */ /* 0x000fe400078e0a08 */
[----:B------:R-:W-:Y:S01]  /*7150*/  @!P4 IMAD.IADD R123, R123, 0x1, -R5 ;  /* 0x000000017b7bc824 */ /* 0x000fe200078e0a05 */
[----:B------:R-:W-:Y:S01]  /*7160*/  ISETP.GE.AND P4, PT, R130, RZ, PT ;  /* 0x000000ff8200720c */ /* 0x000fe20003f86270 */
[----:B------:R-:W-:Y:S02]  /*7170*/  IMAD.MOV R9, RZ, RZ, -R9 ;  /* 0x000000ffff097224 */ /* 0x000fe400078e0a09 */
[C---:B------:R-:W-:Y:S02]  /*7180*/  IMAD R127, R5.reuse, R8, R127 ;  /* 0x00000008057f7224 */ /* 0x040fe400078e027f */
[----:B------:R-:W-:Y:S01]  /*7190*/  @!P1 IMAD.IADD R124, R124, 0x1, -R5 ;  /* 0x000000017c7c9824 */ /* 0x000fe200078e0a05 */
[----:B------:R-:W-:Y:S01]  /*71a0*/  ISETP.GE.AND P1, PT, R10, RZ, PT ;  /* 0x000000ff0a00720c */ /* 0x000fe20003f26270 */
[----:B------:R-:W-:Y:S01]  /*71b0*/  IMAD R128, R5, R9, R128 ;  /* 0x0000000905807224 */ /* 0x000fe200078e0280 */
[----:B------:R-:W-:Y:S01]  /*71c0*/  LOP3.LUT R9, R7, 0xfc, RZ, 0xfc, !PT ;  /* 0x000000fc07097812 */ /* 0x000fe200078efcff */
[----:B------:R-:W-:Y:S01]  /*71d0*/  @!P3 IMAD.MOV R123, RZ, RZ, -R123 ;  /* 0x000000ffff7bb224 */ /* 0x000fe200078e0a7b */
[C---:B------:R-:W-:Y:S01]  /*71e0*/  ISETP.GT.U32.AND P3, PT, R5.reuse, R127, PT ;  /* 0x0000007f0500720c */ /* 0x040fe20003f64070 */
[----:B------:R-:W-:Y:S01]  /*71f0*/  @!P0 IMAD.MOV R120, RZ, RZ, -R120 ;  /* 0x000000ffff788224 */ /* 0x000fe200078e0a78 */
[----:B------:R-:W-:Y:S01]  /*7200*/  ISETP.GT.U32.AND P0, PT, R5, R125, PT ;  /* 0x0000007d0500720c */ /* 0x000fe20003f04070 */
[----:B------:R-:W-:Y:S01]  /*7210*/  @!P2 IMAD.IADD R126, R126, 0x1, -R5 ;  /* 0x000000017e7ea824 */ /* 0x000fe200078e0a05 */
[----:B------:R-:W-:Y:S01]  /*7220*/  LOP3.LUT R10, R7, 0xfa, RZ, 0xfc, !PT ;  /* 0x000000fa070a7812 */ /* 0x000fe200078efcff */
[----:B------:R-:W-:Y:S01]  /*7230*/  @!P6 IMAD.MOV R124, RZ, RZ, -R124 ;  /* 0x000000ffff7ce224 */ /* 0x000fe200078e0a7c */
[C---:B------:R-:W-:Y:S01]  /*7240*/  ISETP.GT.U32.AND P6, PT, R5.reuse, R128, PT ;  /* 0x000000800500720c */ /* 0x040fe20003fc4070 */
[----:B------:R-:W-:Y:S01]  /*7250*/  @!P5 IMAD.MOV R122, RZ, RZ, -R122 ;  /* 0x000000ffff7ad224 */ /* 0x000fe200078e0a7a */
[----:B------:R-:W-:-:S02]  /*7260*/  ISETP.GT.U32.AND P2, PT, R5, R126, PT ;  /* 0x0000007e0500720c */ /* 0x000fc40003f44070 */
[----:B------:R-:W-:Y:S02]  /*7270*/  ISETP.GE.AND P5, PT, R129, RZ, PT ;  /* 0x000000ff8100720c */ /* 0x000fe40003fa6270 */
[----:B------:R-:W-:Y:S01]  /*7280*/  IABS R129, R9 ;  /* 0x0000000900817213 */ /* 0x000fe20000000000 */
[--C-:B------:R-:W-:Y:S01]  /*7290*/  @!P3 IMAD.IADD R127, R127, 0x1, -R5.reuse ;  /* 0x000000017f7fb824 */ /* 0x100fe200078e0a05 */
[----:B------:R-:W-:Y:S01]  /*72a0*/  IABS R130, R10 ;  /* 0x0000000a00827213 */ /* 0x000fe20000000000 */
[--C-:B------:R-:W-:Y:S02]  /*72b0*/  @!P0 IMAD.IADD R125, R125, 0x1, -R5.reuse ;  /* 0x000000017d7d8824 */ /* 0x100fe400078e0a05 */
[----:B------:R-:W-:Y:S01]  /*72c0*/  IMAD.HI.U32 R8, R2, R129, RZ ;  /* 0x0000008102087227 */ /* 0x000fe200078e00ff */
[C---:B------:R-:W-:Y:S02]  /*72d0*/  ISETP.GT.U32.AND P3, PT, R5.reuse, R127, PT ;  /* 0x0000007f0500720c */ /* 0x040fe40003f64070 */
[----:B------:R-:W-:Y:S01]  /*72e0*/  ISETP.GT.U32.AND P0, PT, R5, R125, PT ;  /* 0x0000007d0500720c */ /* 0x000fe20003f04070 */
[----:B------:R-:W-:-:S02]  /*72f0*/  @!P6 IMAD.IADD R128, R128, 0x1, -R5 ;  /* 0x000000018080e824 */ /* 0x000fc400078e0a05 */
[----:B------:R-:W-:Y:S01]  /*7300*/  @!P2 IMAD.IADD R126, R126, 0x1, -R5 ;  /* 0x000000017e7ea824 */ /* 0x000fe200078e0a05 */
[----:B------:R-:W-:Y:S01]  /*7310*/  ISETP.GE.AND P2, PT, R9, RZ, PT ;  /* 0x000000ff0900720c */ /* 0x000fe20003f46270 */
[----:B------:R-:W-:Y:S01]  /*7320*/  IMAD.HI.U32 R9, R2, R130, RZ ;  /* 0x0000008202097227 */ /* 0x000fe200078e00ff */
[----:B------:R-:W-:-:S03]  /*7330*/  ISETP.GT.U32.AND P6, PT, R5, R128, PT ;  /* 0x000000800500720c */ /* 0x000fc60003fc4070 */
[----:B------:R-:W-:Y:S02]  /*7340*/  IMAD.MOV R8, RZ, RZ, -R8 ;  /* 0x000000ffff087224 */ /* 0x000fe400078e0a08 */
[----:B------:R-:W-:Y:S02]  /*7350*/  IMAD.MOV R9, RZ, RZ, -R9 ;  /* 0x000000ffff097224 */ /* 0x000fe400078e0a09 */
[C---:B------:R-:W-:Y:S02]  /*7360*/  IMAD R129, R5.reuse, R8, R129 ;  /* 0x0000000805817224 */ /* 0x040fe400078e0281 */
[----:B------:R-:W-:Y:S02]  /*7370*/  IMAD R130, R5, R9, R130 ;  /* 0x0000000905827224 */ /* 0x000fe400078e0282 */
[--C-:B------:R-:W-:Y:S01]  /*7380*/  @!P3 IMAD.IADD R127, R127, 0x1, -R5.reuse ;  /* 0x000000017f7fb824 */ /* 0x100fe200078e0a05 */
[----:B------:R-:W-:Y:S01]  /*7390*/  ISETP.GT.U32.AND P3, PT, R5, R129, PT ;  /* 0x000000810500720c */ /* 0x000fe20003f64070 */
[--C-:B------:R-:W-:Y:S01]  /*73a0*/  @!P0 IMAD.IADD R125, R125, 0x1, -R5.reuse ;  /* 0x000000017d7d8824 */ /* 0x100fe200078e0a05 */
[----:B------:R-:W-:Y:S01]  /*73b0*/  ISETP.GE.AND P0, PT, R131, RZ, PT ;  /* 0x000000ff8300720c */ /* 0x000fe20003f06270 */
[----:B------:R-:W-:Y:S01]  /*73c0*/  @!P6 IMAD.IADD R128, R128, 0x1, -R5 ;  /* 0x000000018080e824 */ /* 0x000fe200078e0a05 */
[----:B------:R-:W-:Y:S01]  /*73d0*/  ISETP.GT.U32.AND P6, PT, R5, R130, PT ;  /* 0x000000820500720c */ /* 0x000fe20003fc4070 */
[----:B------:R-:W-:Y:S01]  /*73e0*/  @!P5 IMAD.MOV R125, RZ, RZ, -R125 ;  /* 0x000000ffff7dd224 */ /* 0x000fe200078e0a7d */
[----:B------:R-:W-:Y:S01]  /*73f0*/  IABS R131, R135 ;  /* 0x0000008700837213 */ /* 0x000fe20000000000 */
[----:B------:R-:W-:Y:S01]  /*7400*/  IMAD.HI.U32 R9, R2, R133, RZ ;  /* 0x0000008502097227 */ /* 0x000fe200078e00ff */
[----:B------:R-:W-:-:S03]  /*7410*/  ISETP.GE.AND P5, PT, R10, RZ, PT ;  /* 0x000000ff0a00720c */ /* 0x000fc60003fa6270 */
[----:B------:R-:W-:-:S04]  /*7420*/  IMAD.HI.U32 R8, R2, R131, RZ ;  /* 0x0000008302087227 */ /* 0x000fc800078e00ff */
[--C-:B------:R-:W-:Y:S02]  /*7430*/  @!P3 IMAD.IADD R129, R129, 0x1, -R5.reuse ;  /* 0x000000018181b824 */ /* 0x100fe400078e0a05 */
[----:B------:R-:W-:Y:S02]  /*7440*/  IMAD.MOV R8, RZ, RZ, -R8 ;  /* 0x000000ffff087224 */ /* 0x000fe400078e0a08 */
[----:B------:R-:W-:Y:S01]  /*7450*/  @!P6 IMAD.IADD R130, R130, 0x1, -R5 ;  /* 0x000000018282e824 */ /* 0x000fe200078e0a05 */
[C---:B------:R-:W-:Y:S01]  /*7460*/  ISETP.GT.U32.AND P6, PT, R5.reuse, R129, PT ;  /* 0x000000810500720c */ /* 0x040fe20003fc4070 */
[----:B------:R-:W-:Y:S02]  /*7470*/  IMAD R131, R5, R8, R131 ;  /* 0x0000000805837224 */ /* 0x000fe400078e0283 */
[----:B------:R-:W-:-:S03]  /*7480*/  IMAD.HI.U32 R8, R2, R132, RZ ;  /* 0x0000008402087227 */ /* 0x000fc600078e00ff */
[----:B------:R-:W-:Y:S01]  /*7490*/  ISETP.GT.U32.AND P3, PT, R5, R131, PT ;  /* 0x000000830500720c */ /* 0x000fe20003f64070 */
[----:B------:R-:W-:Y:S02]  /*74a0*/  IMAD.MOV R8, RZ, RZ, -R8 ;  /* 0x000000ffff087224 */ /* 0x000fe400078e0a08 */
[----:B------:R-:W-:Y:S01]  /*74b0*/  @!P4 IMAD.MOV R126, RZ, RZ, -R126 ;  /* 0x000000ffff7ec224 */ /* 0x000fe200078e0a7e */
[----:B------:R-:W-:Y:S01]  /*74c0*/  ISETP.GE.AND P4, PT, R135, RZ, PT ;  /* 0x000000ff8700720c */ /* 0x000fe20003f86270 */
[----:B------:R-:W-:Y:S01]  /*74d0*/  IMAD R132, R5, R8, R132 ;  /* 0x0000000805847224 */ /* 0x000fe200078e0284 */
[----:B------:R-:W-:Y:S01]  /*74e0*/  IABS R135, R140 ;  /* 0x0000008c00877213 */ /* 0x000fe20000000000 */
[----:B------:R-:W-:Y:S02]  /*74f0*/  @!P6 IMAD.IADD R129, R129, 0x1, -R5 ;  /* 0x000000018181e824 */ /* 0x000fe400078e0a05 */
[----:B------:R-:W-:Y:S01]  /*7500*/  IMAD.HI.U32 R8, R2, R134, RZ ;  /* 0x0000008602087227 */ /* 0x000fe200078e00ff */
[----:B------:R-:W-:-:S03]  /*7510*/  ISETP.GT.U32.AND P6, PT, R5, R132, PT ;  /* 0x000000840500720c */ /* 0x000fc60003fc4070 */
[----:B------:R-:W-:Y:S02]  /*7520*/  IMAD.MOV R8, RZ, RZ, -R8 ;  /* 0x000000ffff087224 */ /* 0x000fe400078e0a08 */
[----:B------:R-:W-:Y:S01]  /*7530*/  @!P3 IMAD.IADD R131, R131, 0x1, -R5 ;  /* 0x000000018383b824 */ /* 0x000fe200078e0a05 */
[C---:B------:R-:W-:Y:S01]  /*7540*/  ISETP.GT.U32.AND P3, PT, R5.reuse, R130, PT ;  /* 0x000000820500720c */ /* 0x040fe20003f64070 */
[C---:B------:R-:W-:Y:S02]  /*7550*/  IMAD R134, R5.reuse, R8, R134 ;  /* 0x0000000805867224 */ /* 0x040fe400078e0286 */
[----:B------:R-:W-:Y:S02]  /*7560*/  IMAD.MOV R10, RZ, RZ, -R9 ;  /* 0x000000ffff0a7224 */ /* 0x000fe400078e0a09 */
[----:B------:R-:W-:Y:S01]  /*7570*/  @!P0 IMAD.MOV R128, RZ, RZ, -R128 ;  /* 0x000000ffff808224 */ /* 0x000fe200078e0a80 */
[----:B------:R-:W-:Y:S01]  /*7580*/  ISETP.GE.AND P0, PT, R136, RZ, PT ;  /* 0x000000ff8800720c */ /* 0x000fe20003f06270 */
[----:B------:R-:W-:Y:S01]  /*7590*/  @!P6 IMAD.IADD R132, R132, 0x1, -R5 ;  /* 0x000000018484e824 */ /* 0x000fe200078e0a05 */
[C---:B------:R-:W-:Y:S01]  /*75a0*/  ISETP.GT.U32.AND P6, PT, R5.reuse, R134, PT ;  /* 0x000000860500720c */ /* 0x040fe20003fc4070 */
[----:B------:R-:W-:Y:S01]  /*75b0*/  IMAD R133, R5, R10, R133 ;  /* 0x0000000a05857224 */ /* 0x000fe200078e0285 */
[----:B------:R-:W-:Y:S01]  /*75c0*/  IABS R136, R141 ;  /* 0x0000008d00887213 */ /* 0x000fe20000000000 */
[----:B------:R-:W-:-:S04]  /*75d0*/  IMAD.HI.U32 R9, R2, R135, RZ ;  /* 0x0000008702097227 */ /* 0x000fc800078e00ff */
[----:B------:R-:W-:Y:S01]  /*75e0*/  @!P3 IMAD.IADD R130, R130, 0x1, -R5 ;  /* 0x000000018282b824 */ /* 0x000fe200078e0a05 */
[----:B------:R-:W-:Y:S01]  /*75f0*/  ISETP.GE.AND P3, PT, R137, RZ, PT ;  /* 0x000000ff8900720c */ /* 0x000fe20003f66270 */
[----:B------:R-:W-:Y:S01]  /*7600*/  @!P2 IMAD.MOV R129, RZ, RZ, -R129 ;  /* 0x000000ffff81a224 */ /* 0x000fe200078e0a81 */
[C---:B------:R-:W-:Y:S01]  /*7610*/  ISETP.GT.U32.AND P2, PT, R5.reuse, R133, PT ;  /* 0x000000850500720c */ /* 0x040fe20003f44070 */
[----:B------:R-:W-:Y:S01]  /*7620*/  @!P5 IMAD.MOV R130, RZ, RZ, -R130 ;  /* 0x000000ffff82d224 */ /* 0x000fe200078e0a82 */
[C---:B------:R-:W-:Y:S01]  /*7630*/  ISETP.GT.U32.AND P5, PT, R5.reuse, R132, PT ;  /* 0x000000840500720c */ /* 0x040fe20003fa4070 */
[----:B------:R-:W-:Y:S01]  /*7640*/  @!P6 IMAD.IADD R134, R134, 0x1, -R5 ;  /* 0x000000018686e824 */ /* 0x000fe200078e0a05 */
[----:B------:R-:W-:Y:S01]  /*7650*/  IABS R137, R142 ;  /* 0x0000008e00897213 */ /* 0x000fe20000000000 */
[----:B------:R-:W-:Y:S02]  /*7660*/  IMAD.MOV R10, RZ, RZ, -R9 ;  /* 0x000000ffff0a7224 */ /* 0x000fe400078e0a09 */
[----:B------:R-:W-:Y:S01]  /*7670*/  @!P1 IMAD.MOV R127, RZ, RZ, -R127 ;  /* 0x000000ffff7f9224 */ /* 0x000fe200078e0a7f */
[C---:B------:R-:W-:Y:S01]  /*7680*/  ISETP.GT.U32.AND P6, PT, R5.reuse, R134, PT ;  /* 0x000000860500720c */ /* 0x040fe20003fc4070 */
[----:B------:R-:W-:Y:S01]  /*7690*/  IMAD.HI.U32 R8, R2, R136, RZ ;  /* 0x0000008802087227 */ /* 0x000fe200078e00ff */
[----:B------:R-:W-:-:S03]  /*76a0*/  ISETP.GT.U32.AND P1, PT, R5, R131, PT ;  /* 0x000000830500720c */ /* 0x000fc60003f24070 */
[C---:B------:R-:W-:Y:S02]  /*76b0*/  IMAD R135, R5.reuse, R10, R135 ;  /* 0x0000000a05877224 */ /* 0x040fe400078e0287 */
[----:B------:R-:W-:Y:S02]  /*76c0*/  IMAD.MOV R8, RZ, RZ, -R8 ;  /* 0x000000ffff087224 */ /* 0x000fe400078e0a08 */
[--C-:B------:R-:W-:Y:S01]  /*76d0*/  @!P5 IMAD.IADD R132, R132, 0x1, -R5.reuse ;  /* 0x000000018484d824 */ /* 0x100fe200078e0a05 */
[C---:B------:R-:W-:Y:S01]  /*76e0*/  ISETP.GT.U32.AND P5, PT, R5.reuse, R135, PT ;  /* 0x000000870500720c */ /* 0x040fe20003fa4070 */
[----:B------:R-:W-:Y:S02]  /*76f0*/  IMAD R136, R5, R8, R136 ;  /* 0x0000000805887224 */ /* 0x000fe400078e0288 */
[--C-:B------:R-:W-:Y:S02]  /*7700*/  @!P2 IMAD.IADD R133, R133, 0x1, -R5.reuse ;  /* 0x000000018585a824 */ /* 0x100fe400078e0a05 */
[--C-:B------:R-:W-:Y:S01]  /*7710*/  @!P6 IMAD.IADD R134, R134, 0x1, -R5.reuse ;  /* 0x000000018686e824 */ /* 0x100fe200078e0a05 */
[----:B------:R-:W-:Y:S01]  /*7720*/  ISETP.GT.U32.AND P6, PT, R5, R136, PT ;  /* 0x000000880500720c */ /* 0x000fe20003fc4070 */
[----:B------:R-:W-:Y:S01]  /*7730*/  @!P1 IMAD.IADD R131, R131, 0x1, -R5 ;  /* 0x0000000183839824 */ /* 0x000fe200078e0a05 */
[----:B------:R-:W-:Y:S01]  /*7740*/  ISETP.GE.AND P1, PT, R138, RZ, PT ;  /* 0x000000ff8a00720c */ /* 0x000fe20003f26270 */
[----:B------:R-:W-:Y:S01]  /*7750*/  IMAD.HI.U32 R8, R2, R137, RZ ;  /* 0x0000008902087227 */ /* 0x000fe200078e00ff */
[----:B------:R-:W-:-:S02]  /*7760*/  ISETP.GT.U32.AND P2, PT, R5, R133, PT ;  /* 0x000000850500720c */ /* 0x000fc40003f44070 */
[----:B------:R-:W-:Y:S01]  /*7770*/  IABS R138, R143 ;  /* 0x0000008f008a7213 */ /* 0x000fe20000000000 */
[----:B------:R-:W-:Y:S01]  /*7780*/  @!P5 IMAD.IADD R135, R135, 0x1, -R5 ;  /* 0x000000018787d824 */ /* 0x000fe200078e0a05 */
[----:B------:R-:W-:Y:S01]  /*7790*/  ISETP.GE.AND P5, PT, R141, RZ, PT ;  /* 0x000000ff8d00720c */ /* 0x000fe20003fa6270 */
[----:B------:R-:W-:Y:S02]  /*77a0*/  IMAD.MOV R8, RZ, RZ, -R8 ;  /* 0x000000ffff087224 */ /* 0x000fe400078e0a08 */
[----:B------:R-:W-:-:S04]  /*77b0*/  IMAD.HI.U32 R9, R2, R138, RZ ;  /* 0x0000008a02097227 */ /* 0x000fc800078e00ff */
[----:B------:R-:W-:Y:S01]  /*77c0*/  @!P4 IMAD.MOV R131, RZ, RZ, -R131 ;  /* 0x000000ffff83c224 */ /* 0x000fe200078e0a83 */
[C---:B------:R-:W-:Y:S01]  /*77d0*/  ISETP.GT.U32.AND P4, PT, R5.reuse, R135, PT ;  /* 0x000000870500720c */ /* 0x040fe20003f84070 */
[----:B------:R-:W-:Y:S02]  /*77e0*/  IMAD.MOV R9, RZ, RZ, -R9 ;  /* 0x000000ffff097224 */ /* 0x000fe400078e0a09 */
[----:B------:R-:W-:Y:S02]  /*77f0*/  IMAD R137, R5, R8, R137 ;  /* 0x0000000805897224 */ /* 0x000fe400078e0289 */
[----:B------:R-:W-:-:S04]  /*7800*/  IMAD.HI.U32 R10, R2, R139, RZ ;  /* 0x0000008b020a7227 */ /* 0x000fc800078e00ff */
[--C-:B------:R-:W-:Y:S02]  /*7810*/  @!P6 IMAD.IADD R136, R136, 0x1, -R5.reuse ;  /* 0x000000018888e824 */ /* 0x100fe400078e0a05 */
[----:B------:R-:W-:Y:S01]  /*7820*/  @!P2 IMAD.IADD R133, R133, 0x1, -R5 ;  /* 0x000000018585a824 */ /* 0x000fe200078e0a05 */
[----:B------:R-:W-:Y:S01]  /*7830*/  ISETP.GE.AND P2, PT, R140, RZ, PT ;  /* 0x000000ff8c00720c */ /* 0x000fe20003f46270 */
[C---:B------:R-:W-:Y:S01]  /*7840*/  IMAD R138, R5.reuse, R9, R138 ;  /* 0x00000009058a7224 */ /* 0x040fe200078e028a */
[----:B------:R-:W-:Y:S01]  /*7850*/  IABS R140, R145 ;  /* 0x00000091008c7213 */ /* 0x000fe20000000000 */
[----:B------:R-:W-:Y:S01]  /*7860*/  @!P0 IMAD.MOV R132, RZ, RZ, -R132 ;  /* 0x000000ffff848224 */ /* 0x000fe200078e0a84 */
[C---:B------:R-:W-:Y:S01]  /*7870*/  ISETP.GT.U32.AND P0, PT, R5.reuse, R137, PT ;  /* 0x000000890500720c */ /* 0x040fe20003f04070 */
[----:B------:R-:W-:Y:S01]  /*7880*/  IMAD.MOV R10, RZ, RZ, -R10 ;  /* 0x000000ffff0a7224 */ /* 0x000fe200078e0a0a */
[C---:B------:R-:W-:Y:S01]  /*7890*/  ISETP.GT.U32.AND P6, PT, R5.reuse, R136, PT ;  /* 0x000000880500720c */ /* 0x040fe20003fc4070 */
[----:B------:R-:W-:Y:S01]  /*78a0*/  @!P3 IMAD.MOV R133, RZ, RZ, -R133 ;  /* 0x000000ffff85b224 */ /* 0x000fe200078e0a85 */
[C---:B------:R-:W-:Y:S01]  /*78b0*/  ISETP.GT.U32.AND P3, PT, R5.reuse, R138, PT ;  /* 0x0000008a0500720c */ /* 0x040fe20003f64070 */
[----:B------:R-:W-:Y:S01]  /*78c0*/  IMAD R139, R5, R10, R139 ;  /* 0x0000000a058b7224 */ /* 0x000fe200078e028b */
[----:B------:R-:W-:Y:S01]  /*78d0*/  LOP3.LUT R10, R7, 0xe4, RZ, 0xfc, !PT ;  /* 0x000000e4070a7812 */ /* 0x000fe200078efcff */
[----:B------:R-:W-:-:S03]  /*78e0*/  IMAD.HI.U32 R8, R2, R140, RZ ;  /* 0x0000008c02087227 */ /* 0x000fc600078e00ff */
[----:B------:R-:W-:Y:S01]  /*78f0*/  IABS R141, R10 ;  /* 0x0000000a008d7213 */ /* 0x000fe20000000000 */
[--C-:B------:R-:W-:Y:S01]  /*7900*/  @!P4 IMAD.IADD R135, R135, 0x1, -R5.reuse ;  /* 0x000000018787c824 */ /* 0x100fe200078e0a05 */
[----:B------:R-:W-:Y:S01]  /*7910*/  ISETP.GT.U32.AND P4, PT, R5, R139, PT ;  /* 0x0000008b0500720c */ /* 0x000fe20003f84070 */
[----:B------:R-:W-:Y:S02]  /*7920*/  IMAD.MOV R9, RZ, RZ, -R8 ;  /* 0x000000ffff097224 */ /* 0x000fe400078e0a08 */
[--C-:B------:R-:W-:Y:S01]  /*7930*/  @!P0 IMAD.IADD R137, R137, 0x1, -R5.reuse ;  /* 0x0000000189898824 */ /* 0x100fe200078e0a05 */
[----:B------:R-:W-:Y:S01]  /*7940*/  ISETP.GE.AND P0, PT, R144, RZ, PT ;  /* 0x000000ff9000720c */ /* 0x000fe20003f06270 */
[--C-:B------:R-:W-:Y:S01]  /*7950*/  @!P6 IMAD.IADD R136, R136, 0x1, -R5.reuse ;  /* 0x000000018888e824 */ /* 0x100fe200078e0a05 */
[----:B------:R-:W-:Y:S01]  /*7960*/  LOP3.LUT R144, R7, 0xe2, RZ, 0xfc, !PT ;  /* 0x000000e207907812 */ /* 0x000fe200078efcff */
[----:B------:R-:W-:Y:S01]  /*7970*/  IMAD R140, R5, R9, R140 ;  /* 0x00000009058c7224 */ /* 0x000fe200078e028c */
[----:B------:R-:W-:Y:S01]  /*7980*/  ISETP.GE.AND P6, PT, R143, RZ, PT ;  /* 0x000000ff8f00720c */ /* 0x000fe20003fc6270 */
[--C-:B------:R-:W-:Y:S01]  /*7990*/  @!P3 IMAD.IADD R138, R138, 0x1, -R5.reuse ;  /* 0x000000018a8ab824 */ /* 0x100fe200078e0a05 */
[C---:B------:R-:W-:Y:S01]  /*79a0*/  ISETP.GT.U32.AND P3, PT, R5.reuse, R137, PT ;  /* 0x000000890500720c */ /* 0x040fe20003f64070 */
[----:B------:R-:W-:Y:S01]  /*79b0*/  @!P5 IMAD.MOV R136, RZ, RZ, -R136 ;  /* 0x000000ffff88d224 */ /* 0x000fe200078e0a88 */
[----:B------:R-:W-:Y:S01]  /*79c0*/  ISETP.GT.U32.AND P5, PT, R5, R140, PT ;  /* 0x0000008c0500720c */ /* 0x000fe20003fa4070 */
[----:B------:R-:W-:Y:S01]  /*79d0*/  @!P1 IMAD.MOV R134, RZ, RZ, -R134 ;  /* 0x000000ffff869224 */ /* 0x000fe200078e0a86 */
[----:B------:R-:W-:Y:S01]  /*79e0*/  ISETP.GE.AND P1, PT, R142, RZ, PT ;  /* 0x000000ff8e00720c */ /* 0x000fe20003f26270 */
[----:B------:R-:W-:Y:S01]  /*79f0*/  @!P4 IMAD.IADD R139, R139, 0x1, -R5 ;  /* 0x000000018b8bc824 */ /* 0x000fe200078e0a05 */
[----:B------:R-:W-:Y:S01]  /*7a00*/  ISETP.GT.U32.AND P4, PT, R5, R138, PT ;  /* 0x0000008a0500720c */ /* 0x000fe20003f84070 */
[----:B------:R-:W-:Y:S01]  /*7a10*/  IMAD.HI.U32 R8, R2, R141, RZ ;  /* 0x0000008d02087227 */ /* 0x000fe200078e00ff */
[----:B------:R-:W-:-:S02]  /*7a20*/  IABS R142, R144 ;  /* 0x00000090008e7213 */ /* 0x000fc40000000000 */
[----:B------:R-:W-:Y:S01]  /*7a30*/  IABS R143, R146 ;  /* 0x00000092008f7213 */ /* 0x000fe20000000000 */
[----:B------:R-:W-:Y:S02]  /*7a40*/  IMAD.MOV R8, RZ, RZ, -R8 ;  /* 0x000000ffff087224 */ /* 0x000fe400078e0a08 */
[----:B------:R-:W-:Y:S01]  /*7a50*/  @!P3 IMAD.IADD R137, R137, 0x1, -R5 ;  /* 0x000000018989b824 */ /* 0x000fe200078e0a05 */
[----:B------:R-:W-:Y:S01]  /*7a60*/  ISETP.GE.AND P3, PT, R145, RZ, PT ;  /* 0x000000ff9100720c */ /* 0x000fe20003f66270 */
[----:B------:R-:W-:Y:S01]  /*7a70*/  IMAD R141, R5, R8, R141 ;  /* 0x00000008058d7224 */ /* 0x000fe200078e028d */
[----:B------:R-:W-:Y:S01]  /*7a80*/  LOP3.LUT R145, R7, 0xde, RZ, 0xfc, !PT ;  /* 0x000000de07917812 */ /* 0x000fe200078efcff */
[----:B------:R-:W-:Y:S01]  /*7a90*/  @!P5 IMAD.IADD R140, R140, 0x1, -R5 ;  /* 0x000000018c8cd824 */ /* 0x000fe200078e0a05 */
[----:B------:R-:W-:Y:S01]  /*7aa0*/  ISETP.GE.AND P5, PT, R144, RZ, PT ;  /* 0x000000ff9000720c */ /* 0x000fe20003fa6270 */
[----:B------:R-:W-:Y:S01]  /*7ab0*/  IMAD.HI.U32 R8, R2, R142, RZ ;  /* 0x0000008e02087227 */ /* 0x000fe200078e00ff */
[----:B------:R-:W-:-:S03]  /*7ac0*/  IABS R144, R145 ;  /* 0x0000009100907213 */ /* 0x000fc60000000000 */
[----:B------:R-:W-:Y:S01]  /*7ad0*/  @!P4 IMAD.IADD R138, R138, 0x1, -R5 ;  /* 0x000000018a8ac824 */ /* 0x000fe200078e0a05 */
[C---:B------:R-:W-:Y:S01]  /*7ae0*/  ISETP.GT.U32.AND P4, PT, R5.reuse, R141, PT ;  /* 0x0000008d0500720c */ /* 0x040fe20003f84070 */
[----:B------:R-:W-:Y:S01]  /*7af0*/  @!P1 IMAD.MOV R137, RZ, RZ, -R137 ;  /* 0x000000ffff899224 */ /* 0x000fe200078e0a89 */
[C---:B------:R-:W-:Y:S01]  /*7b00*/  ISETP.GT.U32.AND P1, PT, R5.reuse, R140, PT ;  /* 0x0000008c0500720c */ /* 0x040fe20003f24070 */
[----:B------:R-:W-:Y:S02]  /*7b10*/  IMAD.MOV R8, RZ, RZ, -R8 ;  /* 0x000000ffff087224 */ /* 0x000fe400078e0a08 */
[----:B------:R-:W-:Y:S01]  /*7b20*/  @!P2 IMAD.MOV R135, RZ, RZ, -R135 ;  /* 0x000000ffff87a224 */ /* 0x000fe200078e0a87 */
[C---:B------:R-:W-:Y:S01]  /*7b30*/  ISETP.GT.U32.AND P2, PT, R5.reuse, R139, PT ;  /* 0x0000008b0500720c */ /* 0x040fe20003f44070 */
[----:B------:R-:W-:Y:S02]  /*7b40*/  IMAD R142, R5, R8, R142 ;  /* 0x00000008058e7224 */ /* 0x000fe400078e028e */
[----:B------:R-:W-:-:S04]  /*7b50*/  IMAD.HI.U32 R8, R2, R144, RZ ;  /* 0x0000009002087227 */ /* 0x000fc800078e00ff */
[----:B------:R-:W-:Y:S02]  /*7b60*/  IMAD.MOV R8, RZ, RZ, -R8 ;  /* 0x000000ffff087224 */ /* 0x000fe400078e0a08 */
[--C-:B------:R-:W-:Y:S02]  /*7b70*/  @!P4 IMAD.IADD R141, R141, 0x1, -R5.reuse ;  /* 0x000000018d8dc824 */ /* 0x100fe400078e0a05 */
[----:B------:R-:W-:Y:S02]  /*7b80*/  @!P1 IMAD.IADD R140, R140, 0x1, -R5 ;  /* 0x000000018c8c9824 */ /* 0x000fe400078e0a05 */
[C---:B------:R-:W-:Y:S01]  /*7b90*/  IMAD R144, R5.reuse, R8, R144 ;  /* 0x0000000805907224 */ /* 0x040fe200078e0290 */
[C---:B------:R-:W-:Y:S01]  /*7ba0*/  ISETP.GT.U32.AND P4, PT, R5.reuse, R141, PT ;  /* 0x0000008d0500720c */ /* 0x040fe20003f84070 */
[----:B------:R-:W-:Y:S02]  /*7bb0*/  @!P3 IMAD.MOV R140, RZ, RZ, -R140 ;  /* 0x000000ffff8cb224 */ /* 0x000fe400078e0a8c */
[----:B------:R-:W-:Y:S01]  /*7bc0*/  IMAD.HI.U32 R9, R2, R143, RZ ;  /* 0x0000008f02097227 */ /* 0x000fe200078e00ff */
[----:B------:R-:W-:-:S03]  /*7bd0*/  ISETP.GT.U32.AND P3, PT, R5, R144, PT ;  /* 0x000000900500720c */ /* 0x000fc60003f64070 */
[----:B------:R-:W-:Y:S01]  /*7be0*/  @!P2 IMAD.IADD R139, R139, 0x1, -R5 ;  /* 0x000000018b8ba824 */ /* 0x000fe200078e0a05 */
[----:B------:R-:W-:Y:S01]  /*7bf0*/  ISETP.GE.AND P2, PT, R10, RZ, PT ;  /* 0x000000ff0a00720c */ /* 0x000fe20003f46270 */
[----:B------:R-:W-:Y:S01]  /*7c00*/  IMAD.MOV R10, RZ, RZ, -R9 ;  /* 0x000000ffff0a7224 */ /* 0x000fe200078e0a09 */
[----:B------:R-:W-:Y:S01]  /*7c10*/  LOP3.LUT R9, R7, 0xdc, RZ, 0xfc, !PT ;  /* 0x000000dc07097812 */ /* 0x000fe200078efcff */
[----:B------:R-:W-:Y:S01]  /*7c20*/  @!P0 IMAD.MOV R139, RZ, RZ, -R139 ;  /* 0x000000ffff8b8224 */ /* 0x000fe200078e0a8b */
[----:B------:R-:W-:Y:S01]  /*7c30*/  ISETP.GE.AND P0, PT, R146, RZ, PT ;  /* 0x000000ff9200720c */ /* 0x000fe20003f06270 */
[C---:B------:R-:W-:Y:S01]  /*7c40*/  IMAD R143, R5.reuse, R10, R143 ;  /* 0x0000000a058f7224 */ /* 0x040fe200078e028f */
[----:B------:R-:W-:Y:S01]  /*7c50*/  IABS R146, R148 ;  /* 0x0000009400927213 */ /* 0x000fe20000000000 */
        /* <DEDUP_REMOVED lines=8> */
[----:B------:R-:W-:Y:S01]  /*7ce0*/  IMAD.HI.U32 R10, R2, R147, RZ ;  /* 0x00000093020a7227 */ /* 0x000fe200078e00ff */
[----:B------:R-:W-:-:S02]  /*7cf0*/  ISETP.GE.AND P2, PT, R9, RZ, PT ;  /* 0x000000ff0900720c */ /* 0x000fc40003f46270 */
[----:B------:R-:W-:Y:S01]  /*7d00*/  ISETP.GT.U32.AND P3, PT, R5, R144, PT ;  /* 0x000000900500720c */ /* 0x000fe20003f64070 */
[----:B------:R-:W-:-:S04]  /*7d10*/  IMAD.HI.U32 R9, R2, R146, RZ ;  /* 0x0000009202097227 */ /* 0x000fc800078e00ff */
[----:B------:R-:W-:Y:S02]  /*7d20*/  IMAD.MOV R9, RZ, RZ, -R9 ;  /* 0x000000ffff097224 */ /* 0x000fe400078e0a09 */
[--C-:B------:R-:W-:Y:S02]  /*7d30*/  @!P1 IMAD.IADD R143, R143, 0x1, -R5.reuse ;  /* 0x000000018f8f9824 */ /* 0x100fe400078e0a05 */
[--C-:B------:R-:W-:Y:S02]  /*7d40*/  @!P6 IMAD.IADD R142, R142, 0x1, -R5.reuse ;  /* 0x000000018e8ee824 */ /* 0x100fe400078e0a05 */
[C---:B------:R-:W-:Y:S01]  /*7d50*/  IMAD R146, R5.reuse, R9, R146 ;  /* 0x0000000905927224 */ /* 0x040fe200078e0292 */
[C---:B------:R-:W-:Y:S01]  /*7d60*/  ISETP.GT.U32.AND P1, PT, R5.reuse, R143, PT ;  /* 0x0000008f0500720c */ /* 0x040fe20003f24070 */
[----:B------:R-:W-:Y:S01]  /*7d70*/  @!P3 IMAD.IADD R144, R144, 0x1, -R5 ;  /* 0x000000019090b824 */ /* 0x000fe200078e0a05 */
[C---:B------:R-:W-:Y:S01]  /*7d80*/  ISETP.GT.U32.AND P6, PT, R5.reuse, R142, PT ;  /* 0x0000008e0500720c */ /* 0x040fe20003fc4070 */
[----:B------:R-:W-:Y:S01]  /*7d90*/  IMAD.HI.U32 R8, R2, R145, RZ ;  /* 0x0000009102087227 */ /* 0x000fe200078e00ff */
[----:B------:R-:W-:-:S03]  /*7da0*/  ISETP.GT.U32.AND P3, PT, R5, R146, PT ;  /* 0x000000920500720c */ /* 0x000fc60003f64070 */
[----:B------:R-:W-:Y:S02]  /*7db0*/  IMAD.MOV R8, RZ, RZ, -R8 ;  /* 0x000000ffff087224 */ /* 0x000fe400078e0a08 */
[----:B------:R-:W-:Y:S02]  /*7dc0*/  IMAD.MOV R10, RZ, RZ, -R10 ;  /* 0x000000ffff0a7224 */ /* 0x000fe400078e0a0a */
[----:B------:R-:W-:Y:S01]  /*7dd0*/  IMAD R145, R5, R8, R145 ;  /* 0x0000000805917224 */ /* 0x000fe200078e0291 */
[----:B------:R-:W-:Y:S01]  /*7de0*/  LOP3.LUT R8, R7, 0xd6, RZ, 0xfc, !PT ;  /* 0x000000d607087812 */ /* 0x000fe200078efcff */
[--C-:B------:R-:W-:Y:S01]  /*7df0*/  @!P1 IMAD.IADD R143, R143, 0x1, -R5.reuse ;  /* 0x000000018f8f9824 */ /* 0x100fe200078e0a05 */
[----:B------:R-:W-:Y:S01]  /*7e00*/  ISETP.GE.AND P1, PT, R149, RZ, PT ;  /* 0x000000ff9500720c */ /* 0x000fe20003f26270 */
[--C-:B------:R-:W-:Y:S01]  /*7e10*/  @!P6 IMAD.IADD R142, R142, 0x1, -R5.reuse ;  /* 0x000000018e8ee824 */ /* 0x100fe200078e0a05 */
[----:B------:R-:W-:Y:S01]  /*7e20*/  IABS R149, R8 ;  /* 0x0000000800957213 */ /* 0x000fe20000000000 */
[----:B------:R-:W-:Y:S01]  /*7e30*/  @!P3 IMAD.IADD R146, R146, 0x1, -R5 ;  /* 0x000000019292b824 */ /* 0x000fe200078e0a05 */
[----:B------:R-:W-:Y:S01]  /*7e40*/  ISETP.GE.AND P6, PT, R148, RZ, PT ;  /* 0x000000ff9400720c */ /* 0x000fe20003fc6270 */
[----:B------:R-:W-:-:S02]  /*7e50*/  IMAD R147, R5, R10, R147 ;  /* 0x0000000a05937224 */ /* 0x000fc400078e0293 */
[----:B------:R-:W-:Y:S01]  /*7e60*/  @!P5 IMAD.MOV R142, RZ, RZ, -R142 ;  /* 0x000000ffff8ed224 */ /* 0x000fe200078e0a8e */
[C---:B------:R-:W-:Y:S01]  /*7e70*/  ISETP.GT.U32.AND P5, PT, R5.reuse, R145, PT ;  /* 0x000000910500720c */ /* 0x040fe20003fa4070 */
[----:B------:R-:W-:Y:S01]  /*7e80*/  @!P0 IMAD.MOV R143, RZ, RZ, -R143 ;  /* 0x000000ffff8f8224 */ /* 0x000fe200078e0a8f */
[----:B------:R-:W-:Y:S01]  /*7e90*/  ISETP.GE.AND P0, PT, R8, RZ, PT ;  /* 0x000000ff0800720c */ /* 0x000fe20003f06270 */
[----:B------:R-:W-:Y:S01]  /*7ea0*/  IMAD.HI.U32 R8, R2, R149, RZ ;  /* 0x0000009502087227 */ /* 0x000fe200078e00ff */
[----:B------:R-:W-:-:S03]  /*7eb0*/  ISETP.GT.U32.AND P3, PT, R5, R146, PT ;  /* 0x000000920500720c */ /* 0x000fc60003f64070 */
[----:B------:R-:W-:Y:S01]  /*7ec0*/  @!P4 IMAD.MOV R144, RZ, RZ, -R144 ;  /* 0x000000ffff90c224 */ /* 0x000fe200078e0a90 */
[----:B------:R-:W-:Y:S01]  /*7ed0*/  ISETP.GT.U32.AND P4, PT, R5, R147, PT ;  /* 0x000000930500720c */ /* 0x000fe20003f84070 */
[----:B------:R-:W-:-:S04]  /*7ee0*/  IMAD.HI.U32 R148, R2, R152, RZ ;  /* 0x0000009802947227 */ /* 0x000fc800078e00ff */
[----:B------:R-:W-:-:S04]  /*7ef0*/  IMAD.HI.U32 R9, R2, R150, RZ ;  /* 0x0000009602097227 */ /* 0x000fc800078e00ff */
[----:B------:R-:W-:Y:S02]  /*7f00*/  IMAD.MOV R8, RZ, RZ, -R8 ;  /* 0x000000ffff087224 */ /* 0x000fe400078e0a08 */
[----:B------:R-:W-:Y:S02]  /*7f10*/  IMAD.MOV R153, RZ, RZ, -R148 ;  /* 0x000000ffff997224 */ /* 0x000fe400078e0a94 */
[----:B------:R-:W-:Y:S02]  /*7f20*/  IMAD.MOV R9, RZ, RZ, -R9 ;  /* 0x000000ffff097224 */ /* 0x000fe400078e0a09 */
[----:B------:R-:W-:Y:S02]  /*7f30*/  IMAD R148, R5, R8, R149 ;  /* 0x0000000805947224 */ /* 0x000fe400078e0295 */
[----:B------:R-:W-:Y:S02]  /*7f40*/  @!P5 IMAD.IADD R145, R145, 0x1, -R5 ;  /* 0x000000019191d824 */ /* 0x000fe400078e0a05 */
[----:B------:R-:W-:-:S02]  /*7f50*/  IMAD R149, R5, R9, R150 ;  /* 0x0000000905957224 */ /* 0x000fc400078e0296 */
[--C-:B------:R-:W-:Y:S01]  /*7f60*/  @!P3 IMAD.IADD R146, R146, 0x1, -R5.reuse ;  /* 0x000000019292b824 */ /* 0x100fe200078e0a05 */
[----:B------:R-:W-:Y:S01]  /*7f70*/  ISETP.GT.U32.AND P3, PT, R5, R148, PT ;  /* 0x000000940500720c */ /* 0x000fe20003f64070 */
[----:B------:R-:W-:Y:S01]  /*7f80*/  @!P4 IMAD.IADD R147, R147, 0x1, -R5 ;  /* 0x000000019393c824 */ /* 0x000fe200078e0a05 */
[C---:B------:R-:W-:Y:S01]  /*7f90*/  ISETP.GT.U32.AND P5, PT, R5.reuse, R145, PT ;  /* 0x000000910500720c */ /* 0x040fe20003fa4070 */
[----:B------:R-:W-:Y:S01]  /*7fa0*/  IMAD.HI.U32 R10, R2, R151, RZ ;  /* 0x00000097020a7227 */ /* 0x000fe200078e00ff */
[----:B------:R-:W-:-:S03]  /*7fb0*/  ISETP.GT.U32.AND P4, PT, R5, R149, PT ;  /* 0x000000950500720c */ /* 0x000fc60003f84070 */
[----:B------:R-:W-:Y:S02]  /*7fc0*/  IMAD.MOV R10, RZ, RZ, -R10 ;  /* 0x000000ffff0a7224 */ /* 0x000fe400078e0a0a */
[----:B------:R-:W-:Y:S02]  /*7fd0*/  @!P6 IMAD.MOV R146, RZ, RZ, -R146 ;  /* 0x000000ffff92e224 */ /* 0x000fe400078e0a92 */
[C---:B------:R-:W-:Y:S02]  /*7fe0*/  IMAD R150, R5.reuse, R10, R151 ;  /* 0x0000000a05967224 */ /* 0x040fe400078e0297 */
[----:B------:R-:W-:Y:S01]  /*7ff0*/  IMAD R151, R5, R153, R152 ;  /* 0x0000009905977224 */ /* 0x000fe200078e0298 */
[----:B------:R-:W-:Y:S01]  /*8000*/  IABS R152, R158 ;  /* 0x0000009e00987213 */ /* 0x000fe20000000000 */
[--C-:B------:R-:W-:Y:S01]  /*8010*/  @!P3 IMAD.IADD R148, R148, 0x1, -R5.reuse ;  /* 0x000000019494b824 */ /* 0x100fe200078e0a05 */
[----:B------:R-:W-:Y:S01]  /*8020*/  IABS R153, R159 ;  /* 0x0000009f00997213 */ /* 0x000fe20000000000 */
[--C-:B------:R-:W-:Y:S01]  /*8030*/  @!P5 IMAD.IADD R145, R145, 0x1, -R5.reuse ;  /* 0x000000019191d824 */ /* 0x100fe200078e0a05 */
[----:B------:R-:W-:Y:S01]  /*8040*/  ISETP.GT.U32.AND P3, PT, R5, R147, PT ;  /* 0x000000930500720c */ /* 0x000fe20003f64070 */
[----:B------:R-:W-:Y:S01]  /*8050*/  @!P4 IMAD.IADD R149, R149, 0x1, -R5 ;  /* 0x000000019595c824 */ /* 0x000fe200078e0a05 */
[C---:B------:R-:W-:Y:S01]  /*8060*/  ISETP.GT.U32.AND P4, PT, R5.reuse, R148, PT ;  /* 0x000000940500720c */ /* 0x040fe20003f84070 */
[----:B------:R-:W-:Y:S01]  /*8070*/  IMAD.HI.U32 R8, R2, R152, RZ ;  /* 0x0000009802087227 */ /* 0x000fe200078e00ff */
[----:B------:R-:W-:-:S02]  /*8080*/  ISETP.GT.U32.AND P6, PT, R5, R150, PT ;  /* 0x000000960500720c */ /* 0x000fc40003fc4070 */
[----:B------:R-:W-:Y:S01]  /*8090*/  ISETP.GE.AND P5, PT, R154, RZ, PT ;  /* 0x000000ff9a00720c */ /* 0x000fe20003fa6270 */
[----:B------:R-:W-:Y:S01]  /*80a0*/  @!P2 IMAD.MOV R145, RZ, RZ, -R145 ;  /* 0x000000ffff91a224 */ /* 0x000fe200078e0a91 */
[----:B------:R-:W-:Y:S01]  /*80b0*/  ISETP.GT.U32.AND P2, PT, R5, R149, PT ;  /* 0x000000950500720c */ /* 0x000fe20003f44070 */
[----:B------:R-:W-:Y:S01]  /*80c0*/  IMAD.HI.U32 R9, R2, R153, RZ ;  /* 0x0000009902097227 */ /* 0x000fe200078e00ff */
[----:B------:R-:W-:-:S03]  /*80d0*/  IABS R154, R160 ;  /* 0x000000a0009a7213 */ /* 0x000fc60000000000 */
[----:B------:R-:W-:Y:S02]  /*80e0*/  IMAD.MOV R8, RZ, RZ, -R8 ;  /* 0x000000ffff087224 */ /* 0x000fe400078e0a08 */
[----:B------:R-:W-:Y:S02]  /*80f0*/  IMAD.MOV R10, RZ, RZ, -R9 ;  /* 0x000000ffff0a7224 */ /* 0x000fe400078e0a09 */
[C---:B------:R-:W-:Y:S02]  /*8100*/  IMAD R152, R5.reuse, R8, R152 ;  /* 0x0000000805987224 */ /* 0x040fe400078e0298 */
[C---:B------:R-:W-:Y:S02]  /*8110*/  IMAD R153, R5.reuse, R10, R153 ;  /* 0x0000000a05997224 */ /* 0x040fe400078e0299 */
[--C-:B------:R-:W-:Y:S01]  /*8120*/  @!P4 IMAD.IADD R148, R148, 0x1, -R5.reuse ;  /* 0x000000019494c824 */ /* 0x100fe200078e0a05 */
[----:B------:R-:W-:Y:S01]  /*8130*/  ISETP.GT.U32.AND P4, PT, R5, R152, PT ;  /* 0x000000980500720c */ /* 0x000fe20003f84070 */
[--C-:B------:R-:W-:Y:S01]  /*8140*/  @!P3 IMAD.IADD R147, R147, 0x1, -R5.reuse ;  /* 0x000000019393b824 */ /* 0x100fe200078e0a05 */
[----:B------:R-:W-:Y:S01]  /*8150*/  ISETP.GT.U32.AND P3, PT, R5, R151, PT ;  /* 0x000000970500720c */ /* 0x000fe20003f64070 */
[--C-:B------:R-:W-:Y:S01]  /*8160*/  @!P2 IMAD.IADD R149, R149, 0x1, -R5.reuse ;  /* 0x000000019595a824 */ /* 0x100fe200078e0a05 */
[----:B------:R-:W-:Y:S01]  /*8170*/  ISETP.GT.U32.AND P2, PT, R5, R153, PT ;  /* 0x000000990500720c */ /* 0x000fe20003f44070 */
[----:B------:R-:W-:Y:S01]  /*8180*/  @!P6 IMAD.IADD R150, R150, 0x1, -R5 ;  /* 0x000000019696e824 */ /* 0x000fe200078e0a05 */
[----:B------:R-:W-:Y:S01]  /*8190*/  ISETP.GE.AND P6, PT, R156, RZ, PT ;  /* 0x000000ff9c00720c */ /* 0x000fe20003fc6270 */
[----:B------:R-:W-:Y:S01]  /*81a0*/  IMAD.HI.U32 R8, R2, R154, RZ ;  /* 0x0000009a02087227 */ /* 0x000fe200078e00ff */
[----:B------:R-:W-:-:S03]  /*81b0*/  IABS R156, R162 ;  /* 0x000000a2009c7213 */ /* 0x000fc60000000000 */
[----:B------:R-:W-:Y:S02]  /*81c0*/  @!P1 IMAD.MOV R147, RZ, RZ, -R147 ;  /* 0x000000ffff939224 */ /* 0x000fe400078e0a93 */
[--C-:B------:R-:W-:Y:S01]  /*81d0*/  @!P4 IMAD.IADD R152, R152, 0x1, -R5.reuse ;  /* 0x000000019898c824 */ /* 0x100fe200078e0a05 */
[----:B------:R-:W-:Y:S01]  /*81e0*/  ISETP.GT.U32.AND P4, PT, R5, R150, PT ;  /* 0x000000960500720c */ /* 0x000fe20003f84070 */
[--C-:B------:R-:W-:Y:S01]  /*81f0*/  @!P3 IMAD.IADD R151, R151, 0x1, -R5.reuse ;  /* 0x000000019797b824 */ /* 0x100fe200078e0a05 */
[----:B------:R-:W-:Y:S01]  /*8200*/  ISETP.GE.AND P3, PT, R157, RZ, PT ;  /* 0x000000ff9d00720c */ /* 0x000fe20003f66270 */
[----:B------:R-:W-:Y:S01]  /*8210*/  @!P2 IMAD.IADD R153, R153, 0x1, -R5 ;  /* 0x000000019999a824 */ /* 0x000fe200078e0a05 */
[C---:B------:R-:W-:Y:S01]  /*8220*/  ISETP.GT.U32.AND P2, PT, R5.reuse, R152, PT ;  /* 0x000000980500720c */ /* 0x040fe20003f44070 */
[----:B------:R-:W-:Y:S01]  /*8230*/  IMAD.HI.U32 R9, R2, R155, RZ ;  /* 0x0000009b02097227 */ /* 0x000fe200078e00ff */
[----:B------:R-:W-:Y:S02]  /*8240*/  ISETP.GT.U32.AND P1, PT, R5, R151, PT ;  /* 0x000000970500720c */ /* 0x000fe40003f24070 */
[----:B------:R-:W-:Y:S01]  /*8250*/  IABS R157, R163 ;  /* 0x000000a3009d7213 */ /* 0x000fe20000000000 */
[----:B------:R-:W-:-:S02]  /*8260*/  IMAD.MOV R8, RZ, RZ, -R8 ;  /* 0x000000ffff087224 */ /* 0x000fc400078e0a08 */
[----:B------:R-:W-:Y:S02]  /*8270*/  IMAD.MOV R10, RZ, RZ, -R9 ;  /* 0x000000ffff0a7224 */ /* 0x000fe400078e0a09 */
[C---:B------:R-:W-:Y:S02]  /*8280*/  IMAD R154, R5.reuse, R8, R154 ;  /* 0x00000008059a7224 */ /* 0x040fe400078e029a */
[----:B------:R-:W-:Y:S01]  /*8290*/  @!P0 IMAD.MOV R148, RZ, RZ, -R148 ;  /* 0x000000ffff948224 */ /* 0x000fe200078e0a94 */
[----:B------:R-:W-:Y:S01]  /*82a0*/  ISETP.GT.U32.AND P0, PT, R5, R153, PT ;  /* 0x000000990500720c */ /* 0x000fe20003f04070 */
[----:B------:R-:W-:Y:S01]  /*82b0*/  @!P4 IMAD.IADD R150, R150, 0x1, -R5 ;  /* 0x000000019696c824 */ /* 0x000fe200078e0a05 */
[----:B------:R-:W-:Y:S01]  /*82c0*/  ISETP.GE.AND P4, PT, R158, RZ, PT ;  /* 0x000000ff9e00720c */ /* 0x000fe20003f86270 */
[----:B------:R-:W-:-:S04]  /*82d0*/  IMAD.HI.U32 R8, R2, R156, RZ ;  /* 0x0000009c02087227 */ /* 0x000fc800078e00ff */
[C---:B------:R-:W-:Y:S02]  /*82e0*/  IMAD R155, R5.reuse, R10, R155 ;  /* 0x0000000a059b7224 */ /* 0x040fe400078e029b */
[----:B------:R-:W-:Y:S01]  /*82f0*/  @!P5 IMAD.MOV R149, RZ, RZ, -R149 ;  /* 0x000000ffff95d224 */ /* 0x000fe200078e0a95 */
[----:B------:R-:W-:Y:S01]  /*8300*/  ISETP.GT.U32.AND P5, PT, R5, R154, PT ;  /* 0x0000009a0500720c */ /* 0x000fe20003fa4070 */
[----:B------:R-:W-:Y:S01]  /*8310*/  @!P2 IMAD.IADD R152, R152, 0x1, -R5 ;  /* 0x000000019898a824 */ /* 0x000fe200078e0a05 */
[----:B------:R-:W-:Y:S01]  /*8320*/  ISETP.GE.AND P2, PT, R159, RZ, PT ;  /* 0x000000ff9f00720c */ /* 0x000fe20003f46270 */
[----:B------:R-:W-:-:S04]  /*8330*/  IMAD.HI.U32 R9, R2, R157, RZ ;  /* 0x0000009d02097227 */ /* 0x000fc800078e00ff */
[----:B------:R-:W-:Y:S02]  /*8340*/  IMAD.MOV R8, RZ, RZ, -R8 ;  /* 0x000000ffff087224 */ /* 0x000fe400078e0a08 */
[----:B------:R-:W-:Y:S01]  /*8350*/  @!P1 IMAD.IADD R151, R151, 0x1, -R5 ;  /* 0x0000000197979824 */ /* 0x000fe200078e0a05 */
[----:B------:R-:W-:Y:S01]  /*8360*/  ISETP.GT.U32.AND P1, PT, R5, R155, PT ;  /* 0x0000009b0500720c */ /* 0x000fe20003f24070 */
[----:B------:R-:W-:Y:S01]  /*8370*/  IMAD.MOV R10, RZ, RZ, -R9 ;  /* 0x000000ffff0a7224 */ /* 0x000fe200078e0a09 */
[----:B------:R-:W-:Y:S01]  /*8380*/  LOP3.LUT R9, R7, 0xc0, RZ, 0xfc, !PT ;  /* 0x000000c007097812 */ /* 0x000fe200078efcff */
[----:B------:R-:W-:Y:S01]  /*8390*/  IMAD R156, R5, R8, R156 ;  /* 0x00000008059c7224 */ /* 0x000fe200078e029c */
[----:B------:R-:W-:Y:S01]  /*83a0*/  LOP3.LUT R8, R7, 0xc2, RZ, 0xfc, !PT ;  /* 0x000000c207087812 */ /* 0x000fe200078efcff */
[----:B------:R-:W-:Y:S01]  /*83b0*/  @!P0 IMAD.IADD R153, R153, 0x1, -R5 ;  /* 0x0000000199998824 */ /* 0x000fe200078e0a05 */
[----:B------:R-:W-:Y:S01]  /*83c0*/  ISETP.GE.AND P0, PT, R160, RZ, PT ;  /* 0x000000ffa000720c */ /* 0x000fe20003f06270 */
[C---:B------:R-:W-:Y:S01]  /*83d0*/  IMAD R157, R5.reuse, R10, R157 ;  /* 0x0000000a059d7224 */ /* 0x040fe200078e029d */
[----:B------:R-:W-:Y:S01]  /*83e0*/  IABS R159, R9 ;  /* 0x00000009009f7213 */ /* 0x000fe20000000000 */
[----:B------:R-:W-:Y:S01]  /*83f0*/  @!P4 IMAD.MOV R152, RZ, RZ, -R152 ;  /* 0x000000ffff98c224 */ /* 0x000fe200078e0a98 */
[----:B------:R-:W-:Y:S01]  /*8400*/  ISETP.GT.U32.AND P4, PT, R5, R156, PT ;  /* 0x0000009c0500720c */ /* 0x000fe20003f84070 */
[----:B------:R-:W-:Y:S01]  /*8410*/  @!P5 IMAD.IADD R154, R154, 0x1, -R5 ;  /* 0x000000019a9ad824 */ /* 0x000fe200078e0a05 */
[----:B------:R-:W-:Y:S01]  /*8420*/  ISETP.GE.AND P5, PT, R161, RZ, PT ;  /* 0x000000ffa100720c */ /* 0x000fe20003fa6270 */
[----:B------:R-:W-:Y:S01]  /*8430*/  @!P2 IMAD.MOV R153, RZ, RZ, -R153 ;  /* 0x000000ffff99a224 */ /* 0x000fe200078e0a99 */
[----:B------:R-:W-:Y:S01]  /*8440*/  ISETP.GT.U32.AND P2, PT, R5, R157, PT ;  /* 0x0000009d0500720c */ /* 0x000fe20003f44070 */
[----:B------:R-:W-:Y:S01]  /*8450*/  @!P1 IMAD.IADD R155, R155, 0x1, -R5 ;  /* 0x000000019b9b9824 */ /* 0x000fe200078e0a05 */
[C---:B------:R-:W-:Y:S01]  /*8460*/  ISETP.GT.U32.AND P1, PT, R5.reuse, R154, PT ;  /* 0x0000009a0500720c */ /* 0x040fe20003f24070 */
[----:B------:R-:W-:Y:S01]  /*8470*/  @!P6 IMAD.MOV R150, RZ, RZ, -R150 ;  /* 0x000000ffff96e224 */ /* 0x000fe200078e0a96 */
[----:B------:R-:W-:Y:S01]  /*8480*/  IABS R158, R8 ;  /* 0x00000008009e7213 */ /* 0x000fe20000000000 */
[----:B------:R-:W-:Y:S01]  /*8490*/  @!P3 IMAD.MOV R151, RZ, RZ, -R151 ;  /* 0x000000ffff97b224 */ /* 0x000fe200078e0a97 */
[----:B------:R-:W-:-:S02]  /*84a0*/  ISETP.GT.U32.AND P6, PT, R5, R155, PT ;  /* 0x0000009b0500720c */ /* 0x000fc40003fc4070 */
[----:B------:R-:W-:Y:S01]  /*84b0*/  ISETP.GE.AND P3, PT, R162, RZ, PT ;  /* 0x000000ffa200720c */ /* 0x000fe20003f66270 */
[----:B------:R-:W-:Y:S01]  /*84c0*/  @!P4 IMAD.IADD R156, R156, 0x1, -R5 ;  /* 0x000000019c9cc824 */ /* 0x000fe200078e0a05 */
[----:B------:R-:W-:Y:S01]  /*84d0*/  ISETP.GE.AND P4, PT, R9, RZ, PT ;  /* 0x000000ff0900720c */ /* 0x000fe20003f86270 */
[----:B------:R-:W-:Y:S01]  /*84e0*/  IMAD.HI.U32 R9, R2, R159, RZ ;  /* 0x0000009f02097227 */ /* 0x000fe200078e00ff */
[----:B------:R-:W-:-:S03]  /*84f0*/  LOP3.LUT R10, R7, 0xbe, RZ, 0xfc, !PT ;  /* 0x000000be070a7812 */ /* 0x000fc600078efcff */
[--C-:B------:R-:W-:Y:S01]  /*8500*/  @!P2 IMAD.IADD R157, R157, 0x1, -R5.reuse ;  /* 0x000000019d9da824 */ /* 0x100fe200078e0a05 */
[----:B------:R-:W-:Y:S01]  /*8510*/  ISETP.GT.U32.AND P2, PT, R5, R156, PT ;  /* 0x0000009c0500720c */ /* 0x000fe20003f44070 */
        /* <DEDUP_REMOVED lines=8> */
[----:B------:R-:W-:Y:S01]  /*85a0*/  IMAD.MOV R160, RZ, RZ, -R9 ;  /* 0x000000ffffa07224 */ /* 0x000fe200078e0a09 */
[----:B------:R-:W-:Y:S01]  /*85b0*/  LOP3.LUT R9, R7, 0xba, RZ, 0xfc, !PT ;  /* 0x000000ba07097812 */ /* 0x000fe200078efcff */
[----:B------:R-:W-:Y:S01]  /*85c0*/  @!P5 IMAD.MOV R155, RZ, RZ, -R155 ;  /* 0x000000ffff9bd224 */ /* 0x000fe200078e0a9b */
[----:B------:R-:W-:Y:S01]  /*85d0*/  ISETP.GE.AND P5, PT, R10, RZ, PT ;  /* 0x000000ff0a00720c */ /* 0x000fe20003fa6270 */
[----:B------:R-:W-:Y:S01]  /*85e0*/  IMAD.MOV R8, RZ, RZ, -R8 ;  /* 0x000000ffff087224 */ /* 0x000fe200078e0a08 */
[----:B------:R-:W-:Y:S01]  /*85f0*/  IABS R10, R10 ;  /* 0x0000000a000a7213 */ /* 0x000fe20000000000 */
[C---:B------:R-:W-:Y:S01]  /*8600*/  IMAD R159, R5.reuse, R160, R159 ;  /* 0x000000a0059f7224 */ /* 0x040fe200078e029f */
[----:B------:R-:W-:Y:S01]  /*8610*/  IABS R162, R9 ;  /* 0x0000000900a27213 */ /* 0x000fe20000000000 */
[--C-:B------:R-:W-:Y:S02]  /*8620*/  @!P2 IMAD.IADD R156, R156, 0x1, -R5.reuse ;  /* 0x000000019c9ca824 */ /* 0x100fe400078e0a05 */
[----:B------:R-:W-:Y:S01]  /*8630*/  IMAD R158, R5, R8, R158 ;  /* 0x00000008059e7224 */ /* 0x000fe200078e029e */
[----:B------:R-:W-:Y:S01]  /*8640*/  LOP3.LUT R8, R7, 0xbc, RZ, 0xfc, !PT ;  /* 0x000000bc07087812 */ /* 0x000fe200078efcff */
[----:B------:R-:W-:Y:S01]  /*8650*/  @!P3 IMAD.MOV R156, RZ, RZ, -R156 ;  /* 0x000000ffff9cb224 */ /* 0x000fe200078e0a9c */
[----:B------:R-:W-:Y:S01]  /*8660*/  ISETP.GT.U32.AND P3, PT, R5, R159, PT ;  /* 0x0000009f0500720c */ /* 0x000fe20003f64070 */
[----:B------:R-:W-:Y:S01]  /*8670*/  IMAD.MOV.U32 R160, RZ, RZ, R10 ;  /* 0x000000ffffa07224 */ /* 0x000fe200078e000a */
[----:B------:R-:W-:Y:S01]  /*8680*/  IABS R161, R8 ;  /* 0x0000000800a17213 */ /* 0x000fe20000000000 */
[----:B------:R-:W-:Y:S01]  /*8690*/  @!P0 IMAD.IADD R157, R157, 0x1, -R5 ;  /* 0x000000019d9d8824 */ /* 0x000fe200078e0a05 */
[----:B------:R-:W-:Y:S01]  /*86a0*/  ISETP.GE.AND P0, PT, R8, RZ, PT ;  /* 0x000000ff0800720c */ /* 0x000fe20003f06270 */
[----:B------:R-:W-:Y:S01]  /*86b0*/  IMAD.HI.U32 R8, R2, R160, RZ ;  /* 0x000000a002087227 */ /* 0x000fe200078e00ff */
[----:B------:R-:W-:-:S03]  /*86c0*/  ISETP.GT.U32.AND P2, PT, R5, R158, PT ;  /* 0x0000009e0500720c */ /* 0x000fc60003f44070 */
[----:B------:R-:W-:Y:S02]  /*86d0*/  IMAD.MOV R10, RZ, RZ, -R8 ;  /* 0x000000ffff0a7224 */ /* 0x000fe400078e0a08 */
[----:B------:R-:W-:-:S04]  /*86e0*/  IMAD.HI.U32 R8, R2, R161, RZ ;  /* 0x000000a102087227 */ /* 0x000fc800078e00ff */
[--C-:B------:R-:W-:Y:S02]  /*86f0*/  @!P3 IMAD.IADD R159, R159, 0x1, -R5.reuse ;  /* 0x000000019f9fb824 */ /* 0x100fe400078e0a05 */
[----:B------:R-:W-:Y:S02]  /*8700*/  IMAD.MOV R8, RZ, RZ, -R8 ;  /* 0x000000ffff087224 */ /* 0x000fe400078e0a08 */
[----:B------:R-:W-:Y:S01]  /*8710*/  @!P2 IMAD.IADD R158, R158, 0x1, -R5 ;  /* 0x000000019e9ea824 */ /* 0x000fe200078e0a05 */
[C---:B------:R-:W-:Y:S01]  /*8720*/  ISETP.GT.U32.AND P3, PT, R5.reuse, R159, PT ;  /* 0x0000009f0500720c */ /* 0x040fe20003f64070 */
[C---:B------:R-:W-:Y:S02]  /*8730*/  IMAD R161, R5.reuse, R8, R161 ;  /* 0x0000000805a17224 */ /* 0x040fe400078e02a1 */
[----:B------:R-:W-:Y:S01]  /*8740*/  IMAD.HI.U32 R8, R2, R162, RZ ;  /* 0x000000a202087227 */ /* 0x000fe200078e00ff */
[----:B------:R-:W-:-:S03]  /*8750*/  ISETP.GT.U32.AND P2, PT, R5, R158, PT ;  /* 0x0000009e0500720c */ /* 0x000fc60003f44070 */
[----:B------:R-:W-:Y:S02]  /*8760*/  IMAD.MOV R8, RZ, RZ, -R8 ;  /* 0x000000ffff087224 */ /* 0x000fe400078e0a08 */
[C---:B------:R-:W-:Y:S02]  /*8770*/  IMAD R160, R5.reuse, R10, R160 ;  /* 0x0000000a05a07224 */ /* 0x040fe400078e02a0 */
[----:B------:R-:W-:Y:S02]  /*8780*/  IMAD R162, R5, R8, R162 ;  /* 0x0000000805a27224 */ /* 0x000fe400078e02a2 */
[----:B------:R-:W-:Y:S02]  /*8790*/  @!P3 IMAD.IADD R159, R159, 0x1, -R5 ;  /* 0x000000019f9fb824 */ /* 0x000fe400078e0a05 */
[----:B------:R-:W-:Y:S01]  /*87a0*/  IMAD.HI.U32 R8, R2, R164, RZ ;  /* 0x000000a402087227 */ /* 0x000fe200078e00ff */
[----:B------:R-:W-:-:S03]  /*87b0*/  ISETP.GT.U32.AND P3, PT, R5, R162, PT ;  /* 0x000000a20500720c */ /* 0x000fc60003f64070 */
[----:B------:R-:W-:Y:S01]  /*87c0*/  @!P2 IMAD.IADD R158, R158, 0x1, -R5 ;  /* 0x000000019e9ea824 */ /* 0x000fe200078e0a05 */
[C---:B------:R-:W-:Y:S01]  /*87d0*/  ISETP.GT.U32.AND P2, PT, R5.reuse, R160, PT ;  /* 0x000000a00500720c */ /* 0x040fe20003f44070 */
[----:B------:R-:W-:Y:S02]  /*87e0*/  IMAD.MOV R8, RZ, RZ, -R8 ;  /* 0x000000ffff087224 */ /* 0x000fe400078e0a08 */
[----:B------:R-:W-:Y:S01]  /*87f0*/  @!P6 IMAD.MOV R158, RZ, RZ, -R158 ;  /* 0x000000ffff9ee224 */ /* 0x000fe200078e0a9e */
[C---:B------:R-:W-:Y:S01]  /*8800*/  ISETP.GT.U32.AND P6, PT, R5.reuse, R161, PT ;  /* 0x000000a10500720c */ /* 0x040fe20003fc4070 */
[----:B------:R-:W-:Y:S02]  /*8810*/  @!P4 IMAD.MOV R159, RZ, RZ, -R159 ;  /* 0x000000ffff9fc224 */ /* 0x000fe400078e0a9f */
[----:B------:R-:W-:Y:S02]  /*8820*/  IMAD R164, R5, R8, R164 ;  /* 0x0000000805a47224 */ /* 0x000fe400078e02a4 */
[----:B------:R-:W-:-:S02]  /*8830*/  @!P3 IMAD.IADD R162, R162, 0x1, -R5 ;  /* 0x00000001a2a2b824 */ /* 0x000fc400078e0a05 */
[----:B------:R-:W-:-:S03]  /*8840*/  IMAD.HI.U32 R8, R2, R165, RZ ;  /* 0x000000a502087227 */ /* 0x000fc600078e00ff */
[----:B------:R-:W-:Y:S01]  /*8850*/  ISETP.GT.U32.AND P4, PT, R5, R162, PT ;  /* 0x000000a20500720c */ /* 0x000fe20003f84070 */
[----:B------:R-:W-:Y:S02]  /*8860*/  IMAD.MOV R8, RZ, RZ, -R8 ;  /* 0x000000ffff087224 */ /* 0x000fe400078e0a08 */
[----:B------:R-:W-:Y:S01]  /*8870*/  @!P1 IMAD.MOV R157, RZ, RZ, -R157 ;  /* 0x000000ffff9d9224 */ /* 0x000fe200078e0a9d */
[----:B------:R-:W-:Y:S01]  /*8880*/  ISETP.GE.AND P1, PT, R9, RZ, PT ;  /* 0x000000ff0900720c */ /* 0x000fe20003f26270 */
[----:B------:R-:W-:Y:S02]  /*8890*/  @!P6 IMAD.IADD R161, R161, 0x1, -R5 ;  /* 0x00000001a1a1e824 */ /* 0x000fe400078e0a05 */
[----:B------:R-:W-:-:S03]  /*88a0*/  IMAD.HI.U32 R9, R2, R163, RZ ;  /* 0x000000a302097227 */ /* 0x000fc600078e00ff */
[C---:B------:R-:W-:Y:S01]  /*88b0*/  ISETP.GT.U32.AND P3, PT, R5.reuse, R161, PT ;  /* 0x000000a10500720c */ /* 0x040fe20003f64070 */
[----:B------:R-:W-:Y:S02]  /*88c0*/  @!P2 IMAD.IADD R160, R160, 0x1, -R5 ;  /* 0x00000001a0a0a824 */ /* 0x000fe400078e0a05 */
[C---:B------:R-:W-:Y:S02]  /*88d0*/  IMAD R165, R5.reuse, R8, R165 ;  /* 0x0000000805a57224 */ /* 0x040fe400078e02a5 */
[----:B------:R-:W-:Y:S01]  /*88e0*/  IMAD.MOV R10, RZ, RZ, -R9 ;  /* 0x000000ffff0a7224 */ /* 0x000fe200078e0a09 */
[C---:B------:R-:W-:Y:S01]  /*88f0*/  ISETP.GT.U32.AND P6, PT, R5.reuse, R160, PT ;  /* 0x000000a00500720c */ /* 0x040fe20003fc4070 */
[----:B------:R-:W-:Y:S01]  /*8900*/  @!P4 IMAD.IADD R162, R162, 0x1, -R5 ;  /* 0x00000001a2a2c824 */ /* 0x000fe200078e0a05 */
[C---:B------:R-:W-:Y:S01]  /*8910*/  ISETP.GT.U32.AND P4, PT, R5.reuse, R165, PT ;  /* 0x000000a50500720c */ /* 0x040fe20003f84070 */
[----:B------:R-:W-:Y:S02]  /*8920*/  IMAD R163, R5, R10, R163 ;  /* 0x0000000a05a37224 */ /* 0x000fe400078e02a3 */
[----:B------:R-:W-:-:S03]  /*8930*/  IMAD.HI.U32 R8, R2, R166, RZ ;  /* 0x000000a602087227 */ /* 0x000fc600078e00ff */
[----:B------:R-:W-:Y:S01]  /*8940*/  ISETP.GT.U32.AND P2, PT, R5, R163, PT ;  /* 0x000000a30500720c */ /* 0x000fe20003f44070 */
[--C-:B------:R-:W-:Y:S01]  /*8950*/  @!P3 IMAD.IADD R161, R161, 0x1, -R5.reuse ;  /* 0x00000001a1a1b824 */ /* 0x100fe200078e0a05 */
[----:B------:R-:W-:Y:S01]  /*8960*/  ISETP.GE.AND P3, PT, R168, RZ, PT ;  /* 0x000000ffa800720c */ /* 0x000fe20003f66270 */
[----:B------:R-:W-:Y:S01]  /*8970*/  IMAD.MOV R8, RZ, RZ, -R8 ;  /* 0x000000ffff087224 */ /* 0x000fe200078e0a08 */
[----:B------:R-:W-:Y:S01]  /*8980*/  IABS R168, R173 ;  /* 0x000000ad00a87213 */ /* 0x000fe20000000000 */
[--C-:B------:R-:W-:Y:S01]  /*8990*/  @!P6 IMAD.IADD R160, R160, 0x1, -R5.reuse ;  /* 0x00000001a0a0e824 */ /* 0x100fe200078e0a05 */
[----:B------:R-:W-:Y:S01]  /*89a0*/  ISETP.GT.U32.AND P6, PT, R5, R164, PT ;  /* 0x000000a40500720c */ /* 0x000fe20003fc4070 */
[----:B------:R-:W-:Y:S02]  /*89b0*/  @!P4 IMAD.IADD R165, R165, 0x1, -R5 ;  /* 0x00000001a5a5c824 */ /* 0x000fe400078e0a05 */
[----:B------:R-:W-:Y:S02]  /*89c0*/  @!P5 IMAD.MOV R160, RZ, RZ, -R160 ;  /* 0x000000ffffa0d224 */ /* 0x000fe400078e0aa0 */
[C---:B------:R-:W-:Y:S01]  /*89d0*/  IMAD R166, R5.reuse, R8, R166 ;  /* 0x0000000805a67224 */ /* 0x040fe200078e02a6 */
[----:B------:R-:W-:Y:S01]  /*89e0*/  ISETP.GT.U32.AND P5, PT, R5, R165, PT ;  /* 0x000000a50500720c */ /* 0x000fe20003fa4070 */
[----:B------:R-:W-:-:S04]  /*89f0*/  IMAD.HI.U32 R8, R2, R168, RZ ;  /* 0x000000a802087227 */ /* 0x000fc800078e00ff */
[----:B------:R-:W-:Y:S02]  /*8a00*/  @!P2 IMAD.IADD R163, R163, 0x1, -R5 ;  /* 0x00000001a3a3a824 */ /* 0x000fe400078e0a05 */
[----:B------:R-:W-:Y:S02]  /*8a10*/  IMAD.MOV R8, RZ, RZ, -R8 ;  /* 0x000000ffff087224 */ /* 0x000fe400078e0a08 */
[----:B------:R-:W-:Y:S01]  /*8a20*/  IMAD.HI.U32 R9, R2, R167, RZ ;  /* 0x000000a702097227 */ /* 0x000fe200078e00ff */
[----:B------:R-:W-:-:S03]  /*8a30*/  ISETP.GT.U32.AND P2, PT, R5, R163, PT ;  /* 0x000000a30500720c */ /* 0x000fc60003f44070 */
[----:B------:R-:W-:Y:S02]  /*8a40*/  IMAD R168, R5, R8, R168 ;  /* 0x0000000805a87224 */ /* 0x000fe400078e02a8 */
[----:B------:R-:W-:Y:S02]  /*8a50*/  @!P5 IMAD.IADD R165, R165, 0x1, -R5 ;  /* 0x00000001a5a5d824 */ /* 0x000fe400078e0a05 */
[----:B------:R-:W-:Y:S01]  /*8a60*/  IMAD.MOV R10, RZ, RZ, -R9 ;  /* 0x000000ffff0a7224 */ /* 0x000fe200078e0a09 */
[----:B------:R-:W-:Y:S01]  /*8a70*/  ISETP.GT.U32.AND P5, PT, R5, R168, PT ;  /* 0x000000a80500720c */ /* 0x000fe20003fa4070 */
[----:B------:R-:W-:Y:S01]  /*8a80*/  @!P6 IMAD.IADD R164, R164, 0x1, -R5 ;  /* 0x00000001a4a4e824 */ /* 0x000fe200078e0a05 */
[----:B------:R-:W-:Y:S01]  /*8a90*/  LOP3.LUT R9, R7, 0xac, RZ, 0xfc, !PT ;  /* 0x000000ac07097812 */ /* 0x000fe200078efcff */
[----:B------:R-:W-:Y:S01]  /*8aa0*/  IMAD R167, R5, R10, R167 ;  /* 0x0000000a05a77224 */ /* 0x000fe200078e02a7 */
[----:B------:R-:W-:Y:S01]  /*8ab0*/  ISETP.GE.AND P6, PT, R170, RZ, PT ;  /* 0x000000ffaa00720c */ /* 0x000fe20003fc6270 */
[----:B------:R-:W-:Y:S01]  /*8ac0*/  @!P2 IMAD.IADD R163, R163, 0x1, -R5 ;  /* 0x00000001a3a3a824 */ /* 0x000fe200078e0a05 */
[----:B------:R-:W-:Y:S01]  /*8ad0*/  ISETP.GE.AND P2, PT, R169, RZ, PT ;  /* 0x000000ffa900720c */ /* 0x000fe20003f46270 */
[----:B------:R-:W-:Y:S01]  /*8ae0*/  @!P0 IMAD.MOV R161, RZ, RZ, -R161 ;  /* 0x000000ffffa18224 */ /* 0x000fe200078e0aa1 */
[----:B------:R-:W-:Y:S01]  /*8af0*/  IABS R169, R9 ;  /* 0x0000000900a97213 */ /* 0x000fe20000000000 */
[----:B------:R-:W-:Y:S01]  /*8b00*/  @!P3 IMAD.MOV R163, RZ, RZ, -R163 ;  /* 0x000000ffffa3b224 */ /* 0x000fe200078e0aa3 */
[C---:B------:R-:W-:Y:S01]  /*8b10*/  ISETP.GT.U32.AND P0, PT, R5.reuse, R166, PT ;  /* 0x000000a60500720c */ /* 0x040fe20003f04070 */
[----:B------:R-:W-:Y:S01]  /*8b20*/  @!P1 IMAD.MOV R162, RZ, RZ, -R162 ;  /* 0x000000ffffa29224 */ /* 0x000fe200078e0aa2 */
[----:B------:R-:W-:Y:S01]  /*8b30*/  IABS R170, R174 ;  /* 0x000000ae00aa7213 */ /* 0x000fe20000000000 */
[----:B------:R-:W-:Y:S01]  /*8b40*/  @!P5 IMAD.IADD R168, R168, 0x1, -R5 ;  /* 0x00000001a8a8d824 */ /* 0x000fe200078e0a05 */
[C---:B------:R-:W-:Y:S01]  /*8b50*/  ISETP.GT.U32.AND P3, PT, R5.reuse, R167, PT ;  /* 0x000000a70500720c */ /* 0x040fe20003f64070 */
[----:B------:R-:W-:Y:S01]  /*8b60*/  IMAD.HI.U32 R8, R2, R169, RZ ;  /* 0x000000a902087227 */ /* 0x000fe200078e00ff */
[----:B------:R-:W-:-:S02]  /*8b70*/  ISETP.GT.U32.AND P4, PT, R5, R164, PT ;  /* 0x000000a40500720c */ /* 0x000fc40003f84070 */
[----:B------:R-:W-:Y:S01]  /*8b80*/  ISETP.GT.U32.AND P5, PT, R5, R168, PT ;  /* 0x000000a80500720c */ /* 0x000fe20003fa4070 */
[----:B------:R-:W-:Y:S01]  /*8b90*/  IMAD.MOV R10, RZ, RZ, -R8 ;  /* 0x000000ffff0a7224 */ /* 0x000fe200078e0a08 */
[----:B------:R-:W-:Y:S01]  /*8ba0*/  ISETP.GE.AND P1, PT, R171, RZ, PT ;  /* 0x000000ffab00720c */ /* 0x000fe20003f26270 */
[----:B------:R-:W-:Y:S01]  /*8bb0*/  IMAD.HI.U32 R8, R2, R170, RZ ;  /* 0x000000aa02087227 */ /* 0x000fe200078e00ff */
[----:B------:R-:W-:-:S03]  /*8bc0*/  IABS R171, R175 ;  /* 0x000000af00ab7213 */ /* 0x000fc60000000000 */
[----:B------:R-:W-:Y:S02]  /*8bd0*/  IMAD.MOV R8, RZ, RZ, -R8 ;  /* 0x000000ffff087224 */ /* 0x000fe400078e0a08 */
[--C-:B------:R-:W-:Y:S01]  /*8be0*/  @!P0 IMAD.IADD R166, R166, 0x1, -R5.reuse ;  /* 0x00000001a6a68824 */ /* 0x100fe200078e0a05 */
[----:B------:R-:W-:Y:S01]  /*8bf0*/  ISETP.GE.AND P0, PT, R173, RZ, PT ;  /* 0x000000ffad00720c */ /* 0x000fe20003f06270 */
[----:B------:R-:W-:Y:S02]  /*8c00*/  IMAD R170, R5, R8, R170 ;  /* 0x0000000805aa7224 */ /* 0x000fe400078e02aa */
[--C-:B------:R-:W-:Y:S01]  /*8c10*/  @!P3 IMAD.IADD R167, R167, 0x1, -R5.reuse ;  /* 0x00000001a7a7b824 */ /* 0x100fe200078e0a05 */
[C---:B------:R-:W-:Y:S01]  /*8c20*/  ISETP.GT.U32.AND P3, PT, R5.reuse, R166, PT ;  /* 0x000000a60500720c */ /* 0x040fe20003f64070 */
[--C-:B------:R-:W-:Y:S01]  /*8c30*/  @!P5 IMAD.IADD R168, R168, 0x1, -R5.reuse ;  /* 0x00000001a8a8d824 */ /* 0x100fe200078e0a05 */
[C---:B------:R-:W-:Y:S01]  /*8c40*/  ISETP.GT.U32.AND P5, PT, R5.reuse, R170, PT ;  /* 0x000000aa0500720c */ /* 0x040fe20003fa4070 */
[----:B------:R-:W-:Y:S01]  /*8c50*/  @!P4 IMAD.IADD R164, R164, 0x1, -R5 ;  /* 0x00000001a4a4c824 */ /* 0x000fe200078e0a05 */
[----:B------:R-:W-:Y:S01]  /*8c60*/  ISETP.GE.AND P4, PT, R172, RZ, PT ;  /* 0x000000ffac00720c */ /* 0x000fe20003f86270 */
[----:B------:R-:W-:Y:S01]  /*8c70*/  IMAD R169, R5, R10, R169 ;  /* 0x0000000a05a97224 */ /* 0x000fe200078e02a9 */
[----:B------:R-:W-:Y:S01]  /*8c80*/  LOP3.LUT R10, R7, 0xa4, RZ, 0xfc, !PT ;  /* 0x000000a4070a7812 */ /* 0x000fe200078efcff */
[----:B------:R-:W-:Y:S01]  /*8c90*/  @!P2 IMAD.MOV R164, RZ, RZ, -R164 ;  /* 0x000000ffffa4a224 */ /* 0x000fe200078e0aa4 */
[----:B------:R-:W-:Y:S01]  /*8ca0*/  ISETP.GT.U32.AND P2, PT, R5, R167, PT ;  /* 0x000000a70500720c */ /* 0x000fe20003f44070 */
[----:B------:R-:W-:Y:S01]  /*8cb0*/  IMAD.HI.U32 R8, R2, R171, RZ ;  /* 0x000000ab02087227 */ /* 0x000fe200078e00ff */
[----:B------:R-:W-:-:S02]  /*8cc0*/  IABS R173, R10 ;  /* 0x0000000a00ad7213 */ /* 0x000fc40000000000 */
[----:B------:R-:W-:Y:S01]  /*8cd0*/  IABS R172, R176 ;  /* 0x000000b000ac7213 */ /* 0x000fe20000000000 */
[--C-:B------:R-:W-:Y:S01]  /*8ce0*/  @!P3 IMAD.IADD R166, R166, 0x1, -R5.reuse ;  /* 0x00000001a6a6b824 */ /* 0x100fe200078e0a05 */
[C---:B------:R-:W-:Y:S01]  /*8cf0*/  ISETP.GT.U32.AND P3, PT, R5.reuse, R169, PT ;  /* 0x000000a90500720c */ /* 0x040fe20003f64070 */
[----:B------:R-:W-:Y:S02]  /*8d00*/  @!P5 IMAD.IADD R170, R170, 0x1, -R5 ;  /* 0x00000001aaaad824 */ /* 0x000fe400078e0a05 */
[----:B------:R-:W-:Y:S02]  /*8d10*/  IMAD.MOV R8, RZ, RZ, -R8 ;  /* 0x000000ffff087224 */ /* 0x000fe400078e0a08 */
[----:B------:R-:W-:Y:S01]  /*8d20*/  @!P1 IMAD.MOV R166, RZ, RZ, -R166 ;  /* 0x000000ffffa69224 */ /* 0x000fe200078e0aa6 */
[C---:B------:R-:W-:Y:S01]  /*8d30*/  ISETP.GT.U32.AND P1, PT, R5.reuse, R170, PT ;  /* 0x000000aa0500720c */ /* 0x040fe20003f24070 */
[----:B------:R-:W-:Y:S02]  /*8d40*/  IMAD R171, R5, R8, R171 ;  /* 0x0000000805ab7224 */ /* 0x000fe400078e02ab */
[----:B------:R-:W-:-:S04]  /*8d50*/  IMAD.HI.U32 R8, R2, R173, RZ ;  /* 0x000000ad02087227 */ /* 0x000fc800078e00ff */
[----:B------:R-:W-:Y:S01]  /*8d60*/  @!P2 IMAD.IADD R167, R167, 0x1, -R5 ;  /* 0x00000001a7a7a824 */ /* 0x000fe200078e0a05 */
[----:B------:R-:W-:Y:S01]  /*8d70*/  ISETP.GE.AND P2, PT, R9, RZ, PT ;  /* 0x000000ff0900720c */ /* 0x000fe20003f46270 */
[----:B------:R-:W-:-:S04]  /*8d80*/  IMAD.HI.U32 R9, R2, R172, RZ ;  /* 0x000000ac02097227 */ /* 0x000fc800078e00ff */
[----:B------:R-:W-:Y:S02]  /*8d90*/  IMAD.MOV R8, RZ, RZ, -R8 ;  /* 0x000000ffff087224 */ /* 0x000fe400078e0a08 */
[----:B------:R-:W-:Y:S02]  /*8da0*/  IMAD.MOV R9, RZ, RZ, -R9 ;  /* 0x000000ffff097224 */ /* 0x000fe400078e0a09 */
[C---:B------:R-:W-:Y:S02]  /*8db0*/  IMAD R173, R5.reuse, R8, R173 ;  /* 0x0000000805ad7224 */ /* 0x040fe400078e02ad */
[----:B------:R-:W-:Y:S01]  /*8dc0*/  IMAD R172, R5, R9, R172 ;  /* 0x0000000905ac7224 */ /* 0x000fe200078e02ac */
[----:B------:R-:W-:Y:S01]  /*8dd0*/  LOP3.LUT R9, R7, 0xa0, RZ, 0xfc, !PT ;  /* 0x000000a007097812 */ /* 0x000fe200078efcff */
[----:B------:R-:W-:Y:S01]  /*8de0*/  @!P6 IMAD.MOV R165, RZ, RZ, -R165 ;  /* 0x000000ffffa5e224 */ /* 0x000fe200078e0aa5 */
[C---:B------:R-:W-:Y:S01]  /*8df0*/  ISETP.GT.U32.AND P6, PT, R5.reuse, R171, PT ;  /* 0x000000ab0500720c */ /* 0x040fe20003fc4070 */
[--C-:B------:R-:W-:Y:S01]  /*8e00*/  @!P1 IMAD.IADD R170, R170, 0x1, -R5.reuse ;  /* 0x00000001aaaa9824 */ /* 0x100fe200078e0a05 */
[C---:B------:R-:W-:Y:S01]  /*8e10*/  ISETP.GT.U32.AND P1, PT, R5.reuse, R173, PT ;  /* 0x000000ad0500720c */ /* 0x040fe20003f24070 */
[----:B------:R-:W-:Y:S01]  /*8e20*/  @!P0 IMAD.MOV R168, RZ, RZ, -R168 ;  /* 0x000000ffffa88224 */ /* 0x000fe200078e0aa8 */
[----:B------:R-:W-:Y:S01]  /*8e30*/  ISETP.GT.U32.AND P0, PT, R5, R172, PT ;  /* 0x000000ac0500720c */ /* 0x000fe20003f04070 */
[----:B------:R-:W-:Y:S01]  /*8e40*/  @!P3 IMAD.IADD R169, R169, 0x1, -R5 ;  /* 0x00000001a9a9b824 */ /* 0x000fe200078e0a05 */
[----:B------:R-:W-:Y:S01]  /*8e50*/  ISETP.GE.AND P3, PT, R174, RZ, PT ;  /* 0x000000ffae00720c */ /* 0x000fe20003f66270 */
[----:B------:R-:W-:Y:S01]  /*8e60*/  @!P4 IMAD.MOV R167, RZ, RZ, -R167 ;  /* 0x000000ffffa7c224 */ /* 0x000fe200078e0aa7 */
[----:B------:R-:W-:-:S02]  /*8e70*/  IABS R174, R177 ;  /* 0x000000b100ae7213 */ /* 0x000fc40000000000 */
[----:B------:R-:W-:Y:S02]  /*8e80*/  ISETP.GE.AND P4, PT, R175, RZ, PT ;  /* 0x000000ffaf00720c */ /* 0x000fe40003f86270 */
[----:B------:R-:W-:Y:S01]  /*8e90*/  IABS R175, R9 ;  /* 0x0000000900af7213 */ /* 0x000fe20000000000 */
[----:B------:R-:W-:Y:S01]  /*8ea0*/  IMAD.HI.U32 R8, R2, R174, RZ ;  /* 0x000000ae02087227 */ /* 0x000fe200078e00ff */
[----:B------:R-:W-:-:S03]  /*8eb0*/  ISETP.GT.U32.AND P5, PT, R5, R169, PT ;  /* 0x000000a90500720c */ /* 0x000fc60003fa4070 */
[--C-:B------:R-:W-:Y:S01]  /*8ec0*/  @!P6 IMAD.IADD R171, R171, 0x1, -R5.reuse ;  /* 0x00000001ababe824 */ /* 0x100fe200078e0a05 */
[----:B------:R-:W-:Y:S01]  /*8ed0*/  ISETP.GE.AND P6, PT, R10, RZ, PT ;  /* 0x000000ff0a00720c */ /* 0x000fe20003fc6270 */
[--C-:B------:R-:W-:Y:S01]  /*8ee0*/  @!P1 IMAD.IADD R173, R173, 0x1, -R5.reuse ;  /* 0x00000001adad9824 */ /* 0x100fe200078e0a05 */
[----:B------:R-:W-:Y:S01]  /*8ef0*/  LOP3.LUT R10, R7, 0x9e, RZ, 0xfc, !PT ;  /* 0x0000009e070a7812 */ /* 0x000fe200078efcff */
[----:B------:R-:W-:Y:S02]  /*8f00*/  IMAD.MOV R8, RZ, RZ, -R8 ;  /* 0x000000ffff087224 */ /* 0x000fe400078e0a08 */
        /* <DEDUP_REMOVED lines=8> */
[----:B------:R-:W-:Y:S01]  /*8f90*/  IMAD R175, R5, R8, R175 ;  /* 0x0000000805af7224 */ /* 0x000fe200078e02af */
[----:B------:R-:W-:Y:S01]  /*8fa0*/  IABS R176, R10 ;  /* 0x0000000a00b07213 */ /* 0x000fe20000000000 */
[--C-:B------:R-:W-:Y:S01]  /*8fb0*/  @!P0 IMAD.IADD R171, R171, 0x1, -R5.reuse ;  /* 0x00000001abab8824 */ /* 0x100fe200078e0a05 */
[----:B------:R-:W-:Y:S01]  /*8fc0*/  ISETP.GT.U32.AND P0, PT, R5, R174, PT ;  /* 0x000000ae0500720c */ /* 0x000fe20003f04070 */
[----:B------:R-:W-:Y:S01]  /*8fd0*/  @!P1 IMAD.IADD R173, R173, 0x1, -R5 ;  /* 0x00000001adad9824 */ /* 0x000fe200078e0a05 */
[C---:B------:R-:W-:Y:S01]  /*8fe0*/  ISETP.GT.U32.AND P1, PT, R5.reuse, R175, PT ;  /* 0x000000af0500720c */ /* 0x040fe20003f24070 */
[----:B------:R-:W-:Y:S01]  /*8ff0*/  @!P2 IMAD.MOV R169, RZ, RZ, -R169 ;  /* 0x000000ffffa9a224 */ /* 0x000fe200078e0aa9 */
[----:B------:R-:W-:Y:S01]  /*9000*/  ISETP.GT.U32.AND P2, PT, R5, R172, PT ;  /* 0x000000ac0500720c */ /* 0x000fe20003f44070 */
[----:B------:R-:W-:-:S04]  /*9010*/  IMAD.HI.U32 R8, R2, R176, RZ ;  /* 0x000000b002087227 */ /* 0x000fc800078e00ff */
[----:B------:R-:W-:Y:S01]  /*9020*/  @!P3 IMAD.MOV R170, RZ, RZ, -R170 ;  /* 0x000000ffffaab224 */ /* 0x000fe200078e0aaa */
[----:B------:R-:W-:Y:S01]  /*9030*/  ISETP.GE.AND P3, PT, R177, RZ, PT ;  /* 0x000000ffb100720c */ /* 0x000fe20003f66270 */
[----:B------:R-:W-:Y:S01]  /*9040*/  IMAD.MOV R8, RZ, RZ, -R8 ;  /* 0x000000ffff087224 */ /* 0x000fe200078e0a08 */
[----:B------:R-:W-:Y:S01]  /*9050*/  IABS R177, R179 ;  /* 0x000000b300b17213 */ /* 0x000fe20000000000 */
[--C-:B------:R-:W-:Y:S01]  /*9060*/  @!P0 IMAD.IADD R174, R174, 0x1, -R5.reuse ;  /* 0x00000001aeae8824 */ /* 0x100fe200078e0a05 */
[----:B------:R-:W-:Y:S01]  /*9070*/  ISETP.GE.AND P0, PT, R10, RZ, PT ;  /* 0x000000ff0a00720c */ /* 0x000fe20003f06270 */
[----:B------:R-:W-:Y:S01]  /*9080*/  @!P1 IMAD.IADD R175, R175, 0x1, -R5 ;  /* 0x00000001afaf9824 */ /* 0x000fe200078e0a05 */
[----:B------:R-:W-:Y:S01]  /*9090*/  LOP3.LUT R10, R7, 0x98, RZ, 0xfc, !PT ;  /* 0x00000098070a7812 */ /* 0x000fe200078efcff */
[----:B------:R-:W-:Y:S01]  /*90a0*/  @!P4 IMAD.MOV R171, RZ, RZ, -R171 ;  /* 0x000000ffffabc224 */ /* 0x000fe200078e0aab */
[C---:B------:R-:W-:Y:S01]  /*90b0*/  ISETP.GT.U32.AND P4, PT, R5.reuse, R174, PT ;  /* 0x000000ae0500720c */ /* 0x040fe20003f84070 */
[C---:B------:R-:W-:Y:S01]  /*90c0*/  IMAD R176, R5.reuse, R8, R176 ;  /* 0x0000000805b07224 */ /* 0x040fe200078e02b0 */
[----:B------:R-:W-:Y:S01]  /*90d0*/  ISETP.GT.U32.AND P1, PT, R5, R175, PT ;  /* 0x000000af0500720c */ /* 0x000fe20003f24070 */
[----:B------:R-:W-:-:S04]  /*90e0*/  IMAD.HI.U32 R8, R2, R177, RZ ;  /* 0x000000b102087227 */ /* 0x000fc800078e00ff */
[----:B------:R-:W-:Y:S01]  /*90f0*/  @!P2 IMAD.IADD R172, R172, 0x1, -R5 ;  /* 0x00000001acaca824 */ /* 0x000fe200078e0a05 */
[----:B------:R-:W-:Y:S01]  /*9100*/  ISETP.GE.AND P2, PT, R9, RZ, PT ;  /* 0x000000ff0900720c */ /* 0x000fe20003f46270 */
[----:B------:R-:W-:-:S04]  /*9110*/  IMAD.HI.U32 R9, R2, R178, RZ ;  /* 0x000000b202097227 */ /* 0x000fc800078e00ff */
[----:B------:R-:W-:Y:S02]  /*9120*/  IMAD.MOV R8, RZ, RZ, -R8 ;  /* 0x000000ffff087224 */ /* 0x000fe400078e0a08 */
[----:B------:R-:W-:Y:S01]  /*9130*/  @!P5 IMAD.MOV R172, RZ, RZ, -R172 ;  /* 0x000000ffffacd224 */ /* 0x000fe200078e0aac */
[C---:B------:R-:W-:Y:S01]  /*9140*/  ISETP.GT.U32.AND P5, PT, R5.reuse, R176, PT ;  /* 0x000000b00500720c */ /* 0x040fe20003fa4070 */
[----:B------:R-:W-:Y:S02]  /*9150*/  IMAD.MOV R9, RZ, RZ, -R9 ;  /* 0x000000ffff097224 */ /* 0x000fe400078e0a09 */
[C---:B------:R-:W-:Y:S02]  /*9160*/  IMAD R177, R5.reuse, R8, R177 ;  /* 0x0000000805b17224 */ /* 0x040fe400078e02b1 */
[--C-:B------:R-:W-:Y:S01]  /*9170*/  @!P4 IMAD.IADD R174, R174, 0x1, -R5.reuse ;  /* 0x00000001aeaec824 */ /* 0x100fe200078e0a05 */
[----:B------:R-:W-:Y:S01]  /*9180*/  ISETP.GE.AND P4, PT, R180, RZ, PT ;  /* 0x000000ffb400720c */ /* 0x000fe20003f86270 */
[----:B------:R-:W-:Y:S01]  /*9190*/  IMAD R178, R5, R9, R178 ;  /* 0x0000000905b27224 */ /* 0x000fe200078e02b2 */
[----:B------:R-:W-:Y:S01]  /*91a0*/  LOP3.LUT R9, R7, 0x96, RZ, 0xfc, !PT ;  /* 0x0000009607097812 */ /* 0x000fe200078efcff */
[--C-:B------:R-:W-:Y:S01]  /*91b0*/  @!P1 IMAD.IADD R175, R175, 0x1, -R5.reuse ;  /* 0x00000001afaf9824 */ /* 0x100fe200078e0a05 */
[C---:B------:R-:W-:Y:S01]  /*91c0*/  ISETP.GT.U32.AND P1, PT, R5.reuse, R177, PT ;  /* 0x000000b10500720c */ /* 0x040fe20003f24070 */
[----:B------:R-:W-:Y:S01]  /*91d0*/  @!P3 IMAD.MOV R174, RZ, RZ, -R174 ;  /* 0x000000ffffaeb224 */ /* 0x000fe200078e0aae */
[----:B------:R-:W-:Y:S01]  /*91e0*/  ISETP.GT.U32.AND P3, PT, R5, R178, PT ;  /* 0x000000b20500720c */ /* 0x000fe20003f64070 */
[----:B------:R-:W-:Y:S01]  /*91f0*/  @!P5 IMAD.IADD R176, R176, 0x1, -R5 ;  /* 0x00000001b0b0d824 */ /* 0x000fe200078e0a05 */
[----:B------:R-:W-:Y:S01]  /*9200*/  IABS R180, R9 ;  /* 0x0000000900b47213 */ /* 0x000fe20000000000 */
[----:B------:R-:W-:Y:S01]  /*9210*/  @!P6 IMAD.MOV R173, RZ, RZ, -R173 ;  /* 0x000000ffffade224 */ /* 0x000fe200078e0aad */
[----:B------:R-:W-:Y:S01]  /*9220*/  ISETP.GE.AND P6, PT, R179, RZ, PT ;  /* 0x000000ffb300720c */ /* 0x000fe20003fc6270 */
[----:B------:R-:W-:Y:S01]  /*9230*/  @!P2 IMAD.MOV R175, RZ, RZ, -R175 ;  /* 0x000000ffffafa224 */ /* 0x000fe200078e0aaf */
[----:B------:R-:W-:-:S02]  /*9240*/  ISETP.GT.U32.AND P5, PT, R5, R176, PT ;  /* 0x000000b00500720c */ /* 0x000fc40003fa4070 */
[----:B------:R-:W-:Y:S02]  /*9250*/  IABS R179, R10 ;  /* 0x0000000a00b37213 */ /* 0x000fe40000000000 */
[----:B------:R-:W-:Y:S01]  /*9260*/  ISETP.GE.AND P2, PT, R10, RZ, PT ;  /* 0x000000ff0a00720c */ /* 0x000fe20003f46270 */
[--C-:B------:R-:W-:Y:S02]  /*9270*/  @!P1 IMAD.IADD R177, R177, 0x1, -R5.reuse ;  /* 0x00000001b1b19824 */ /* 0x100fe400078e0a05 */
[----:B------:R-:W-:Y:S02]  /*9280*/  @!P3 IMAD.IADD R178, R178, 0x1, -R5 ;  /* 0x00000001b2b2b824 */ /* 0x000fe400078e0a05 */
[----:B------:R-:W-:Y:S01]  /*9290*/  IMAD.HI.U32 R8, R2, R179, RZ ;  /* 0x000000b302087227 */ /* 0x000fe200078e00ff */
[C---:B------:R-:W-:Y:S02]  /*92a0*/  ISETP.GT.U32.AND P1, PT, R5.reuse, R177, PT ;  /* 0x000000b10500720c */ /* 0x040fe40003f24070 */
[----:B------:R-:W-:Y:S01]  /*92b0*/  ISETP.GT.U32.AND P3, PT, R5, R178, PT ;  /* 0x000000b20500720c */ /* 0x000fe20003f64070 */
[----:B------:R-:W-:-:S02]  /*92c0*/  IMAD.MOV R10, RZ, RZ, -R8 ;  /* 0x000000ffff0a7224 */ /* 0x000fc400078e0a08 */
[----:B------:R-:W-:Y:S01]  /*92d0*/  @!P5 IMAD.IADD R176, R176, 0x1, -R5 ;  /* 0x00000001b0b0d824 */ /* 0x000fe200078e0a05 */
[----:B------:R-:W-:Y:S01]  /*92e0*/  ISETP.GE.AND P5, PT, R9, RZ, PT ;  /* 0x000000ff0900720c */ /* 0x000fe20003fa6270 */
[----:B------:R-:W-:-:S04]  /*92f0*/  IMAD.HI.U32 R9, R2, R181, RZ ;  /* 0x000000b502097227 */ /* 0x000fc800078e00ff */
[----:B------:R-:W-:Y:S02]  /*9300*/  IMAD R179, R5, R10, R179 ;  /* 0x0000000a05b37224 */ /* 0x000fe400078e02b3 */
[----:B------:R-:W-:Y:S02]  /*9310*/  IMAD.MOV R10, RZ, RZ, -R9 ;  /* 0x000000ffff0a7224 */ /* 0x000fe400078e0a09 */
[----:B------:R-:W-:Y:S01]  /*9320*/  @!P1 IMAD.IADD R177, R177, 0x1, -R5 ;  /* 0x00000001b1b19824 */ /* 0x000fe200078e0a05 */
[C---:B------:R-:W-:Y:S01]  /*9330*/  ISETP.GT.U32.AND P1, PT, R5.reuse, R179, PT ;  /* 0x000000b30500720c */ /* 0x040fe20003f24070 */
[----:B------:R-:W-:Y:S02]  /*9340*/  IMAD R181, R5, R10, R181 ;  /* 0x0000000a05b57224 */ /* 0x000fe400078e02b5 */
[----:B------:R-:W-:Y:S02]  /*9350*/  @!P3 IMAD.IADD R178, R178, 0x1, -R5 ;  /* 0x00000001b2b2b824 */ /* 0x000fe400078e0a05 */
[----:B------:R-:W-:-:S04]  /*9360*/  IMAD.HI.U32 R8, R2, R180, RZ ;  /* 0x000000b402087227 */ /* 0x000fc800078e00ff */
[----:B------:R-:W-:Y:S01]  /*9370*/  @!P4 IMAD.MOV R178, RZ, RZ, -R178 ;  /* 0x000000ffffb2c224 */ /* 0x000fe200078e0ab2 */
[----:B------:R-:W-:Y:S01]  /*9380*/  ISETP.GT.U32.AND P4, PT, R5, R181, PT ;  /* 0x000000b50500720c */ /* 0x000fe20003f84070 */
[----:B------:R-:W-:Y:S02]  /*9390*/  IMAD.MOV R8, RZ, RZ, -R8 ;  /* 0x000000ffff087224 */ /* 0x000fe400078e0a08 */
[----:B------:R-:W-:Y:S02]  /*93a0*/  @!P1 IMAD.IADD R179, R179, 0x1, -R5 ;  /* 0x00000001b3b39824 */ /* 0x000fe400078e0a05 */
[----:B------:R-:W-:Y:S01]  /*93b0*/  IMAD R180, R5, R8, R180 ;  /* 0x0000000805b47224 */ /* 0x000fe200078e02b4 */
[----:B------:R-:W-:Y:S01]  /*93c0*/  LOP3.LUT R8, R7, 0x92, RZ, 0xfc, !PT ;  /* 0x0000009207087812 */ /* 0x000fe200078efcff */
[----:B------:R-:W-:Y:S01]  /*93d0*/  @!P0 IMAD.MOV R176, RZ, RZ, -R176 ;  /* 0x000000ffffb08224 */ /* 0x000fe200078e0ab0 */
[----:B------:R-:W-:Y:S01]  /*93e0*/  ISETP.GE.AND P0, PT, R182, RZ, PT ;  /* 0x000000ffb600720c */ /* 0x000fe20003f06270 */
[----:B------:R-:W-:Y:S01]  /*93f0*/  @!P6 IMAD.MOV R177, RZ, RZ, -R177 ;  /* 0x000000ffffb1e224 */ /* 0x000fe200078e0ab1 */
[C---:B------:R-:W-:Y:S01]  /*9400*/  ISETP.GT.U32.AND P6, PT, R5.reuse, R180, PT ;  /* 0x000000b40500720c */ /* 0x040fe20003fc4070 */
[----:B------:R-:W-:Y:S01]  /*9410*/  IMAD.HI.U32 R9, R2, R183, RZ ;  /* 0x000000b702097227 */ /* 0x000fe200078e00ff */
[----:B------:R-:W-:-:S02]  /*9420*/  ISETP.GT.U32.AND P1, PT, R5, R179, PT ;  /* 0x000000b30500720c */ /* 0x000fc40003f24070 */
[----:B------:R-:W-:Y:S01]  /*9430*/  IABS R182, R8 ;  /* 0x0000000800b67213 */ /* 0x000fe20000000000 */
[----:B------:R-:W-:Y:S01]  /*9440*/  @!P4 IMAD.IADD R181, R181, 0x1, -R5 ;  /* 0x00000001b5b5c824 */ /* 0x000fe200078e0a05 */
[----:B------:R-:W-:Y:S01]  /*9450*/  ISETP.GE.AND P3, PT, R8, RZ, PT ;  /* 0x000000ff0800720c */ /* 0x000fe20003f66270 */
[----:B------:R-:W-:Y:S02]  /*9460*/  IMAD.MOV R184, RZ, RZ, -R9 ;  /* 0x000000ffffb87224 */ /* 0x000fe400078e0a09 */
[----:B------:R-:W-:Y:S01]  /*9470*/  IMAD.HI.U32 R8, R2, R182, RZ ;  /* 0x000000b602087227 */ /* 0x000fe200078e00ff */
[----:B------:R-:W-:-:S03]  /*9480*/  ISETP.GT.U32.AND P4, PT, R5, R181, PT ;  /* 0x000000b50500720c */ /* 0x000fc60003f84070 */
[----:B------:R-:W-:Y:S02]  /*9490*/  IMAD.MOV R10, RZ, RZ, -R8 ;  /* 0x000000ffff0a7224 */ /* 0x000fe400078e0a08 */
[----:B------:R-:W-:-:S04]  /*94a0*/  IMAD.HI.U32 R8, R2, R185, RZ ;  /* 0x000000b902087227 */ /* 0x000fc800078e00ff */
[----:B------:R-:W-:-:S04]  /*94b0*/  IMAD.HI.U32 R9, R2, R186, RZ ;  /* 0x000000ba02097227 */ /* 0x000fc800078e00ff */
[--C-:B------:R-:W-:Y:S02]  /*94c0*/  @!P6 IMAD.IADD R180, R180, 0x1, -R5.reuse ;  /* 0x00000001b4b4e824 */ /* 0x100fe400078e0a05 */
[----:B------:R-:W-:Y:S01]  /*94d0*/  @!P1 IMAD.IADD R179, R179, 0x1, -R5 ;  /* 0x00000001b3b39824 */ /* 0x000fe200078e0a05 */
[----:B------:R-:W-:Y:S01]  /*94e0*/  ISETP.GE.AND P1, PT, R187, RZ, PT ;  /* 0x000000ffbb00720c */ /* 0x000fe20003f26270 */
[C---:B------:R-:W-:Y:S01]  /*94f0*/  IMAD R183, R5.reuse, R184, R183 ;  /* 0x000000b805b77224 */ /* 0x040fe200078e02b7 */
[C---:B------:R-:W-:Y:S01]  /*9500*/  ISETP.GT.U32.AND P6, PT, R5.reuse, R180, PT ;  /* 0x000000b40500720c */ /* 0x040fe20003fc4070 */
[----:B------:R-:W-:Y:S01]  /*9510*/  IMAD.MOV R8, RZ, RZ, -R8 ;  /* 0x000000ffff087224 */ /* 0x000fe200078e0a08 */
[----:B------:R-:W-:Y:S01]  /*9520*/  IABS R187, R190 ;  /* 0x000000be00bb7213 */ /* 0x000fe20000000000 */
[----:B------:R-:W-:Y:S02]  /*9530*/  IMAD.MOV R9, RZ, RZ, -R9 ;  /* 0x000000ffff097224 */ /* 0x000fe400078e0a09 */
[----:B------:R-:W-:Y:S01]  /*9540*/  @!P2 IMAD.MOV R179, RZ, RZ, -R179 ;  /* 0x000000ffffb3a224 */ /* 0x000fe200078e0ab3 */
[C---:B------:R-:W-:Y:S01]  /*9550*/  ISETP.GT.U32.AND P2, PT, R5.reuse, R183, PT ;  /* 0x000000b70500720c */ /* 0x040fe20003f44070 */
[----:B------:R-:W-:-:S02]  /*9560*/  IMAD R184, R5, R8, R185 ;  /* 0x0000000805b87224 */ /* 0x000fc400078e02b9 */
[----:B------:R-:W-:Y:S02]  /*9570*/  IMAD R185, R5, R9, R186 ;  /* 0x0000000905b97224 */ /* 0x000fe400078e02ba */
[----:B------:R-:W-:Y:S01]  /*9580*/  @!P4 IMAD.IADD R181, R181, 0x1, -R5 ;  /* 0x00000001b5b5c824 */ /* 0x000fe200078e0a05 */
[C---:B------:R-:W-:Y:S01]  /*9590*/  ISETP.GT.U32.AND P4, PT, R5.reuse, R184, PT ;  /* 0x000000b80500720c */ /* 0x040fe20003f84070 */
[----:B------:R-:W-:Y:S01]  /*95a0*/  IMAD R182, R5, R10, R182 ;  /* 0x0000000a05b67224 */ /* 0x000fe200078e02b6 */
[----:B------:R-:W-:Y:S01]  /*95b0*/  LOP3.LUT R10, R7, 0x8a, RZ, 0xfc, !PT ;  /* 0x0000008a070a7812 */ /* 0x000fe200078efcff */
[----:B------:R-:W-:Y:S01]  /*95c0*/  @!P0 IMAD.MOV R181, RZ, RZ, -R181 ;  /* 0x000000ffffb58224 */ /* 0x000fe200078e0ab5 */
[----:B------:R-:W-:Y:S01]  /*95d0*/  ISETP.GT.U32.AND P0, PT, R5, R185, PT ;  /* 0x000000b90500720c */ /* 0x000fe20003f04070 */
[--C-:B------:R-:W-:Y:S01]  /*95e0*/  @!P6 IMAD.IADD R180, R180, 0x1, -R5.reuse ;  /* 0x00000001b4b4e824 */ /* 0x100fe200078e0a05 */
[----:B------:R-:W-:Y:S01]  /*95f0*/  IABS R186, R10 ;  /* 0x0000000a00ba7213 */ /* 0x000fe20000000000 */
[----:B------:R-:W-:Y:S01]  /*9600*/  @!P2 IMAD.IADD R183, R183, 0x1, -R5 ;  /* 0x00000001b7b7a824 */ /* 0x000fe200078e0a05 */
[C---:B------:R-:W-:Y:S01]  /*9610*/  ISETP.GT.U32.AND P6, PT, R5.reuse, R182, PT ;  /* 0x000000b60500720c */ /* 0x040fe20003fc4070 */
[----:B------:R-:W-:Y:S01]  /*9620*/  @!P5 IMAD.MOV R180, RZ, RZ, -R180 ;  /* 0x000000ffffb4d224 */ /* 0x000fe200078e0ab4 */
[----:B------:R-:W-:Y:S01]  /*9630*/  ISETP.GE.AND P5, PT, R188, RZ, PT ;  /* 0x000000ffbc00720c */ /* 0x000fe20003fa6270 */
[----:B------:R-:W-:Y:S01]  /*9640*/  IMAD.HI.U32 R8, R2, R186, RZ ;  /* 0x000000ba02087227 */ /* 0x000fe200078e00ff */
[----:B------:R-:W-:-:S02]  /*9650*/  ISETP.GT.U32.AND P2, PT, R5, R183, PT ;  /* 0x000000b70500720c */ /* 0x000fc40003f44070 */
[----:B------:R-:W-:Y:S01]  /*9660*/  IABS R188, R191 ;  /* 0x000000bf00bc7213 */ /* 0x000fe20000000000 */
[----:B------:R-:W-:Y:S02]  /*9670*/  IMAD.MOV R8, RZ, RZ, -R8 ;  /* 0x000000ffff087224 */ /* 0x000fe400078e0a08 */
[----:B------:R-:W-:Y:S02]  /*9680*/  @!P0 IMAD.IADD R185, R185, 0x1, -R5 ;  /* 0x00000001b9b98824 */ /* 0x000fe400078e0a05 */
[C---:B------:R-:W-:Y:S02]  /*9690*/  IMAD R186, R5.reuse, R8, R186 ;  /* 0x0000000805ba7224 */ /* 0x040fe400078e02ba */
[----:B------:R-:W-:Y:S01]  /*96a0*/  IMAD.HI.U32 R8, R2, R187, RZ ;  /* 0x000000bb02087227 */ /* 0x000fe200078e00ff */
[----:B------:R-:W-:-:S03]  /*96b0*/  ISETP.GT.U32.AND P0, PT, R5, R185, PT ;  /* 0x000000b90500720c */ /* 0x000fc60003f04070 */
[--C-:B------:R-:W-:Y:S02]  /*96c0*/  @!P6 IMAD.IADD R182, R182, 0x1, -R5.reuse ;  /* 0x00000001b6b6e824 */ /* 0x100fe400078e0a05 */
[----:B------:R-:W-:Y:S02]  /*96d0*/  IMAD.MOV R8, RZ, RZ, -R8 ;  /* 0x000000ffff087224 */ /* 0x000fe400078e0a08 */
[--C-:B------:R-:W-:Y:S01]  /*96e0*/  @!P2 IMAD.IADD R183, R183, 0x1, -R5.reuse ;  /* 0x00000001b7b7a824 */ /* 0x100fe200078e0a05 */
[C---:B------:R-:W-:Y:S01]  /*96f0*/  ISETP.GT.U32.AND P6, PT, R5.reuse, R182, PT ;  /* 0x000000b60500720c */ /* 0x040fe20003fc4070 */
[----:B------:R-:W-:Y:S01]  /*9700*/  @!P4 IMAD.IADD R184, R184, 0x1, -R5 ;  /* 0x00000001b8b8c824 */ /* 0x000fe200078e0a05 */
[C---:B------:R-:W-:Y:S01]  /*9710*/  ISETP.GT.U32.AND P2, PT, R5.reuse, R186, PT ;  /* 0x000000ba0500720c */ /* 0x040fe20003f44070 */
[----:B------:R-:W-:Y:S01]  /*9720*/  IMAD R187, R5, R8, R187 ;  /* 0x0000000805bb7224 */ /* 0x000fe200078e02bb */
[----:B------:R-:W-:Y:S01]  /*9730*/  LOP3.LUT R8, R7, 0x84, RZ, 0xfc, !PT ;  /* 0x0000008407087812 */ /* 0x000fe200078efcff */
[----:B------:R-:W-:Y:S01]  /*9740*/  @!P0 IMAD.IADD R185, R185, 0x1, -R5 ;  /* 0x00000001b9b98824 */ /* 0x000fe200078e0a05 */
[C---:B------:R-:W-:Y:S01]  /*9750*/  ISETP.GT.U32.AND P4, PT, R5.reuse, R184, PT ;  /* 0x000000b80500720c */ /* 0x040fe20003f84070 */
[----:B------:R-:W-:Y:S01]  /*9760*/  IMAD.HI.U32 R9, R2, R188, RZ ;  /* 0x000000bc02097227 */ /* 0x000fe200078e00ff */
[----:B------:R-:W-:-:S03]  /*9770*/  ISETP.GT.U32.AND P0, PT, R5, R187, PT ;  /* 0x000000bb0500720c */ /* 0x000fc60003f04070 */
[----:B------:R-:W-:Y:S02]  /*9780*/  IMAD.MOV R9, RZ, RZ, -R9 ;  /* 0x000000ffff097224 */ /* 0x000fe400078e0a09 */
[--C-:B------:R-:W-:Y:S01]  /*9790*/  @!P6 IMAD.IADD R182, R182, 0x1, -R5.reuse ;  /* 0x00000001b6b6e824 */ /* 0x100fe200078e0a05 */
[----:B------:R-:W-:Y:S01]  /*97a0*/  ISETP.GE.AND P6, PT, R189, RZ, PT ;  /* 0x000000ffbd00720c */ /* 0x000fe20003fc6270 */
[--C-:B------:R-:W-:Y:S01]  /*97b0*/  @!P2 IMAD.IADD R186, R186, 0x1, -R5.reuse ;  /* 0x00000001babaa824 */ /* 0x100fe200078e0a05 */
[----:B------:R-:W-:Y:S01]  /*97c0*/  IABS R189, R8 ;  /* 0x0000000800bd7213 */ /* 0x000fe20000000000 */
[----:B------:R-:W-:Y:S01]  /*97d0*/  IMAD R188, R5, R9, R188 ;  /* 0x0000000905bc7224 */ /* 0x000fe200078e02bc */
[----:B------:R-:W-:Y:S01]  /*97e0*/  LOP3.LUT R9, R7, 0x82, RZ, 0xfc, !PT ;  /* 0x0000008207097812 */ /* 0x000fe200078efcff */
[--C-:B------:R-:W-:Y:S01]  /*97f0*/  @!P4 IMAD.IADD R184, R184, 0x1, -R5.reuse ;  /* 0x00000001b8b8c824 */ /* 0x100fe200078e0a05 */
[----:B------:R-:W-:Y:S01]  /*9800*/  ISETP.GT.U32.AND P2, PT, R5, R186, PT ;  /* 0x000000ba0500720c */ /* 0x000fe20003f44070 */
[----:B------:R-:W-:Y:S01]  /*9810*/  @!P0 IMAD.IADD R187, R187, 0x1, -R5 ;  /* 0x00000001bbbb8824 */ /* 0x000fe200078e0a05 */
[----:B------:R-:W-:Y:S01]  /*9820*/  ISETP.GE.AND P4, PT, R191, RZ, PT ;  /* 0x000000ffbf00720c */ /* 0x000fe20003f86270 */
[----:B------:R-:W-:Y:S01]  /*9830*/  @!P1 IMAD.MOV R183, RZ, RZ, -R183 ;  /* 0x000000ffffb79224 */ /* 0x000fe200078e0ab7 */
[----:B------:R-:W-:Y:S01]  /*9840*/  ISETP.GE.AND P1, PT, R190, RZ, PT ;  /* 0x000000ffbe00720c */ /* 0x000fe20003f26270 */
[----:B------:R-:W-:Y:S01]  /*9850*/  @!P5 IMAD.MOV R184, RZ, RZ, -R184 ;  /* 0x000000ffffb8d224 */ /* 0x000fe200078e0ab8 */
[----:B------:R-:W-:Y:S01]  /*9860*/  IABS R190, R9 ;  /* 0x0000000900be7213 */ /* 0x000fe20000000000 */
[----:B------:R-:W-:Y:S01]  /*9870*/  @!P3 IMAD.MOV R182, RZ, RZ, -R182 ;  /* 0x000000ffffb6b224 */ /* 0x000fe200078e0ab6 */
[----:B------:R-:W-:Y:S01]  /*9880*/  ISETP.GE.AND P5, PT, R8, RZ, PT ;  /* 0x000000ff0800720c */ /* 0x000fe20003fa6270 */
[----:B------:R-:W-:Y:S01]  /*9890*/  IMAD.HI.U32 R8, R2, R189, RZ ;  /* 0x000000bd02087227 */ /* 0x000fe200078e00ff */
[----:B------:R-:W-:-:S02]  /*98a0*/  ISETP.GT.U32.AND P0, PT, R5, R187, PT ;  /* 0x000000bb0500720c */ /* 0x000fc40003f04070 */
[----:B------:R-:W-:Y:S01]  /*98b0*/  ISETP.GE.AND P3, PT, R10, RZ, PT ;  /* 0x000000ff0a00720c */ /* 0x000fe20003f66270 */
[----:B------:R-:W-:Y:S01]  /*98c0*/  @!P6 IMAD.MOV R185, RZ, RZ, -R185 ;  /* 0x000000ffffb9e224 */ /* 0x000fe200078e0ab9 */
[----:B------:R-:W-:Y:S01]  /*98d0*/  ISETP.GE.AND P6, PT, R9, RZ, PT ;  /* 0x000000ff0900720c */ /* 0x000fe20003fc6270 */
[----:B------:R-:W-:Y:S01]  /*98e0*/  IMAD.HI.U32 R9, R2, R190, RZ ;  /* 0x000000be02097227 */ /* 0x000fe200078e00ff */
[----:B------:R-:W-:-:S03]  /*98f0*/  LOP3.LUT R10, R7, 0x80, RZ, 0xfc, !PT ;  /* 0x00000080070a7812 */ /* 0x000fc600078efcff */
[----:B------:R-:W-:Y:S01]  /*9900*/  IMAD.MOV R8, RZ, RZ, -R8 ;  /* 0x000000ffff087224 */ /* 0x000fe200078e0a08 */
[----:B------:R-:W-:Y:S01]  /*9910*/  IABS R191, R10 ;  /* 0x0000000a00bf7213 */ /* 0x000fe20000000000 */
[----:B------:R-:W-:Y:S01]  /*9920*/  @!P2 IMAD.IADD R186, R186, 0x1, -R5 ;  /* 0x00000001babaa824 */ /* 0x000fe200078e0a05 */
[C---:B------:R-:W-:Y:S01]  /*9930*/  ISETP.GT.U32.AND P2, PT, R5.reuse, R188, PT ;  /* 0x000000bc0500720c */ /* 0x040fe20003f44070 */
[----:B------:R-:W-:Y:S02]  /*9940*/  IMAD.MOV R9, RZ, RZ, -R9 ;  /* 0x000000ffff097224 */ /* 0x000fe400078e0a09 */
[C---:B------:R-:W-:Y:S02]  /*9950*/  IMAD R189, R5.reuse, R8, R189 ;  /* 0x0000000805bd7224 */ /* 0x040fe400078e02bd */
[----:B------:R-:W-:Y:S02]  /*9960*/  IMAD R190, R5, R9, R190 ;  /* 0x0000000905be7224 */ /* 0x000fe400078e02be */
[----:B------:R-:W-:Y:S01]  /*9970*/  @!P0 IMAD.IADD R187, R187, 0x1, -R5 ;  /* 0x00000001bbbb8824 */ /* 0x000fe200078e0a05 */
[C---:B------:R-:W-:Y:S01]  /*9980*/  ISETP.GT.U32.AND P0, PT, R5.reuse, R189, PT ;  /* 0x000000bd0500720c */ /* 0x040fe20003f04070 */
[----:B------:R-:W-:Y:S01]  /*9990*/  @!P3 IMAD.MOV R186, RZ, RZ, -R186 ;  /* 0x000000ffffbab224 */ /* 0x000fe200078e0aba */
[----:B------:R-:W-:Y:S01]  /*99a0*/  ISETP.GT.U32.AND P3, PT, R5, R190, PT ;  /* 0x000000be0500720c */ /* 0x000fe20003f64070 */
[----:B------:R-:W-:-:S04]  /*99b0*/  IMAD.HI.U32 R8, R2, R191, RZ ;  /* 0x000000bf02087227 */ /* 0x000fc800078e00ff */
[----:B------:R-:W-:Y:S02]  /*99c0*/  @!P2 IMAD.IADD R188, R188, 0x1, -R5 ;  /* 0x00000001bcbca824 */ /* 0x000fe400078e0a05 */
[----:B------:R-:W-:-:S03]  /*99d0*/  IMAD.HI.U32 R9, R2, R192, RZ ;  /* 0x000000c002097227 */ /* 0x000fc600078e00ff */
[----:B------:R-:W-:Y:S01]  /*99e0*/  ISETP.GT.U32.AND P2, PT, R5, R188, PT ;  /* 0x000000bc0500720c */ /* 0x000fe20003f44070 */
[--C-:B------:R-:W-:Y:S02]  /*99f0*/  @!P0 IMAD.IADD R189, R189, 0x1, -R5.reuse ;  /* 0x00000001bdbd8824 */ /* 0x100fe400078e0a05 */
[----:B------:R-:W-:Y:S02]  /*9a00*/  @!P3 IMAD.IADD R190, R190, 0x1, -R5 ;  /* 0x00000001bebeb824 */ /* 0x000fe400078e0a05 */
[----:B------:R-:W-:Y:S01]  /*9a10*/  IMAD.MOV R8, RZ, RZ, -R8 ;  /* 0x000000ffff087224 */ /* 0x000fe200078e0a08 */
[C---:B------:R-:W-:Y:S01]  /*9a20*/  ISETP.GT.U32.AND P0, PT, R5.reuse, R189, PT ;  /* 0x000000bd0500720c */ /* 0x040fe20003f04070 */
[----:B------:R-:W-:Y:S01]  /*9a30*/  IMAD.MOV R9, RZ, RZ, -R9 ;  /* 0x000000ffff097224 */ /* 0x000fe200078e0a09 */
[C---:B------:R-:W-:Y:S01]  /*9a40*/  ISETP.GT.U32.AND P3, PT, R5.reuse, R190, PT ;  /* 0x000000be0500720c */ /* 0x040fe20003f64070 */
[C---:B------:R-:W-:Y:S02]  /*9a50*/  IMAD R191, R5.reuse, R8, R191 ;  /* 0x0000000805bf7224 */ /* 0x040fe400078e02bf */
[----:B------:R-:W-:-:S02]  /*9a60*/  IMAD R192, R5, R9, R192 ;  /* 0x0000000905c07224 */ /* 0x000fc400078e02c0 */
[----:B------:R-:W-:Y:S01]  /*9a70*/  @!P2 IMAD.IADD R188, R188, 0x1, -R5 ;  /* 0x00000001bcbca824 */ /* 0x000fe200078e0a05 */
[----:B------:R-:W-:Y:S01]  /*9a80*/  ISETP.GE.AND P2, PT, R193, RZ, PT ;  /* 0x000000ffc100720c */ /* 0x000fe20003f46270 */
[----:B------:R-:W-:Y:S01]  /*9a90*/  @!P1 IMAD.MOV R187, RZ, RZ, -R187 ;  /* 0x000000ffffbb9224 */ /* 0x000fe200078e0abb */
[----:B------:R-:W-:Y:S01]  /*9aa0*/  IABS R193, R201 ;  /* 0x000000c900c17213 */ /* 0x000fe20000000000 */
[----:B------:R-:W-:Y:S01]  /*9ab0*/  IMAD.HI.U32 R9, R2, R196, RZ ;  /* 0x000000c402097227 */ /* 0x000fe200078e00ff */
[----:B------:R-:W-:-:S03]  /*9ac0*/  ISETP.GE.AND P1, PT, R10, RZ, PT ;  /* 0x000000ff0a00720c */ /* 0x000fc60003f26270 */
[----:B------:R-:W-:-:S04]  /*9ad0*/  IMAD.HI.U32 R8, R2, R193, RZ ;  /* 0x000000c102087227 */ /* 0x000fc800078e00ff */
[--C-:B------:R-:W-:Y:S01]  /*9ae0*/  @!P0 IMAD.IADD R189, R189, 0x1, -R5.reuse ;  /* 0x00000001bdbd8824 */ /* 0x100fe200078e0a05 */
[C---:B------:R-:W-:Y:S01]  /*9af0*/  ISETP.GT.U32.AND P0, PT, R5.reuse, R191, PT ;  /* 0x000000bf0500720c */ /* 0x040fe20003f04070 */
[----:B------:R-:W-:Y:S01]  /*9b00*/  @!P3 IMAD.IADD R190, R190, 0x1, -R5 ;  /* 0x00000001bebeb824 */ /* 0x000fe200078e0a05 */
[----:B------:R-:W-:Y:S01]  /*9b10*/  ISETP.GT.U32.AND P3, PT, R5, R192, PT ;  /* 0x000000c00500720c */ /* 0x000fe20003f64070 */
[----:B------:R-:W-:Y:S02]  /*9b20*/  IMAD.MOV R10, RZ, RZ, -R8 ;  /* 0x000000ffff0a7224 */ /* 0x000fe400078e0a08 */
[----:B------:R-:W-:-:S04]  /*9b30*/  IMAD.HI.U32 R8, R2, R194, RZ ;  /* 0x000000c202087227 */ /* 0x000fc800078e00ff */
[----:B------:R-:W-:Y:S02]  /*9b40*/  IMAD.MOV R195, RZ, RZ, -R8 ;  /* 0x000000ffffc37224 */ /* 0x000fe400078e0a08 */
[C---:B------:R-:W-:Y:S02]  /*9b50*/  IMAD R193, R5.reuse, R10, R193 ;  /* 0x0000000a05c17224 */ /* 0x040fe400078e02c1 */
[----:B------:R-:W-:Y:S02]  /*9b60*/  IMAD R194, R5, R195, R194 ;  /* 0x000000c305c27224 */ /* 0x000fe400078e02c2 */
[--C-:B------:R-:W-:Y:S01]  /*9b70*/  @!P0 IMAD.IADD R191, R191, 0x1, -R5.reuse ;  /* 0x00000001bfbf8824 */ /* 0x100fe200078e0a05 */
[C---:B------:R-:W-:Y:S01]  /*9b80*/  ISETP.GT.U32.AND P0, PT, R5.reuse, R193, PT ;  /* 0x000000c10500720c */ /* 0x040fe20003f04070 */
[----:B------:R-:W-:Y:S01]  /*9b90*/  @!P3 IMAD.IADD R192, R192, 0x1, -R5 ;  /* 0x00000001c0c0b824 */ /* 0x000fe200078e0a05 */
[----:B------:R-:W-:Y:S01]  /*9ba0*/  ISETP.GT.U32.AND P3, PT, R5, R194, PT ;  /* 0x000000c20500720c */ /* 0x000fe20003f64070 */
[----:B------:R-:W-:-:S02]  /*9bb0*/  IMAD.MOV R9, RZ, RZ, -R9 ;  /* 0x000000ffff097224 */ /* 0x000fc400078e0a09 */
[----:B------:R-:W-:-:S04]  /*9bc0*/  IMAD.HI.U32 R10, R2, R197, RZ ;  /* 0x000000c5020a7227 */ /* 0x000fc800078e00ff */
[----:B------:R-:W-:-:S04]  /*9bd0*/  IMAD.HI.U32 R8, R2, R198, RZ ;  /* 0x000000c602087227 */ /* 0x000fc800078e00ff */
[--C-:B------:R-:W-:Y:S01]  /*9be0*/  @!P0 IMAD.IADD R193, R193, 0x1, -R5.reuse ;  /* 0x00000001c1c18824 */ /* 0x100fe200078e0a05 */
[C---:B------:R-:W-:Y:S01]  /*9bf0*/  ISETP.GT.U32.AND P0, PT, R5.reuse, R192, PT ;  /* 0x000000c00500720c */ /* 0x040fe20003f04070 */
[----:B------:R-:W-:Y:S02]  /*9c00*/  @!P3 IMAD.IADD R194, R194, 0x1, -R5 ;  /* 0x00000001c2c2b824 */ /* 0x000fe400078e0a05 */
[----:B------:R-:W-:Y:S01]  /*9c10*/  @!P5 IMAD.MOV R189, RZ, RZ, -R189 ;  /* 0x000000ffffbdd224 */ /* 0x000fe200078e0abd */
[C---:B------:R-:W-:Y:S01]  /*9c20*/  ISETP.GT.U32.AND P3, PT, R5.reuse, R193, PT ;  /* 0x000000c10500720c */ /* 0x040fe20003f64070 */
[C---:B------:R-:W-:Y:S01]  /*9c30*/  IMAD R195, R5.reuse, R9, R196 ;  /* 0x0000000905c37224 */ /* 0x040fe200078e02c4 */
[----:B------:R-:W-:Y:S01]  /*9c40*/  ISETP.GT.U32.AND P5, PT, R5, R194, PT ;  /* 0x000000c20500720c */ /* 0x000fe20003fa4070 */
[----:B------:R-:W-:Y:S02]  /*9c50*/  IMAD.MOV R10, RZ, RZ, -R10 ;  /* 0x000000ffff0a7224 */ /* 0x000fe400078e0a0a */
[----:B------:R-:W-:-:S02]  /*9c60*/  IMAD.MOV R8, RZ, RZ, -R8 ;  /* 0x000000ffff087224 */ /* 0x000fc400078e0a08 */
[----:B------:R-:W-:Y:S01]  /*9c70*/  @!P4 IMAD.MOV R188, RZ, RZ, -R188 ;  /* 0x000000ffffbcc224 */ /* 0x000fe200078e0abc */
[C---:B------:R-:W-:Y:S01]  /*9c80*/  ISETP.GT.U32.AND P4, PT, R5.reuse, R191, PT ;  /* 0x000000bf0500720c */ /* 0x040fe20003f84070 */
[----:B------:R-:W-:Y:S01]  /*9c90*/  @!P6 IMAD.MOV R190, RZ, RZ, -R190 ;  /* 0x000000ffffbee224 */ /* 0x000fe200078e0abe */
[C---:B------:R-:W-:Y:S01]  /*9ca0*/  ISETP.GT.U32.AND P6, PT, R5.reuse, R195, PT ;  /* 0x000000c30500720c */ /* 0x040fe20003fc4070 */
[C---:B------:R-:W-:Y:S02]  /*9cb0*/  IMAD R196, R5.reuse, R10, R197 ;  /* 0x0000000a05c47224 */ /* 0x040fe400078e02c5 */
[----:B------:R-:W-:Y:S01]  /*9cc0*/  IMAD R197, R5, R8, R198 ;  /* 0x0000000805c57224 */ /* 0x000fe200078e02c6 */
[----:B------:R-:W-:Y:S01]  /*9cd0*/  IABS R198, R205 ;  /* 0x000000cd00c67213 */ /* 0x000fe20000000000 */
[--C-:B------:R-:W-:Y:S02]  /*9ce0*/  @!P3 IMAD.IADD R193, R193, 0x1, -R5.reuse ;  /* 0x00000001c1c1b824 */ /* 0x100fe400078e0a05 */
[--C-:B------:R-:W-:Y:S01]  /*9cf0*/  @!P5 IMAD.IADD R194, R194, 0x1, -R5.reuse ;  /* 0x00000001c2c2d824 */ /* 0x100fe200078e0a05 */
[----:B------:R-:W-:Y:S01]  /*9d00*/  ISETP.GT.U32.AND P3, PT, R5, R197, PT ;  /* 0x000000c50500720c */ /* 0x000fe20003f64070 */
        /* <DEDUP_REMOVED lines=9> */
[----:B------:R-:W-:-:S03]  /*9da0*/  IMAD.HI.U32 R9, R2, R199, RZ ;  /* 0x000000c702097227 */ /* 0x000fc600078e00ff */
[----:B------:R-:W-:Y:S01]  /*9db0*/  IABS R201, R202 ;  /* 0x000000ca00c97213 */ /* 0x000fe20000000000 */
[----:B------:R-:W-:Y:S01]  /*9dc0*/  @!P1 IMAD.MOV R191, RZ, RZ, -R191 ;  /* 0x000000ffffbf9224 */ /* 0x000fe200078e0abf */
[----:B------:R-:W-:Y:S01]  /*9dd0*/  ISETP.GT.U32.AND P1, PT, R5, R195, PT ;  /* 0x000000c30500720c */ /* 0x000fe20003f24070 */
[----:B------:R-:W-:Y:S02]  /*9de0*/  IMAD.MOV R8, RZ, RZ, -R8 ;  /* 0x000000ffff087224 */ /* 0x000fe400078e0a08 */
[----:B------:R-:W-:Y:S01]  /*9df0*/  IMAD.MOV R10, RZ, RZ, -R9 ;  /* 0x000000ffff0a7224 */ /* 0x000fe200078e0a09 */
[----:B------:R-:W-:Y:S01]  /*9e00*/  LOP3.LUT R9, R7, 0x6e, RZ, 0xfc, !PT ;  /* 0x0000006e07097812 */ /* 0x000fe200078efcff */
[----:B------:R-:W-:Y:S02]  /*9e10*/  @!P3 IMAD.IADD R197, R197, 0x1, -R5 ;  /* 0x00000001c5c5b824 */ /* 0x000fe400078e0a05 */
[----:B------:R-:W-:Y:S01]  /*9e20*/  @!P5 IMAD.MOV R194, RZ, RZ, -R194 ;  /* 0x000000ffffc2d224 */ /* 0x000fe200078e0ac2 */
[----:B------:R-:W-:Y:S01]  /*9e30*/  ISETP.GE.AND P5, PT, R200, RZ, PT ;  /* 0x000000ffc800720c */ /* 0x000fe20003fa6270 */
[C---:B------:R-:W-:Y:S01]  /*9e40*/  IMAD R198, R5.reuse, R8, R198 ;  /* 0x0000000805c67224 */ /* 0x040fe200078e02c6 */
        /* <DEDUP_REMOVED lines=8> */
[----:B------:R-:W-:Y:S02]  /*9ed0*/  IMAD.MOV R8, RZ, RZ, -R8 ;  /* 0x000000ffff087224 */ /* 0x000fe400078e0a08 */
[--C-:B------:R-:W-:Y:S01]  /*9ee0*/  @!P4 IMAD.IADD R196, R196, 0x1, -R5.reuse ;  /* 0x00000001c4c4c824 */ /* 0x100fe200078e0a05 */
[----:B------:R-:W-:Y:S01]  /*9ef0*/  ISETP.GE.AND P4, PT, R204, RZ, PT ;  /* 0x000000ffcc00720c */ /* 0x000fe20003f86270 */
[--C-:B------:R-:W-:Y:S01]  /*9f00*/  @!P3 IMAD.IADD R197, R197, 0x1, -R5.reuse ;  /* 0x00000001c5c5b824 */ /* 0x100fe200078e0a05 */
[----:B------:R-:W-:Y:S01]  /*9f10*/  ISETP.GE.AND P3, PT, R206, RZ, PT ;  /* 0x000000ffce00720c */ /* 0x000fe20003f66270 */
[----:B------:R-:W-:Y:S01]  /*9f20*/  IMAD R200, R5, R8, R200 ;  /* 0x0000000805c87224 */ /* 0x000fe200078e02c8 */
[----:B------:R-:W-:Y:S01]  /*9f30*/  LOP3.LUT R8, R7, 0x6a, RZ, 0xfc, !PT ;  /* 0x0000006a07087812 */ /* 0x000fe200078efcff */
[----:B------:R-:W-:Y:S01]  /*9f40*/  @!P2 IMAD.MOV R192, RZ, RZ, -R192 ;  /* 0x000000ffffc0a224 */ /* 0x000fe200078e0ac0 */
[----:B------:R-:W-:Y:S01]  /*9f50*/  ISETP.GT.U32.AND P2, PT, R5, R196, PT ;  /* 0x000000c40500720c */ /* 0x000fe20003f44070 */
[----:B------:R-:W-:Y:S01]  /*9f60*/  @!P0 IMAD.IADD R198, R198, 0x1, -R5 ;  /* 0x00000001c6c68824 */ /* 0x000fe200078e0a05 */
[----:B------:R-:W-:Y:S01]  /*9f70*/  ISETP.GE.AND P0, PT, R9, RZ, PT ;  /* 0x000000ff0900720c */ /* 0x000fe20003f06270 */
[----:B------:R-:W-:Y:S01]  /*9f80*/  @!P5 IMAD.MOV R197, RZ, RZ, -R197 ;  /* 0x000000ffffc5d224 */ /* 0x000fe200078e0ac5 */
[----:B------:R-:W-:Y:S01]  /*9f90*/  ISETP.GT.U32.AND P5, PT, R5, R200, PT ;  /* 0x000000c80500720c */ /* 0x000fe20003fa4070 */
[----:B------:R-:W-:Y:S01]  /*9fa0*/  @!P1 IMAD.IADD R199, R199, 0x1, -R5 ;  /* 0x00000001c7c79824 */ /* 0x000fe200078e0a05 */
[----:B------:R-:W-:Y:S01]  /*9fb0*/  ISETP.GT.U32.AND P1, PT, R5, R198, PT ;  /* 0x000000c60500720c */ /* 0x000fe20003f24070 */
[----:B------:R-:W-:Y:S01]  /*9fc0*/  @!P6 IMAD.MOV R195, RZ, RZ, -R195 ;  /* 0x000000ffffc3e224 */ /* 0x000fe200078e0ac3 */
[----:B------:R-:W-:Y:S01]  /*9fd0*/  ISETP.GE.AND P6, PT, R202, RZ, PT ;  /* 0x000000ffca00720c */ /* 0x000fe20003fc6270 */
[----:B------:R-:W-:Y:S01]  /*9fe0*/  IMAD.HI.U32 R9, R2, R201, RZ ;  /* 0x000000c902097227 */ /* 0x000fe200078e00ff */
[----:B------:R-:W-:-:S02]  /*9ff0*/  IABS R202, R8 ;  /* 0x0000000800ca7213 */ /* 0x000fc40000000000 */
[----:B------:R-:W-:Y:S01]  /*a000*/  LOP3.LUT R206, R7, 0x66, RZ, 0xfc, !PT ;  /* 0x0000006607ce7812 */ /* 0x000fe200078efcff */
[----:B------:R-:W-:Y:S01]  /*a010*/  @!P2 IMAD.IADD R196, R196, 0x1, -R5 ;  /* 0x00000001c4c4a824 */ /* 0x000fe200078e0a05 */
[----:B------:R-:W-:Y:S01]  /*a020*/  ISETP.GE.AND P2, PT, R205, RZ, PT ;  /* 0x000000ffcd00720c */ /* 0x000fe20003f46270 */
[----:B------:R-:W-:Y:S01]  /*a030*/  IMAD.MOV R10, RZ, RZ, -R9 ;  /* 0x000000ffff0a7224 */ /* 0x000fe200078e0a09 */
[----:B------:R-:W-:Y:S01]  /*a040*/  LOP3.LUT R9, R7, 0x68, RZ, 0xfc, !PT ;  /* 0x0000006807097812 */ /* 0x000fe200078efcff */
[--C-:B------:R-:W-:Y:S01]  /*a050*/  @!P5 IMAD.IADD R200, R200, 0x1, -R5.reuse ;  /* 0x00000001c8c8d824 */ /* 0x100fe200078e0a05 */
[----:B------:R-:W-:Y:S01]  /*a060*/  IABS R205, R206 ;  /* 0x000000ce00cd7213 */ /* 0x000fe20000000000 */
[----:B------:R-:W-:Y:S01]  /*a070*/  @!P4 IMAD.MOV R196, RZ, RZ, -R196 ;  /* 0x000000ffffc4c224 */ /* 0x000fe200078e0ac4 */
[C---:B------:R-:W-:Y:S01]  /*a080*/  ISETP.GT.U32.AND P4, PT, R5.reuse, R199, PT ;  /* 0x000000c70500720c */ /* 0x040fe20003f84070 */
[----:B------:R-:W-:Y:S01]  /*a090*/  @!P1 IMAD.IADD R198, R198, 0x1, -R5 ;  /* 0x00000001c6c69824 */ /* 0x000fe200078e0a05 */
[----:B------:R-:W-:Y:S01]  /*a0a0*/  ISETP.GE.AND P1, PT, R8, RZ, PT ;  /* 0x000000ff0800720c */ /* 0x000fe20003f26270 */
[----:B------:R-:W-:Y:S01]  /*a0b0*/  IMAD.HI.U32 R8, R2, R202, RZ ;  /* 0x000000ca02087227 */ /* 0x000fe200078e00ff */
[----:B------:R-:W-:-:S02]  /*a0c0*/  ISETP.GT.U32.AND P5, PT, R5, R200, PT ;  /* 0x000000c80500720c */ /* 0x000fc40003fa4070 */
[----:B------:R-:W-:Y:S01]  /*a0d0*/  IABS R203, R9 ;  /* 0x0000000900cb7213 */ /* 0x000fe20000000000 */
[----:B------:R-:W-:Y:S02]  /*a0e0*/  IMAD.MOV R8, RZ, RZ, -R8 ;  /* 0x000000ffff087224 */ /* 0x000fe400078e0a08 */
[C---:B------:R-:W-:Y:S02]  /*a0f0*/  IMAD R201, R5.reuse, R10, R201 ;  /* 0x0000000a05c97224 */ /* 0x040fe400078e02c9 */
[----:B------:R-:W-:Y:S02]  /*a100*/  IMAD R202, R5, R8, R202 ;  /* 0x0000000805ca7224 */ /* 0x000fe400078e02ca */
[--C-:B------:R-:W-:Y:S01]  /*a110*/  @!P4 IMAD.IADD R199, R199, 0x1, -R5.reuse ;  /* 0x00000001c7c7c824 */ /* 0x100fe200078e0a05 */
[----:B------:R-:W-:Y:S01]  /*a120*/  ISETP.GT.U32.AND P4, PT, R5, R201, PT ;  /* 0x000000c90500720c */ /* 0x000fe20003f84070 */
[----:B------:R-:W-:Y:S01]  /*a130*/  @!P2 IMAD.MOV R198, RZ, RZ, -R198 ;  /* 0x000000ffffc6a224 */ /* 0x000fe200078e0ac6 */
[----:B------:R-:W-:Y:S01]  /*a140*/  ISETP.GE.AND P2, PT, R9, RZ, PT ;  /* 0x000000ff0900720c */ /* 0x000fe20003f46270 */
[----:B------:R-:W-:Y:S01]  /*a150*/  @!P5 IMAD.IADD R200, R200, 0x1, -R5 ;  /* 0x00000001c8c8d824 */ /* 0x000fe200078e0a05 */
[----:B------:R-:W-:Y:S01]  /*a160*/  ISETP.GT.U32.AND P5, PT, R5, R202, PT ;  /* 0x000000ca0500720c */ /* 0x000fe20003fa4070 */
[----:B------:R-:W-:-:S04]  /*a170*/  IMAD.HI.U32 R9, R2, R203, RZ ;  /* 0x000000cb02097227 */ /* 0x000fc800078e00ff */
[----:B------:R-:W-:-:S04]  /*a180*/  IMAD.HI.U32 R10, R2, R205, RZ ;  /* 0x000000cd020a7227 */ /* 0x000fc800078e00ff */
[----:B------:R-:W-:Y:S01]  /*a190*/  IMAD.MOV R204, RZ, RZ, -R9 ;  /* 0x000000ffffcc7224 */ /* 0x000fe200078e0a09 */
[----:B------:R-:W-:Y:S01]  /*a1a0*/  LOP3.LUT R9, R7, 0x64, RZ, 0xfc, !PT ;  /* 0x0000006407097812 */ /* 0x000fe200078efcff */
[----:B------:R-:W-:Y:S02]  /*a1b0*/  IMAD.MOV R10, RZ, RZ, -R10 ;  /* 0x000000ffff0a7224 */ /* 0x000fe400078e0a0a */
[----:B------:R-:W-:Y:S02]  /*a1c0*/  @!P4 IMAD.IADD R201, R201, 0x1, -R5 ;  /* 0x00000001c9c9c824 */ /* 0x000fe400078e0a05 */
[C---:B------:R-:W-:Y:S02]  /*a1d0*/  IMAD R203, R5.reuse, R204, R203 ;  /* 0x000000cc05cb7224 */ /* 0x040fe400078e02cb */
[C---:B------:R-:W-:Y:S01]  /*a1e0*/  IMAD R204, R5.reuse, R10, R205 ;  /* 0x0000000a05cc7224 */ /* 0x040fe200078e02cd */
[----:B------:R-:W-:Y:S01]  /*a1f0*/  IABS R205, R9 ;  /* 0x0000000900cd7213 */ /* 0x000fe20000000000 */
[----:B------:R-:W-:Y:S01]  /*a200*/  @!P5 IMAD.IADD R202, R202, 0x1, -R5 ;  /* 0x00000001cacad824 */ /* 0x000fe200078e0a05 */
[C---:B------:R-:W-:Y:S01]  /*a210*/  ISETP.GT.U32.AND P4, PT, R5.reuse, R201, PT ;  /* 0x000000c90500720c */ /* 0x040fe20003f84070 */
[----:B------:R-:W-:Y:S01]  /*a220*/  @!P0 IMAD.MOV R200, RZ, RZ, -R200 ;  /* 0x000000ffffc88224 */ /* 0x000fe200078e0ac8 */
[C---:B------:R-:W-:Y:S01]  /*a230*/  ISETP.GT.U32.AND P5, PT, R5.reuse, R204, PT ;  /* 0x000000cc0500720c */ /* 0x040fe20003fa4070 */
[----:B------:R-:W-:Y:S01]  /*a240*/  IMAD.HI.U32 R8, R2, R205, RZ ;  /* 0x000000cd02087227 */ /* 0x000fe200078e00ff */
[----:B------:R-:W-:-:S03]  /*a250*/  ISETP.GT.U32.AND P0, PT, R5, R202, PT ;  /* 0x000000ca0500720c */ /* 0x000fc60003f04070 */
[----:B------:R-:W-:Y:S02]  /*a260*/  IMAD.MOV R8, RZ, RZ, -R8 ;  /* 0x000000ffff087224 */ /* 0x000fe400078e0a08 */
[----:B------:R-:W-:Y:S01]  /*a270*/  @!P3 IMAD.MOV R199, RZ, RZ, -R199 ;  /* 0x000000ffffc7b224 */ /* 0x000fe200078e0ac7 */
[----:B------:R-:W-:Y:S01]  /*a280*/  ISETP.GE.AND P3, PT, R206, RZ, PT ;  /* 0x000000ffce00720c */ /* 0x000fe20003f66270 */
[----:B------:R-:W-:Y:S01]  /*a290*/  IMAD R205, R5, R8, R205 ;  /* 0x0000000805cd7224 */ /* 0x000fe200078e02cd */
[----:B------:R-:W-:Y:S01]  /*a2a0*/  IABS R206, R210 ;  /* 0x000000d200ce7213 */ /* 0x000fe20000000000 */
[--C-:B------:R-:W-:Y:S01]  /*a2b0*/  @!P4 IMAD.IADD R201, R201, 0x1, -R5.reuse ;  /* 0x00000001c9c9c824 */ /* 0x100fe200078e0a05 */
[C---:B------:R-:W-:Y:S01]  /*a2c0*/  ISETP.GT.U32.AND P4, PT, R5.reuse, R203, PT ;  /* 0x000000cb0500720c */ /* 0x040fe20003f84070 */
[--C-:B------:R-:W-:Y:S02]  /*a2d0*/  @!P5 IMAD.IADD R204, R204, 0x1, -R5.reuse ;  /* 0x00000001ccccd824 */ /* 0x100fe400078e0a05 */
[----:B------:R-:W-:Y:S01]  /*a2e0*/  @!P0 IMAD.IADD R202, R202, 0x1, -R5 ;  /* 0x00000001caca8824 */ /* 0x000fe200078e0a05 */
[----:B------:R-:W-:Y:S01]  /*a2f0*/  ISETP.GT.U32.AND P0, PT, R5, R205, PT ;  /* 0x000000cd0500720c */ /* 0x000fe20003f04070 */
[----:B------:R-:W-:Y:S01]  /*a300*/  @!P6 IMAD.MOV R201, RZ, RZ, -R201 ;  /* 0x000000ffffc9e224 */ /* 0x000fe200078e0ac9 */
[----:B------:R-:W-:Y:S01]  /*a310*/  ISETP.GE.AND P6, PT, R9, RZ, PT ;  /* 0x000000ff0900720c */ /* 0x000fe20003fc6270 */
[----:B------:R-:W-:Y:S01]  /*a320*/  IMAD.HI.U32 R9, R2, R207, RZ ;  /* 0x000000cf02097227 */ /* 0x000fe200078e00ff */
[----:B------:R-:W-:-:S03]  /*a330*/  ISETP.GT.U32.AND P5, PT, R5, R204, PT ;  /* 0x000000cc0500720c */ /* 0x000fc60003fa4070 */
[----:B------:R-:W-:Y:S01]  /*a340*/  IMAD.MOV R208, RZ, RZ, -R9 ;  /* 0x000000ffffd07224 */ /* 0x000fe200078e0a09 */
[----:B------:R-:W-:Y:S01]  /*a350*/  LOP3.LUT R9, R7, 0x5c, RZ, 0xfc, !PT ;  /* 0x0000005c07097812 */ /* 0x000fe200078efcff */
[----:B------:R-:W-:Y:S02]  /*a360*/  @!P4 IMAD.IADD R203, R203, 0x1, -R5 ;  /* 0x00000001cbcbc824 */ /* 0x000fe400078e0a05 */
[----:B------:R-:W-:Y:S02]  /*a370*/  IMAD R207, R5, R208, R207 ;  /* 0x000000d005cf7224 */ /* 0x000fe400078e02cf */
[----:B------:R-:W-:Y:S01]  /*a380*/  @!P0 IMAD.IADD R205, R205, 0x1, -R5 ;  /* 0x00000001cdcd8824 */ /* 0x000fe200078e0a05 */
[----:B------:R-:W-:Y:S01]  /*a390*/  ISETP.GT.U32.AND P4, PT, R5, R203, PT ;  /* 0x000000cb0500720c */ /* 0x000fe20003f84070 */
[----:B------:R-:W-:-:S03]  /*a3a0*/  IMAD.HI.U32 R8, R2, R206, RZ ;  /* 0x000000ce02087227 */ /* 0x000fc600078e00ff */
[----:B------:R-:W-:Y:S01]  /*a3b0*/  ISETP.GT.U32.AND P0, PT, R5, R205, PT ;  /* 0x000000cd0500720c */ /* 0x000fe20003f04070 */
[----:B------:R-:W-:-:S04]  /*a3c0*/  IMAD.HI.U32 R10, R2, R209, RZ ;  /* 0x000000d1020a7227 */ /* 0x000fc800078e00ff */
[----:B------:R-:W-:Y:S01]  /*a3d0*/  @!P5 IMAD.IADD R204, R204, 0x1, -R5 ;  /* 0x00000001ccccd824 */ /* 0x000fe200078e0a05 */
[C---:B------:R-:W-:Y:S01]  /*a3e0*/  ISETP.GT.U32.AND P5, PT, R5.reuse, R207, PT ;  /* 0x000000cf0500720c */ /* 0x040fe20003fa4070 */
[----:B------:R-:W-:Y:S02]  /*a3f0*/  IMAD.MOV R8, RZ, RZ, -R8 ;  /* 0x000000ffff087224 */ /* 0x000fe400078e0a08 */
[----:B------:R-:W-:Y:S02]  /*a400*/  IMAD.MOV R10, RZ, RZ, -R10 ;  /* 0x000000ffff0a7224 */ /* 0x000fe400078e0a0a */
[C---:B------:R-:W-:Y:S02]  /*a410*/  IMAD R206, R5.reuse, R8, R206 ;  /* 0x0000000805ce7224 */ /* 0x040fe400078e02ce */
[C---:B------:R-:W-:Y:S01]  /*a420*/  IMAD R208, R5.reuse, R10, R209 ;  /* 0x0000000a05d07224 */ /* 0x040fe200078e02d1 */
[----:B------:R-:W-:Y:S01]  /*a430*/  IABS R209, R9 ;  /* 0x0000000900d17213 */ /* 0x000fe20000000000 */
[----:B------:R-:W-:Y:S01]  /*a440*/  @!P1 IMAD.MOV R202, RZ, RZ, -R202 ;  /* 0x000000ffffca9224 */ /* 0x000fe200078e0aca */
[----:B------:R-:W-:Y:S01]  /*a450*/  ISETP.GT.U32.AND P1, PT, R5, R206, PT ;  /* 0x000000ce0500720c */ /* 0x000fe20003f24070 */
[----:B------:R-:W-:Y:S01]  /*a460*/  @!P4 IMAD.IADD R203, R203, 0x1, -R5 ;  /* 0x00000001cbcbc824 */ /* 0x000fe200078e0a05 */
[----:B------:R-:W-:Y:S01]  /*a470*/  LOP3.LUT R10, R7, 0x5a, RZ, 0xfc, !PT ;  /* 0x0000005a070a7812 */ /* 0x000fe200078efcff */
[----:B------:R-:W-:Y:S01]  /*a480*/  IMAD.HI.U32 R8, R2, R209, RZ ;  /* 0x000000d102087227 */ /* 0x000fe200078e00ff */
[----:B------:R-:W-:-:S02]  /*a490*/  ISETP.GE.AND P4, PT, R210, RZ, PT ;  /* 0x000000ffd200720c */ /* 0x000fc40003f86270 */
[----:B------:R-:W-:Y:S01]  /*a4a0*/  IABS R210, R10 ;  /* 0x0000000a00d27213 */ /* 0x000fe20000000000 */
[--C-:B------:R-:W-:Y:S01]  /*a4b0*/  @!P0 IMAD.IADD R205, R205, 0x1, -R5.reuse ;  /* 0x00000001cdcd8824 */ /* 0x100fe200078e0a05 */
[----:B------:R-:W-:Y:S01]  /*a4c0*/  ISETP.GE.AND P0, PT, R212, RZ, PT ;  /* 0x000000ffd400720c */ /* 0x000fe20003f06270 */
[----:B------:R-:W-:Y:S01]  /*a4d0*/  @!P5 IMAD.IADD R207, R207, 0x1, -R5 ;  /* 0x00000001cfcfd824 */ /* 0x000fe200078e0a05 */
[----:B------:R-:W-:Y:S01]  /*a4e0*/  IABS R212, R215 ;  /* 0x000000d700d47213 */ /* 0x000fe20000000000 */
[----:B------:R-:W-:Y:S02]  /*a4f0*/  IMAD.MOV R8, RZ, RZ, -R8 ;  /* 0x000000ffff087224 */ /* 0x000fe400078e0a08 */
[----:B------:R-:W-:Y:S01]  /*a500*/  @!P3 IMAD.MOV R204, RZ, RZ, -R204 ;  /* 0x000000ffffccb224 */ /* 0x000fe200078e0acc */
[C---:B------:R-:W-:Y:S01]  /*a510*/  ISETP.GT.U32.AND P3, PT, R5.reuse, R208, PT ;  /* 0x000000d00500720c */ /* 0x040fe20003f64070 */
[----:B------:R-:W-:Y:S01]  /*a520*/  @!P6 IMAD.MOV R205, RZ, RZ, -R205 ;  /* 0x000000ffffcde224 */ /* 0x000fe200078e0acd */
[C---:B------:R-:W-:Y:S01]  /*a530*/  ISETP.GT.U32.AND P6, PT, R5.reuse, R207, PT ;  /* 0x000000cf0500720c */ /* 0x040fe20003fc4070 */
[----:B------:R-:W-:-:S02]  /*a540*/  IMAD R209, R5, R8, R209 ;  /* 0x0000000805d17224 */ /* 0x000fc400078e02d1 */
[----:B------:R-:W-:-:S04]  /*a550*/  IMAD.HI.U32 R8, R2, R210, RZ ;  /* 0x000000d202087227 */ /* 0x000fc800078e00ff */
[--C-:B------:R-:W-:Y:S01]  /*a560*/  @!P1 IMAD.IADD R206, R206, 0x1, -R5.reuse ;  /* 0x00000001cece9824 */ /* 0x100fe200078e0a05 */
[----:B------:R-:W-:Y:S01]  /*a570*/  ISETP.GE.AND P1, PT, R9, RZ, PT ;  /* 0x000000ff0900720c */ /* 0x000fe20003f26270 */
[----:B------:R-:W-:Y:S02]  /*a580*/  IMAD.MOV R8, RZ, RZ, -R8 ;  /* 0x000000ffff087224 */ /* 0x000fe400078e0a08 */
[--C-:B------:R-:W-:Y:S01]  /*a590*/  @!P3 IMAD.IADD R208, R208, 0x1, -R5.reuse ;  /* 0x00000001d0d0b824 */ /* 0x100fe200078e0a05 */
[C---:B------:R-:W-:Y:S01]  /*a5a0*/  ISETP.GT.U32.AND P5, PT, R5.reuse, R206, PT ;  /* 0x000000ce0500720c */ /* 0x040fe20003fa4070 */
[----:B------:R-:W-:Y:S02]  /*a5b0*/  IMAD R210, R5, R8, R210 ;  /* 0x0000000805d27224 */ /* 0x000fe400078e02d2 */
[----:B------:R-:W-:Y:S01]  /*a5c0*/  @!P6 IMAD.IADD R207, R207, 0x1, -R5 ;  /* 0x00000001cfcfe824 */ /* 0x000fe200078e0a05 */
[C---:B------:R-:W-:Y:S01]  /*a5d0*/  ISETP.GT.U32.AND P3, PT, R5.reuse, R208, PT ;  /* 0x000000d00500720c */ /* 0x040fe20003f64070 */
[----:B------:R-:W-:Y:S01]  /*a5e0*/  IMAD.HI.U32 R9, R2, R212, RZ ;  /* 0x000000d402097227 */ /* 0x000fe200078e00ff */
[----:B------:R-:W-:-:S03]  /*a5f0*/  ISETP.GT.U32.AND P6, PT, R5, R210, PT ;  /* 0x000000d20500720c */ /* 0x000fc60003fc4070 */
[----:B------:R-:W-:Y:S01]  /*a600*/  @!P2 IMAD.MOV R203, RZ, RZ, -R203 ;  /* 0x000000ffffcba224 */ /* 0x000fe200078e0acb */
[----:B------:R-:W-:Y:S01]  /*a610*/  ISETP.GE.AND P2, PT, R211, RZ, PT ;  /* 0x000000ffd300720c */ /* 0x000fe20003f46270 */
[----:B------:R-:W-:Y:S01]  /*a620*/  IMAD.MOV R9, RZ, RZ, -R9 ;  /* 0x000000ffff097224 */ /* 0x000fe200078e0a09 */
[----:B------:R-:W-:Y:S01]  /*a630*/  IABS R211, R214 ;  /* 0x000000d600d37213 */ /* 0x000fe20000000000 */
[--C-:B------:R-:W-:Y:S01]  /*a640*/  @!P5 IMAD.IADD R206, R206, 0x1, -R5.reuse ;  /* 0x00000001ceced824 */ /* 0x100fe200078e0a05 */
[C---:B------:R-:W-:Y:S01]  /*a650*/  ISETP.GT.U32.AND P5, PT, R5.reuse, R209, PT ;  /* 0x000000d10500720c */ /* 0x040fe20003fa4070 */
[----:B------:R-:W-:Y:S02]  /*a660*/  IMAD R212, R5, R9, R212 ;  /* 0x0000000905d47224 */ /* 0x000fe400078e02d4 */
[--C-:B------:R-:W-:Y:S01]  /*a670*/  @!P3 IMAD.IADD R208, R208, 0x1, -R5.reuse ;  /* 0x00000001d0d0b824 */ /* 0x100fe200078e0a05 */
[----:B------:R-:W-:Y:S01]  /*a680*/  ISETP.GE.AND P3, PT, R10, RZ, PT ;  /* 0x000000ff0a00720c */ /* 0x000fe20003f66270 */
[----:B------:R-:W-:-:S02]  /*a690*/  @!P6 IMAD.IADD R210, R210, 0x1, -R5 ;  /* 0x00000001d2d2e824 */ /* 0x000fc400078e0a05 */
[----:B------:R-:W-:-:S03]  /*a6a0*/  IMAD.HI.U32 R10, R2, R213, RZ ;  /* 0x000000d5020a7227 */ /* 0x000fc600078e00ff */
[----:B------:R-:W-:Y:S01]  /*a6b0*/  ISETP.GT.U32.AND P6, PT, R5, R210, PT ;  /* 0x000000d20500720c */ /* 0x000fe20003fc4070 */
[----:B------:R-:W-:Y:S02]  /*a6c0*/  IMAD.MOV R10, RZ, RZ, -R10 ;  /* 0x000000ffff0a7224 */ /* 0x000fe400078e0a0a */
[----:B------:R-:W-:Y:S01]  /*a6d0*/  @!P5 IMAD.IADD R209, R209, 0x1, -R5 ;  /* 0x00000001d1d1d824 */ /* 0x000fe200078e0a05 */
[----:B------:R-:W-:Y:S01]  /*a6e0*/  ISETP.GE.AND P5, PT, R214, RZ, PT ;  /* 0x000000ffd600720c */ /* 0x000fe20003fa6270 */
[----:B------:R-:W-:-:S04]  /*a6f0*/  IMAD.HI.U32 R8, R2, R211, RZ ;  /* 0x000000d302087227 */ /* 0x000fc800078e00ff */
[----:B------:R-:W-:Y:S01]  /*a700*/  @!P4 IMAD.MOV R206, RZ, RZ, -R206 ;  /* 0x000000ffffcec224 */ /* 0x000fe200078e0ace */
[C---:B------:R-:W-:Y:S01]  /*a710*/  ISETP.GT.U32.AND P4, PT, R5.reuse, R209, PT ;  /* 0x000000d10500720c */ /* 0x040fe20003f84070 */
[----:B------:R-:W-:Y:S01]  /*a720*/  IMAD R213, R5, R10, R213 ;  /* 0x0000000a05d57224 */ /* 0x000fe200078e02d5 */
[----:B------:R-:W-:Y:S01]  /*a730*/  LOP3.LUT R10, R7, 0x52, RZ, 0xfc, !PT ;  /* 0x00000052070a7812 */ /* 0x000fe200078efcff */
[----:B------:R-:W-:Y:S01]  /*a740*/  @!P0 IMAD.MOV R208, RZ, RZ, -R208 ;  /* 0x000000ffffd08224 */ /* 0x000fe200078e0ad0 */
[C---:B------:R-:W-:Y:S01]  /*a750*/  ISETP.GT.U32.AND P0, PT, R5.reuse, R212, PT ;  /* 0x000000d40500720c */ /* 0x040fe20003f04070 */
[----:B------:R-:W-:Y:S01]  /*a760*/  IMAD.MOV R8, RZ, RZ, -R8 ;  /* 0x000000ffff087224 */ /* 0x000fe200078e0a08 */
[----:B------:R-:W-:Y:S01]  /*a770*/  IABS R214, R10 ;  /* 0x0000000a00d67213 */ /* 0x000fe20000000000 */
[----:B------:R-:W-:Y:S01]  /*a780*/  @!P6 IMAD.IADD R210, R210, 0x1, -R5 ;  /* 0x00000001d2d2e824 */ /* 0x000fe200078e0a05 */
[C---:B------:R-:W-:Y:S01]  /*a790*/  ISETP.GT.U32.AND P6, PT, R5.reuse, R213, PT ;  /* 0x000000d50500720c */ /* 0x040fe20003fc4070 */
[----:B------:R-:W-:-:S02]  /*a7a0*/  IMAD R211, R5, R8, R211 ;  /* 0x0000000805d37224 */ /* 0x000fc400078e02d3 */
[----:B------:R-:W-:Y:S02]  /*a7b0*/  @!P2 IMAD.MOV R207, RZ, RZ, -R207 ;  /* 0x000000ffffcfa224 */ /* 0x000fe400078e0acf */
[--C-:B------:R-:W-:Y:S01]  /*a7c0*/  @!P4 IMAD.IADD R209, R209, 0x1, -R5.reuse ;  /* 0x00000001d1d1c824 */ /* 0x100fe200078e0a05 */
[----:B------:R-:W-:Y:S01]  /*a7d0*/  ISETP.GT.U32.AND P2, PT, R5, R211, PT ;  /* 0x000000d30500720c */ /* 0x000fe20003f44070 */
[----:B------:R-:W-:Y:S01]  /*a7e0*/  IMAD.HI.U32 R8, R2, R214, RZ ;  /* 0x000000d602087227 */ /* 0x000fe200078e00ff */
[----:B------:R-:W-:Y:S02]  /*a7f0*/  ISETP.GE.AND P4, PT, R215, RZ, PT ;  /* 0x000000ffd700720c */ /* 0x000fe40003f86270 */
[----:B------:R-:W-:Y:S01]  /*a800*/  IABS R215, R220 ;  /* 0x000000dc00d77213 */ /* 0x000fe20000000000 */
[--C-:B------:R-:W-:Y:S02]  /*a810*/  @!P0 IMAD.IADD R212, R212, 0x1, -R5.reuse ;  /* 0x00000001d4d48824 */ /* 0x100fe400078e0a05 */
[----:B------:R-:W-:-:S02]  /*a820*/  @!P6 IMAD.IADD R213, R213, 0x1, -R5 ;  /* 0x00000001d5d5e824 */ /* 0x000fc400078e0a05 */
[----:B------:R-:W-:Y:S01]  /*a830*/  IMAD.MOV R9, RZ, RZ, -R8 ;  /* 0x000000ffff097224 */ /* 0x000fe200078e0a08 */
[----:B------:R-:W-:Y:S01]  /*a840*/  ISETP.GT.U32.AND P6, PT, R5, R212, PT ;  /* 0x000000d40500720c */ /* 0x000fe20003fc4070 */
[----:B------:R-:W-:-:S04]  /*a850*/  IMAD.HI.U32 R8, R2, R215, RZ ;  /* 0x000000d702087227 */ /* 0x000fc800078e00ff */
[----:B------:R-:W-:Y:S01]  /*a860*/  @!P2 IMAD.IADD R211, R211, 0x1, -R5 ;  /* 0x00000001d3d3a824 */ /* 0x000fe200078e0a05 */
[----:B------:R-:W-:Y:S01]  /*a870*/  ISETP.GE.AND P2, PT, R216, RZ, PT ;  /* 0x000000ffd800720c */ /* 0x000fe20003f46270 */
[----:B------:R-:W-:Y:S01]  /*a880*/  IMAD.MOV R8, RZ, RZ, -R8 ;  /* 0x000000ffff087224 */ /* 0x000fe200078e0a08 */
[----:B------:R-:W-:Y:S01]  /*a890*/  IABS R216, R219 ;  /* 0x000000db00d87213 */ /* 0x000fe20000000000 */
[C---:B------:R-:W-:Y:S01]  /*a8a0*/  IMAD R214, R5.reuse, R9, R214 ;  /* 0x0000000905d67224 */ /* 0x040fe200078e02d6 */
[C---:B------:R-:W-:Y:S01]  /*a8b0*/  ISETP.GT.U32.AND P0, PT, R5.reuse, R211, PT ;  /* 0x000000d30500720c */ /* 0x040fe20003f04070 */
[C---:B------:R-:W-:Y:S02]  /*a8c0*/  IMAD R215, R5.reuse, R8, R215 ;  /* 0x0000000805d77224 */ /* 0x040fe400078e02d7 */
[----:B------:R-:W-:Y:S02]  /*a8d0*/  @!P6 IMAD.IADD R212, R212, 0x1, -R5 ;  /* 0x00000001d4d4e824 */ /* 0x000fe400078e0a05 */
[----:B------:R-:W-:Y:S01]  /*a8e0*/  @!P1 IMAD.MOV R209, RZ, RZ, -R209 ;  /* 0x000000ffffd19224 */ /* 0x000fe200078e0ad1 */
[C---:B------:R-:W-:Y:S01]  /*a8f0*/  ISETP.GT.U32.AND P6, PT, R5.reuse, R215, PT ;  /* 0x000000d70500720c */ /* 0x040fe20003fc4070 */
[----:B------:R-:W-:Y:S01]  /*a900*/  IMAD.HI.U32 R8, R2, R216, RZ ;  /* 0x000000d802087227 */ /* 0x000fe200078e00ff */
[----:B------:R-:W-:-:S03]  /*a910*/  ISETP.GT.U32.AND P1, PT, R5, R213, PT ;  /* 0x000000d50500720c */ /* 0x000fc60003f24070 */
[----:B------:R-:W-:Y:S02]  /*a920*/  IMAD.MOV R9, RZ, RZ, -R8 ;  /* 0x000000ffff097224 */ /* 0x000fe400078e0a08 */
[--C-:B------:R-:W-:Y:S01]  /*a930*/  @!P0 IMAD.IADD R211, R211, 0x1, -R5.reuse ;  /* 0x00000001d3d38824 */ /* 0x100fe200078e0a05 */
[C---:B------:R-:W-:Y:S01]  /*a940*/  ISETP.GT.U32.AND P0, PT, R5.reuse, R214, PT ;  /* 0x000000d60500720c */ /* 0x040fe20003f04070 */
[----:B------:R-:W-:Y:S02]  /*a950*/  @!P3 IMAD.MOV R210, RZ, RZ, -R210 ;  /* 0x000000ffffd2b224 */ /* 0x000fe400078e0ad2 */
[----:B------:R-:W-:Y:S01]  /*a960*/  IMAD R216, R5, R9, R216 ;  /* 0x0000000905d87224 */ /* 0x000fe200078e02d8 */
[----:B------:R-:W-:Y:S01]  /*a970*/  LOP3.LUT R9, R7, 0x48, RZ, 0xfc, !PT ;  /* 0x0000004807097812 */ /* 0x000fe200078efcff */
[----:B------:R-:W-:Y:S02]  /*a980*/  @!P6 IMAD.IADD R215, R215, 0x1, -R5 ;  /* 0x00000001d7d7e824 */ /* 0x000fe400078e0a05 */
[----:B------:R-:W-:-:S03]  /*a990*/  IMAD.HI.U32 R8, R2, R217, RZ ;  /* 0x000000d902087227 */ /* 0x000fc600078e00ff */
[----:B------:R-:W-:Y:S01]  /*a9a0*/  ISETP.GT.U32.AND P3, PT, R5, R215, PT ;  /* 0x000000d70500720c */ /* 0x000fe20003f64070 */
[----:B------:R-:W-:Y:S01]  /*a9b0*/  @!P1 IMAD.IADD R213, R213, 0x1, -R5 ;  /* 0x00000001d5d59824 */ /* 0x000fe200078e0a05 */
[----:B------:R-:W-:Y:S01]  /*a9c0*/  ISETP.GE.AND P1, PT, R10, RZ, PT ;  /* 0x000000ff0a00720c */ /* 0x000fe20003f26270 */
[----:B------:R-:W-:Y:S01]  /*a9d0*/  @!P5 IMAD.MOV R211, RZ, RZ, -R211 ;  /* 0x000000ffffd3d224 */ /* 0x000fe200078e0ad3 */
[C---:B------:R-:W-:Y:S01]  /*a9e0*/  ISETP.GT.U32.AND P5, PT, R5.reuse, R216, PT ;  /* 0x000000d80500720c */ /* 0x040fe20003fa4070 */
[----:B------:R-:W-:Y:S01]  /*a9f0*/  @!P0 IMAD.IADD R214, R214, 0x1, -R5 ;  /* 0x00000001d6d68824 */ /* 0x000fe200078e0a05 */
[----:B------:R-:W-:Y:S01]  /*aa00*/  ISETP.GE.AND P0, PT, R220, RZ, PT ;  /* 0x000000ffdc00720c */ /* 0x000fe20003f06270 */
[----:B------:R-:W-:Y:S02]  /*aa10*/  IMAD.MOV R10, RZ, RZ, -R8 ;  /* 0x000000ffff0a7224 */ /* 0x000fe400078e0a08 */
[----:B------:R-:W-:Y:S01]  /*aa20*/  IMAD.HI.U32 R8, R2, R218, RZ ;  /* 0x000000da02087227 */ /* 0x000fe200078e00ff */
[----:B------:R-:W-:-:S03]  /*aa30*/  ISETP.GT.U32.AND P6, PT, R5, R214, PT ;  /* 0x000000d60500720c */ /* 0x000fc60003fc4070 */
[----:B------:R-:W-:Y:S01]  /*aa40*/  IMAD R217, R5, R10, R217 ;  /* 0x0000000a05d97224 */ /* 0x000fe200078e02d9 */
[----:B------:R-:W-:Y:S01]  /*aa50*/  LOP3.LUT R10, R7, 0x44, RZ, 0xfc, !PT ;  /* 0x00000044070a7812 */ /* 0x000fe200078efcff */
[----:B------:R-:W-:Y:S02]  /*aa60*/  IMAD.MOV R8, RZ, RZ, -R8 ;  /* 0x000000ffff087224 */ /* 0x000fe400078e0a08 */
[--C-:B------:R-:W-:Y:S01]  /*aa70*/  @!P3 IMAD.IADD R215, R215, 0x1, -R5.reuse ;  /* 0x00000001d7d7b824 */ /* 0x100fe200078e0a05 */
[C---:B------:R-:W-:Y:S01]  /*aa80*/  ISETP.GT.U32.AND P3, PT, R5.reuse, R217, PT ;  /* 0x000000d90500720c */ /* 0x040fe20003f64070 */
[C---:B------:R-:W-:Y:S02]  /*aa90*/  IMAD R218, R5.reuse, R8, R218 ;  /* 0x0000000805da7224 */ /* 0x040fe400078e02da */
[----:B------:R-:W-:Y:S02]  /*aaa0*/  @!P5 IMAD.IADD R216, R216, 0x1, -R5 ;  /* 0x00000001d8d8d824 */ /* 0x000fe400078e0a05 */
[----:B------:R-:W-:Y:S01]  /*aab0*/  @!P0 IMAD.MOV R215, RZ, RZ, -R215 ;  /* 0x000000ffffd78224 */ /* 0x000fe200078e0ad7 */
[----:B------:R-:W-:Y:S01]  /*aac0*/  ISETP.GT.U32.AND P0, PT, R5, R218, PT ;  /* 0x000000da0500720c */ /* 0x000fe20003f04070 */
[----:B------:R-:W-:Y:S01]  /*aad0*/  @!P4 IMAD.MOV R212, RZ, RZ, -R212 ;  /* 0x000000ffffd4c224 */ /* 0x000fe200078e0ad4 */
[----:B------:R-:W-:Y:S01]  /*aae0*/  ISETP.GE.AND P4, PT, R219, RZ, PT ;  /* 0x000000ffdb00720c */ /* 0x000fe20003f86270 */
[----:B------:R-:W-:Y:S01]  /*aaf0*/  @!P6 IMAD.IADD R214, R214, 0x1, -R5 ;  /* 0x00000001d6d6e824 */ /* 0x000fe200078e0a05 */
[----:B------:R-:W-:Y:S01]  /*ab00*/  IABS R219, R9 ;  /* 0x0000000900db7213 */ /* 0x000fe20000000000 */
[----:B------:R-:W-:Y:S01]  /*ab10*/  @!P2 IMAD.MOV R213, RZ, RZ, -R213 ;  /* 0x000000ffffd5a224 */ /* 0x000fe200078e0ad5 */
[----:B------:R-:W-:Y:S01]  /*ab20*/  ISETP.GT.U32.AND P5, PT, R5, R216, PT ;  /* 0x000000d80500720c */ /* 0x000fe20003fa4070 */
[----:B------:R-:W-:Y:S01]  /*ab30*/  @!P3 IMAD.IADD R217, R217, 0x1, -R5 ;  /* 0x00000001d9d9b824 */ /* 0x000fe200078e0a05 */
[----:B------:R-:W-:Y:S01]  /*ab40*/  ISETP.GE.AND P2, PT, R221, RZ, PT ;  /* 0x000000ffdd00720c */ /* 0x000fe20003f46270 */
[----:B------:R-:W-:Y:S01]  /*ab50*/  IMAD.HI.U32 R8, R2, R219, RZ ;  /* 0x000000db02087227 */ /* 0x000fe200078e00ff */
[----:B------:R-:W-:-:S02]  /*ab60*/  IABS R221, R10 ;  /* 0x0000000a00dd7213 */ /* 0x000fc40000000000 */
[----:B------:R-:W-:Y:S01]  /*ab70*/  ISETP.GT.U32.AND P3, PT, R5, R217, PT ;  /* 0x000000d90500720c */ /* 0x000fe20003f64070 */
[----:B------:R-:W-:Y:S01]  /*ab80*/  @!P1 IMAD.MOV R214, RZ, RZ, -R214 ;  /* 0x000000ffffd69224 */ /* 0x000fe200078e0ad6 */
[----:B------:R-:W-:Y:S01]  /*ab90*/  ISETP.GE.AND P1, PT, R9, RZ, PT ;  /* 0x000000ff0900720c */ /* 0x000fe20003f26270 */
[----:B------:R-:W-:Y:S01]  /*aba0*/  IMAD.MOV R8, RZ, RZ, -R8 ;  /* 0x000000ffff087224 */ /* 0x000fe200078e0a08 */
[----:B------:R-:W-:Y:S01]  /*abb0*/  LOP3.LUT R9, R7, 0x46, RZ, 0xfc, !PT ;  /* 0x0000004607097812 */ /* 0x000fe200078efcff */
[--C-:B------:R-:W-:Y:S01]  /*abc0*/  @!P0 IMAD.IADD R218, R218, 0x1, -R5.reuse ;  /* 0x00000001dada8824 */ /* 0x100fe200078e0a05 */
[----:B------:R-:W-:Y:S01]  /*abd0*/  ISETP.GE.AND P6, PT, R222, RZ, PT ;  /* 0x000000ffde00720c */ /* 0x000fe20003fc6270 */
[----:B------:R-:W-:Y:S01]  /*abe0*/  @!P5 IMAD.IADD R216, R216, 0x1, -R5 ;  /* 0x00000001d8d8d824 */ /* 0x000fe200078e0a05 */
[----:B------:R-:W-:Y:S01]  /*abf0*/  IABS R220, R9 ;  /* 0x0000000900dc7213 */ /* 0x000fe20000000000 */
[C---:B------:R-:W-:Y:S01]  /*ac00*/  IMAD R219, R5.reuse, R8, R219 ;  /* 0x0000000805db7224 */ /* 0x040fe200078e02db */
[----:B------:R-:W-:Y:S01]  /*ac10*/  ISETP.GT.U32.AND P0, PT, R5, R218, PT ;  /* 0x000000da0500720c */ /* 0x000fe20003f04070 */
[----:B------:R-:W-:Y:S01]  /*ac20*/  @!P4 IMAD.MOV R216, RZ, RZ, -R216 ;  /* 0x000000ffffd8c224 */ /* 0x000fe200078e0ad8 */
[----:B------:R-:W-:Y:S01]  /*ac30*/  ISETP.GE.AND P5, PT, R9, RZ, PT ;  /* 0x000000ff0900720c */ /* 0x000fe20003fa6270 */
[----:B------:R-:W-:Y:S01]  /*ac40*/  IMAD.HI.U32 R8, R2, R220, RZ ;  /* 0x000000dc02087227 */ /* 0x000fe200078e00ff */
[----:B------:R-:W-:-:S02]  /*ac50*/  ISETP.GT.U32.AND P4, PT, R5, R219, PT ;  /* 0x000000db0500720c */ /* 0x000fc40003f84070 */
[----:B------:R-:W-:Y:S01]  /*ac60*/  IABS R222, R223 ;  /* 0x000000df00de7213 */ /* 0x000fe20000000000 */
[----:B------:R-:W-:-:S04]  /*ac70*/  IMAD.HI.U32 R9, R2, R221, RZ ;  /* 0x000000dd02097227 */ /* 0x000fc800078e00ff */
[----:B------:R-:W-:Y:S01]  /*ac80*/  @!P3 IMAD.IADD R217, R217, 0x1, -R5 ;  /* 0x00000001d9d9b824 */ /* 0x000fe200078e0a05 */
[----:B------:R-:W-:Y:S01]  /*ac90*/  ISETP.GE.AND P3, PT, R10, RZ, PT ;  /* 0x000000ff0a00720c */ /* 0x000fe20003f66270 */
[----:B------:R-:W-:Y:S02]  /*aca0*/  IMAD.MOV R8, RZ, RZ, -R8 ;  /* 0x000000ffff087224 */ /* 0x000fe400078e0a08 */
[----:B------:R-:W-:Y:S02]  /*acb0*/  IMAD.MOV R10, RZ, RZ, -R9 ;  /* 0x000000ffff0a7224 */ /* 0x000fe400078e0a09 */
[C---:B------:R-:W-:Y:S02]  /*acc0*/  IMAD R220, R5.reuse, R8, R220 ;  /* 0x0000000805dc7224 */ /* 0x040fe400078e02dc */
[----:B------:R-:W-:Y:S01]  /*acd0*/  IMAD R221, R5, R10, R221 ;  /* 0x0000000a05dd7224 */ /* 0x000fe200078e02dd */
[----:B------:R-:W-:Y:S01]  /*ace0*/  LOP3.LUT R10, R7, 0x40, RZ, 0xfc, !PT ;  /* 0x00000040070a7812 */ /* 0x000fe200078efcff */
[--C-:B------:R-:W-:Y:S01]  /*acf0*/  @!P0 IMAD.IADD R218, R218, 0x1, -R5.reuse ;  /* 0x00000001dada8824 */ /* 0x100fe200078e0a05 */
[----:B------:R-:W-:Y:S01]  /*ad00*/  ISETP.GT.U32.AND P0, PT, R5, R220, PT ;  /* 0x000000dc0500720c */ /* 0x000fe20003f04070 */
[----:B------:R-:W-:-:S02]  /*ad10*/  @!P4 IMAD.IADD R219, R219, 0x1, -R5 ;  /* 0x00000001dbdbc824 */ /* 0x000fc400078e0a05 */
        /* <DEDUP_REMOVED lines=9> */
[--C-:B------:R-:W-:Y:S02]  /*adb0*/  @!P0 IMAD.IADD R220, R220, 0x1, -R5.reuse ;  /* 0x00000001dcdc8824 */ /* 0x100fe400078e0a05 */
[--C-:B------:R-:W-:Y:S02]  /*adc0*/  @!P6 IMAD.IADD R221, R221, 0x1, -R5.reuse ;  /* 0x00000001dddde824 */ /* 0x100fe400078e0a05 */
[----:B------:R-:W-:Y:S01]  /*add0*/  @!P4 IMAD.IADD R219, R219, 0x1, -R5 ;  /* 0x00000001dbdbc824 */ /* 0x000fe200078e0a05 */
[C---:B------:R-:W-:Y:S01]  /*ade0*/  ISETP.GT.U32.AND P4, PT, R5.reuse, R222, PT ;  /* 0x000000de0500720c */ /* 0x040fe20003f84070 */
[----:B------:R-:W-:Y:S01]  /*adf0*/  IMAD.HI.U32 R8, R2, R223, RZ ;  /* 0x000000df02087227 */ /* 0x000fe200078e00ff */
[----:B------:R-:W-:-:S02]  /*ae00*/  ISETP.GT.U32.AND P0, PT, R5, R220, PT ;  /* 0x000000dc0500720c */ /* 0x000fc40003f04070 */
[----:B------:R-:W-:Y:S01]  /*ae10*/  ISETP.GT.U32.AND P6, PT, R5, R221, PT ;  /* 0x000000dd0500720c */ /* 0x000fe20003fc4070 */
[----:B------:R-:W-:-:S04]  /*ae20*/  IMAD.HI.U32 R9, R2, R224, RZ ;  /* 0x000000e002097227 */ /* 0x000fc800078e00ff */
[----:B------:R-:W-:Y:S02]  /*ae30*/  IMAD.MOV R8, RZ, RZ, -R8 ;  /* 0x000000ffff087224 */ /* 0x000fe400078e0a08 */
[----:B------:R-:W-:Y:S02]  /*ae40*/  IMAD.MOV R9, RZ, RZ, -R9 ;  /* 0x000000ffff097224 */ /* 0x000fe400078e0a09 */
[----:B------:R-:W-:Y:S01]  /*ae50*/  IMAD R223, R5, R8, R223 ;  /* 0x0000000805df7224 */ /* 0x000fe200078e02df */
[----:B------:R-:W-:Y:S01]  /*ae60*/  LOP3.LUT R8, R7, 0x3a, RZ, 0xfc, !PT ;  /* 0x0000003a07087812 */ /* 0x000fe200078efcff */
[--C-:B------:R-:W-:Y:S02]  /*ae70*/  @!P4 IMAD.IADD R222, R222, 0x1, -R5.reuse ;  /* 0x00000001dedec824 */ /* 0x100fe400078e0a05 */
[--C-:B------:R-:W-:Y:S01]  /*ae80*/  @!P0 IMAD.IADD R220, R220, 0x1, -R5.reuse ;  /* 0x00000001dcdc8824 */ /* 0x100fe200078e0a05 */
[----:B------:R-:W-:Y:S01]  /*ae90*/  ISETP.GE.AND P0, PT, R227, RZ, PT ;  /* 0x000000ffe300720c */ /* 0x000fe20003f06270 */
[C---:B------:R-:W-:Y:S01]  /*aea0*/  IMAD R224, R5.reuse, R9, R224 ;  /* 0x0000000905e07224 */ /* 0x040fe200078e02e0 */
[----:B------:R-:W-:Y:S01]  /*aeb0*/  ISETP.GT.U32.AND P4, PT, R5, R222, PT ;  /* 0x000000de0500720c */ /* 0x000fe20003f84070 */
[----:B------:R-:W-:Y:S01]  /*aec0*/  @!P6 IMAD.IADD R221, R221, 0x1, -R5 ;  /* 0x00000001dddde824 */ /* 0x000fe200078e0a05 */
[C---:B------:R-:W-:Y:S01]  /*aed0*/  ISETP.GT.U32.AND P6, PT, R5.reuse, R223, PT ;  /* 0x000000df0500720c */ /* 0x040fe20003fc4070 */
[----:B------:R-:W-:Y:S01]  /*aee0*/  @!P1 IMAD.MOV R219, RZ, RZ, -R219 ;  /* 0x000000ffffdb9224 */ /* 0x000fe200078e0adb */
[----:B------:R-:W-:Y:S01]  /*aef0*/  ISETP.GE.AND P1, PT, R10, RZ, PT ;  /* 0x000000ff0a00720c */ /* 0x000fe20003f26270 */
[----:B------:R-:W-:Y:S01]  /*af00*/  @!P5 IMAD.MOV R220, RZ, RZ, -R220 ;  /* 0x000000ffffdcd224 */ /* 0x000fe200078e0adc */
[----:B------:R-:W-:Y:S01]  /*af10*/  ISETP.GT.U32.AND P5, PT, R5, R224, PT ;  /* 0x000000e00500720c */ /* 0x000fe20003fa4070 */
[----:B------:R-:W-:Y:S01]  /*af20*/  IMAD.HI.U32 R10, R2, R225, RZ ;  /* 0x000000e1020a7227 */ /* 0x000fe200078e00ff */
[----:B------:R-:W-:-:S03]  /*af30*/  IABS R227, R230 ;  /* 0x000000e600e37213 */ /* 0x000fc60000000000 */
[----:B------:R-:W-:Y:S02]  /*af40*/  IMAD.MOV R10, RZ, RZ, -R10 ;  /* 0x000000ffff0a7224 */ /* 0x000fe400078e0a0a */
[----:B------:R-:W-:Y:S01]  /*af50*/  @!P3 IMAD.MOV R221, RZ, RZ, -R221 ;  /* 0x000000ffffddb224 */ /* 0x000fe200078e0add */
[----:B------:R-:W-:Y:S01]  /*af60*/  ISETP.GE.AND P3, PT, R226, RZ, PT ;  /* 0x000000ffe200720c */ /* 0x000fe20003f66270 */
[----:B------:R-:W-:Y:S01]  /*af70*/  IMAD R225, R5, R10, R225 ;  /* 0x0000000a05e17224 */ /* 0x000fe200078e02e1 */
[----:B------:R-:W-:Y:S01]  /*af80*/  IABS R226, R8 ;  /* 0x0000000800e27213 */ /* 0x000fe20000000000 */
[--C-:B------:R-:W-:Y:S01]  /*af90*/  @!P6 IMAD.IADD R223, R223, 0x1, -R5.reuse ;  /* 0x00000001dfdfe824 */ /* 0x100fe200078e0a05 */
[----:B------:R-:W-:Y:S01]  /*afa0*/  ISETP.GE.AND P6, PT, R8, RZ, PT ;  /* 0x000000ff0800720c */ /* 0x000fe20003fc6270 */
[--C-:B------:R-:W-:Y:S01]  /*afb0*/  @!P4 IMAD.IADD R222, R222, 0x1, -R5.reuse ;  /* 0x00000001dedec824 */ /* 0x100fe200078e0a05 */
[C---:B------:R-:W-:Y:S01]  /*afc0*/  ISETP.GT.U32.AND P4, PT, R5.reuse, R225, PT ;  /* 0x000000e10500720c */ /* 0x040fe20003f84070 */
[----:B------:R-:W-:Y:S01]  /*afd0*/  @!P5 IMAD.IADD R224, R224, 0x1, -R5 ;  /* 0x00000001e0e0d824 */ /* 0x000fe200078e0a05 */
[----:B------:R-:W-:Y:S01]  /*afe0*/  ISETP.GT.U32.AND P5, PT, R5, R223, PT ;  /* 0x000000df0500720c */ /* 0x000fe20003fa4070 */
[----:B------:R-:W-:Y:S01]  /*aff0*/  IMAD.HI.U32 R8, R2, R226, RZ ;  /* 0x000000e202087227 */ /* 0x000fe200078e00ff */
[----:B------:R-:W-:-:S03]  /*b000*/  LOP3.LUT R10, R7, 0x34, RZ, 0xfc, !PT ;  /* 0x00000034070a7812 */ /* 0x000fc600078efcff */
[----:B------:R-:W-:Y:S01]  /*b010*/  IMAD.MOV R9, RZ, RZ, -R8 ;  /* 0x000000ffff097224 */ /* 0x000fe200078e0a08 */
[----:B------:R-:W-:Y:S01]  /*b020*/  IABS R229, R10 ;  /* 0x0000000a00e57213 */ /* 0x000fe20000000000 */
[----:B------:R-:W-:Y:S02]  /*b030*/  @!P2 IMAD.MOV R222, RZ, RZ, -R222 ;  /* 0x000000ffffdea224 */ /* 0x000fe400078e0ade */
[----:B------:R-:W-:Y:S01]  /*b040*/  IMAD R226, R5, R9, R226 ;  /* 0x0000000905e27224 */ /* 0x000fe200078e02e2 */
[----:B------:R-:W-:Y:S01]  /*b050*/  LOP3.LUT R9, R7, 0x32, RZ, 0xfc, !PT ;  /* 0x0000003207097812 */ /* 0x000fe200078efcff */
[--C-:B------:R-:W-:Y:S01]  /*b060*/  @!P4 IMAD.IADD R225, R225, 0x1, -R5.reuse ;  /* 0x00000001e1e1c824 */ /* 0x100fe200078e0a05 */
[----:B------:R-:W-:Y:S01]  /*b070*/  ISETP.GT.U32.AND P4, PT, R5, R224, PT ;  /* 0x000000e00500720c */ /* 0x000fe20003f84070 */
[----:B------:R-:W-:Y:S01]  /*b080*/  @!P5 IMAD.IADD R223, R223, 0x1, -R5 ;  /* 0x00000001dfdfd824 */ /* 0x000fe200078e0a05 */
[C---:B------:R-:W-:Y:S01]  /*b090*/  ISETP.GT.U32.AND P5, PT, R5.reuse, R226, PT ;  /* 0x000000e20500720c */ /* 0x040fe20003fa4070 */
[----:B------:R-:W-:Y:S01]  /*b0a0*/  IMAD.HI.U32 R8, R2, R227, RZ ;  /* 0x000000e302087227 */ /* 0x000fe200078e00ff */
[----:B------:R-:W-:-:S02]  /*b0b0*/  ISETP.GT.U32.AND P2, PT, R5, R225, PT ;  /* 0x000000e10500720c */ /* 0x000fc40003f44070 */
[----:B------:R-:W-:Y:S01]  /*b0c0*/  IABS R232, R9 ;  /* 0x0000000900e87213 */ /* 0x000fe20000000000 */
[----:B------:R-:W-:Y:S02]  /*b0d0*/  IMAD.MOV R8, RZ, RZ, -R8 ;  /* 0x000000ffff087224 */ /* 0x000fe400078e0a08 */
[----:B------:R-:W-:Y:S02]  /*b0e0*/  @!P1 IMAD.MOV R223, RZ, RZ, -R223 ;  /* 0x000000ffffdf9224 */ /* 0x000fe400078e0adf */
[----:B------:R-:W-:Y:S02]  /*b0f0*/  IMAD R227, R5, R8, R227 ;  /* 0x0000000805e37224 */ /* 0x000fe400078e02e3 */
[----:B------:R-:W-:-:S04]  /*b100*/  IMAD.HI.U32 R8, R2, R231, RZ ;  /* 0x000000e702087227 */ /* 0x000fc800078e00ff */
[--C-:B------:R-:W-:Y:S01]  /*b110*/  @!P5 IMAD.IADD R226, R226, 0x1, -R5.reuse ;  /* 0x00000001e2e2d824 */ /* 0x100fe200078e0a05 */
[----:B------:R-:W-:Y:S01]  /*b120*/  ISETP.GE.AND P5, PT, R228, RZ, PT ;  /* 0x000000ffe400720c */ /* 0x000fe20003fa6270 */
[----:B------:R-:W-:Y:S01]  /*b130*/  @!P2 IMAD.IADD R225, R225, 0x1, -R5 ;  /* 0x00000001e1e1a824 */ /* 0x000fe200078e0a05 */
[----:B------:R-:W-:Y:S01]  /*b140*/  ISETP.GE.AND P2, PT, R230, RZ, PT ;  /* 0x000000ffe600720c */ /* 0x000fe20003f46270 */
[----:B------:R-:W-:Y:S01]  /*b150*/  IMAD.MOV R230, RZ, RZ, -R8 ;  /* 0x000000ffffe67224 */ /* 0x000fe200078e0a08 */
[----:B------:R-:W-:Y:S01]  /*b160*/  ISETP.GT.U32.AND P1, PT, R5, R226, PT ;  /* 0x000000e20500720c */ /* 0x000fe20003f24070 */
[----:B------:R-:W-:-:S04]  /*b170*/  IMAD.HI.U32 R8, R2, R229, RZ ;  /* 0x000000e502087227 */ /* 0x000fc800078e00ff */
[C---:B------:R-:W-:Y:S02]  /*b180*/  IMAD R228, R5.reuse, R230, R231 ;  /* 0x000000e605e47224 */ /* 0x040fe400078e02e7 */
[----:B------:R-:W-:Y:S01]  /*b190*/  @!P4 IMAD.IADD R224, R224, 0x1, -R5 ;  /* 0x00000001e0e0c824 */ /* 0x000fe200078e0a05 */
[C---:B------:R-:W-:Y:S01]  /*b1a0*/  ISETP.GT.U32.AND P4, PT, R5.reuse, R227, PT ;  /* 0x000000e30500720c */ /* 0x040fe20003f84070 */
[----:B------:R-:W-:Y:S02]  /*b1b0*/  IMAD.MOV R230, RZ, RZ, -R8 ;  /* 0x000000ffffe67224 */ /* 0x000fe400078e0a08 */
[----:B------:R-:W-:Y:S01]  /*b1c0*/  @!P0 IMAD.MOV R224, RZ, RZ, -R224 ;  /* 0x000000ffffe08224 */ /* 0x000fe200078e0ae0 */
[C---:B------:R-:W-:Y:S01]  /*b1d0*/  ISETP.GT.U32.AND P0, PT, R5.reuse, R228, PT ;  /* 0x000000e40500720c */ /* 0x040fe20003f04070 */
[----:B------:R-:W-:Y:S02]  /*b1e0*/  IMAD R229, R5, R230, R229 ;  /* 0x000000e605e57224 */ /* 0x000fe400078e02e5 */
[----:B------:R-:W-:-:S02]  /*b1f0*/  IMAD.MOV.U32 R231, RZ, RZ, R232 ;  /* 0x000000ffffe77224 */ /* 0x000fc400078e00e8 */
[----:B------:R-:W-:Y:S01]  /*b200*/  @!P1 IMAD.IADD R226, R226, 0x1, -R5 ;  /* 0x00000001e2e29824 */ /* 0x000fe200078e0a05 */
[----:B------:R-:W-:Y:S01]  /*b210*/  ISETP.GT.U32.AND P1, PT, R5, R229, PT ;  /* 0x000000e50500720c */ /* 0x000fe20003f24070 */
[----:B------:R-:W-:-:S04]  /*b220*/  IMAD.HI.U32 R8, R2, R231, RZ ;  /* 0x000000e702087227 */ /* 0x000fc800078e00ff */
[----:B------:R-:W-:Y:S02]  /*b230*/  IMAD.MOV R8, RZ, RZ, -R8 ;  /* 0x000000ffff087224 */ /* 0x000fe400078e0a08 */
[----:B------:R-:W-:Y:S01]  /*b240*/  @!P0 IMAD.IADD R228, R228, 0x1, -R5 ;  /* 0x00000001e4e48824 */ /* 0x000fe200078e0a05 */
[----:B------:R-:W-:Y:S01]  /*b250*/  ISETP.GE.AND P0, PT, R9, RZ, PT ;  /* 0x000000ff0900720c */ /* 0x000fe20003f06270 */
[----:B------:R-:W-:Y:S01]  /*b260*/  IMAD R230, R5, R8, R231 ;  /* 0x0000000805e67224 */ /* 0x000fe200078e02e7 */
[----:B------:R-:W-:Y:S01]  /*b270*/  IABS R231, R234 ;  /* 0x000000ea00e77213 */ /* 0x000fe20000000000 */
[----:B------:R-:W-:Y:S01]  /*b280*/  @!P3 IMAD.MOV R225, RZ, RZ, -R225 ;  /* 0x000000ffffe1b224 */ /* 0x000fe200078e0ae1 */
        /* <DEDUP_REMOVED lines=9> */
[----:B------:R-:W-:Y:S01]  /*b320*/  IABS R233, R8 ;  /* 0x0000000800e97213 */ /* 0x000fe20000000000 */
[C---:B------:R-:W-:Y:S02]  /*b330*/  IMAD R231, R5.reuse, R236, R231 ;  /* 0x000000ec05e77224 */ /* 0x040fe400078e02e7 */
[----:B------:R-:W-:Y:S01]  /*b340*/  IMAD.HI.U32 R9, R2, R232, RZ ;  /* 0x000000e802097227 */ /* 0x000fe200078e00ff */
[----:B------:R-:W-:-:S03]  /*b350*/  ISETP.GT.U32.AND P4, PT, R5, R227, PT ;  /* 0x000000e30500720c */ /* 0x000fc60003f84070 */
[----:B------:R-:W-:Y:S01]  /*b360*/  @!P1 IMAD.IADD R228, R228, 0x1, -R5 ;  /* 0x00000001e4e49824 */ /* 0x000fe200078e0a05 */
[C---:B------:R-:W-:Y:S01]  /*b370*/  ISETP.GT.U32.AND P1, PT, R5.reuse, R231, PT ;  /* 0x000000e70500720c */ /* 0x040fe20003f24070 */
[----:B------:R-:W-:Y:S02]  /*b380*/  IMAD.MOV R9, RZ, RZ, -R9 ;  /* 0x000000ffff097224 */ /* 0x000fe400078e0a09 */
[----:B------:R-:W-:Y:S01]  /*b390*/  @!P6 IMAD.MOV R226, RZ, RZ, -R226 ;  /* 0x000000ffffe2e224 */ /* 0x000fe200078e0ae2 */
[C---:B------:R-:W-:Y:S01]  /*b3a0*/  ISETP.GT.U32.AND P6, PT, R5.reuse, R229, PT ;  /* 0x000000e50500720c */ /* 0x040fe20003fc4070 */
[----:B------:R-:W-:Y:S01]  /*b3b0*/  IMAD R232, R5, R9, R232 ;  /* 0x0000000905e87224 */ /* 0x000fe200078e02e8 */
[----:B------:R-:W-:Y:S01]  /*b3c0*/  LOP3.LUT R9, R7, 0x28, RZ, 0xfc, !PT ;  /* 0x0000002807097812 */ /* 0x000fe200078efcff */
[----:B------:R-:W-:Y:S02]  /*b3d0*/  @!P5 IMAD.MOV R228, RZ, RZ, -R228 ;  /* 0x000000ffffe4d224 */ /* 0x000fe400078e0ae4 */
[----:B------:R-:W-:Y:S01]  /*b3e0*/  @!P4 IMAD.IADD R227, R227, 0x1, -R5 ;  /* 0x00000001e3e3c824 */ /* 0x000fe200078e0a05 */
[C---:B------:R-:W-:Y:S01]  /*b3f0*/  ISETP.GT.U32.AND P5, PT, R5.reuse, R232, PT ;  /* 0x000000e80500720c */ /* 0x040fe20003fa4070 */
[----:B------:R-:W-:Y:S01]  /*b400*/  IMAD.HI.U32 R235, R2, R233, RZ ;  /* 0x000000e902eb7227 */ /* 0x000fe200078e00ff */
[----:B------:R-:W-:-:S03]  /*b410*/  ISETP.GT.U32.AND P4, PT, R5, R230, PT ;  /* 0x000000e60500720c */ /* 0x000fc60003f84070 */
[----:B------:R-:W-:Y:S02]  /*b420*/  @!P1 IMAD.IADD R231, R231, 0x1, -R5 ;  /* 0x00000001e7e79824 */ /* 0x000fe400078e0a05 */
[----:B------:R-:W-:Y:S01]  /*b430*/  @!P2 IMAD.MOV R227, RZ, RZ, -R227 ;  /* 0x000000ffffe3a224 */ /* 0x000fe200078e0ae3 */
[----:B------:R-:W-:Y:S01]  /*b440*/  ISETP.GE.AND P2, PT, R234, RZ, PT ;  /* 0x000000ffea00720c */ /* 0x000fe20003f46270 */
[----:B------:R-:W-:Y:S01]  /*b450*/  @!P6 IMAD.IADD R229, R229, 0x1, -R5 ;  /* 0x00000001e5e5e824 */ /* 0x000fe200078e0a05 */
[----:B------:R-:W-:Y:S01]  /*b460*/  ISETP.GT.U32.AND P1, PT, R5, R231, PT ;  /* 0x000000e70500720c */ /* 0x000fe20003f24070 */
[----:B------:R-:W-:Y:S01]  /*b470*/  IMAD.MOV R234, RZ, RZ, -R235 ;  /* 0x000000ffffea7224 */ /* 0x000fe200078e0aeb */
[----:B------:R-:W-:Y:S01]  /*b480*/  ISETP.GE.AND P6, PT, R10, RZ, PT ;  /* 0x000000ff0a00720c */ /* 0x000fe20003fc6270 */
[----:B------:R-:W-:Y:S01]  /*b490*/  @!P5 IMAD.IADD R232, R232, 0x1, -R5 ;  /* 0x00000001e8e8d824 */ /* 0x000fe200078e0a05 */
[----:B------:R-:W-:Y:S01]  /*b4a0*/  LOP3.LUT R10, R7, 0x2a, RZ, 0xfc, !PT ;  /* 0x0000002a070a7812 */ /* 0x000fe200078efcff */
[C---:B------:R-:W-:Y:S01]  /*b4b0*/  IMAD R233, R5.reuse, R234, R233 ;  /* 0x000000ea05e97224 */ /* 0x040fe200078e02e9 */
[----:B------:R-:W-:Y:S01]  /*b4c0*/  IABS R235, R9 ;  /* 0x0000000900eb7213 */ /* 0x000fe20000000000 */
[----:B------:R-:W-:Y:S01]  /*b4d0*/  @!P4 IMAD.IADD R230, R230, 0x1, -R5 ;  /* 0x00000001e6e6c824 */ /* 0x000fe200078e0a05 */
[----:B------:R-:W-:Y:S01]  /*b4e0*/  IABS R234, R10 ;  /* 0x0000000a00ea7213 */ /* 0x000fe20000000000 */
[----:B------:R-:W-:Y:S01]  /*b4f0*/  @!P3 IMAD.MOV R229, RZ, RZ, -R229 ;  /* 0x000000ffffe5b224 */ /* 0x000fe200078e0ae5 */
[C---:B------:R-:W-:Y:S01]  /*b500*/  ISETP.GT.U32.AND P5, PT, R5.reuse, R232, PT ;  /* 0x000000e80500720c */ /* 0x040fe20003fa4070 */
[----:B------:R-:W-:Y:S01]  /*b510*/  IMAD.HI.U32 R237, R2, R235, RZ ;  /* 0x000000eb02ed7227 */ /* 0x000fe200078e00ff */
[----:B------:R-:W-:-:S02]  /*b520*/  ISETP.GT.U32.AND P4, PT, R5, R230, PT ;  /* 0x000000e60500720c */ /* 0x000fc40003f84070 */
[----:B------:R-:W-:Y:S01]  /*b530*/  ISETP.GE.AND P3, PT, R10, RZ, PT ;  /* 0x000000ff0a00720c */ /* 0x000fe20003f66270 */
[----:B------:R-:W-:Y:S01]  /*b540*/  @!P1 IMAD.IADD R231, R231, 0x1, -R5 ;  /* 0x00000001e7e79824 */ /* 0x000fe200078e0a05 */
[----:B------:R-:W-:Y:S01]  /*b550*/  ISETP.GT.U32.AND P1, PT, R5, R233, PT ;  /* 0x000000e90500720c */ /* 0x000fe20003f24070 */
[----:B------:R-:W-:Y:S01]  /*b560*/  IMAD.HI.U32 R238, R2, R234, RZ ;  /* 0x000000ea02ee7227 */ /* 0x000fe200078e00ff */
[----:B------:R-:W-:-:S03]  /*b570*/  IABS R10, R245 ;  /* 0x000000f5000a7213 */ /* 0x000fc60000000000 */
[----:B------:R-:W-:Y:S02]  /*b580*/  IMAD.MOV R238, RZ, RZ, -R238 ;  /* 0x000000ffffee7224 */ /* 0x000fe400078e0aee */
[--C-:B------:R-:W-:Y:S02]  /*b590*/  @!P5 IMAD.IADD R232, R232, 0x1, -R5.reuse ;  /* 0x00000001e8e8d824 */ /* 0x100fe400078e0a05 */
[----:B------:R-:W-:Y:S01]  /*b5a0*/  IMAD R234, R5, R238, R234 ;  /* 0x000000ee05ea7224 */ /* 0x000fe200078e02ea */
[----:B------:R-:W-:Y:S01]  /*b5b0*/  LOP3.LUT R238, R7, 0x22, RZ, 0xfc, !PT ;  /* 0x0000002207ee7812 */ /* 0x000fe200078efcff */
        /* <DEDUP_REMOVED lines=9> */
[----:B------:R-:W-:Y:S01]  /*b650*/  IABS R236, R8 ;  /* 0x0000000800ec7213 */ /* 0x000fe20000000000 */
[----:B------:R-:W-:Y:S01]  /*b660*/  @!P2 IMAD.MOV R231, RZ, RZ, -R231 ;  /* 0x000000ffffe7a224 */ /* 0x000fe200078e0ae7 */
[----:B------:R-:W-:Y:S01]  /*b670*/  ISETP.GE.AND P2, PT, R8, RZ, PT ;  /* 0x000000ff0800720c */ /* 0x000fe20003f46270 */
[----:B------:R-:W-:Y:S01]  /*b680*/  IMAD.HI.U32 R8, R2, R10, RZ ;  /* 0x0000000a02087227 */ /* 0x000fe200078e00ff */
[----:B------:R-:W-:-:S03]  /*b690*/  IABS R237, R7 ;  /* 0x0000000700ed7213 */ /* 0x000fc60000000000 */
[--C-:B------:R-:W-:Y:S01]  /*b6a0*/  @!P5 IMAD.IADD R234, R234, 0x1, -R5.reuse ;  /* 0x00000001eaead824 */ /* 0x100fe200078e0a05 */
[----:B------:R-:W-:Y:S01]  /*b6b0*/  ISETP.GE.AND P5, PT, R239, RZ, PT ;  /* 0x000000ffef00720c */ /* 0x000fe20003fa6270 */
[----:B------:R-:W-:Y:S01]  /*b6c0*/  IMAD.MOV R8, RZ, RZ, -R8 ;  /* 0x000000ffff087224 */ /* 0x000fe200078e0a08 */
[----:B------:R-:W-:Y:S01]  /*b6d0*/  IABS R239, R239 ;  /* 0x000000ef00ef7213 */ /* 0x000fe20000000000 */
[----:B------:R-:W-:Y:S01]  /*b6e0*/  @!P1 IMAD.IADD R233, R233, 0x1, -R5 ;  /* 0x00000001e9e99824 */ /* 0x000fe200078e0a05 */
[----:B------:R-:W-:Y:S01]  /*b6f0*/  ISETP.GT.U32.AND P6, PT, R5, R234, PT ;  /* 0x000000ea0500720c */ /* 0x000fe20003fc4070 */
[----:B------:R-:W-:Y:S01]  /*b700*/  @!P0 IMAD.MOV R230, RZ, RZ, -R230 ;  /* 0x000000ffffe68224 */ /* 0x000fe200078e0ae6 */
[----:B------:R-:W-:Y:S01]  /*b710*/  ISETP.GE.AND P0, PT, R9, RZ, PT ;  /* 0x000000ff0900720c */ /* 0x000fe20003f06270 */
[----:B------:R-:W-:Y:S01]  /*b720*/  @!P4 IMAD.MOV R233, RZ, RZ, -R233 ;  /* 0x000000ffffe9c224 */ /* 0x000fe200078e0ae9 */
[----:B------:R-:W-:Y:S01]  /*b730*/  ISETP.GT.U32.AND P4, PT, R5, R235, PT ;  /* 0x000000eb0500720c */ /* 0x000fe20003f84070 */
[----:B------:R-:W-:Y:S01]  /*b740*/  IMAD.HI.U32 R9, R2, R236, RZ ;  /* 0x000000ec02097227 */ /* 0x000fe200078e00ff */
[----:B------:R-:W-:-:S02]  /*b750*/  ISETP.GE.AND P1, PT, R238, RZ, PT ;  /* 0x000000ffee00720c */ /* 0x000fc40003f26270 */
[----:B------:R-:W-:Y:S01]  /*b760*/  IABS R238, R238 ;  /* 0x000000ee00ee7213 */ /* 0x000fe20000000000 */
[C---:B------:R-:W-:Y:S02]  /*b770*/  IMAD R10, R5.reuse, R8, R10 ;  /* 0x00000008050a7224 */ /* 0x040fe400078e020a */
[----:B------:R-:W-:Y:S02]  /*b780*/  IMAD.MOV R9, RZ, RZ, -R9 ;  /* 0x000000ffff097224 */ /* 0x000fe400078e0a09 */
[--C-:B------:R-:W-:Y:S02]  /*b790*/  @!P6 IMAD.IADD R234, R234, 0x1, -R5.reuse ;  /* 0x00000001eaeae824 */ /* 0x100fe400078e0a05 */
[----:B------:R-:W-:Y:S02]  /*b7a0*/  IMAD R236, R5, R9, R236 ;  /* 0x0000000905ec7224 */ /* 0x000fe400078e02ec */
[----:B------:R-:W-:Y:S02]  /*b7b0*/  @!P4 IMAD.IADD R235, R235, 0x1, -R5 ;  /* 0x00000001ebebc824 */ /* 0x000fe400078e0a05 */
[----:B------:R-:W-:Y:S01]  /*b7c0*/  @!P3 IMAD.MOV R234, RZ, RZ, -R234 ;  /* 0x000000ffffeab224 */ /* 0x000fe200078e0aea */
[C---:B------:R-:W-:Y:S01]  /*b7d0*/  ISETP.GT.U32.AND P3, PT, R5.reuse, R10, PT ;  /* 0x0000000a0500720c */ /* 0x040fe20003f64070 */
[----:B------:R-:W-:Y:S01]  /*b7e0*/  IMAD.HI.U32 R8, R2, R237, RZ ;  /* 0x000000ed02087227 */ /* 0x000fe200078e00ff */
[----:B------:R-:W-:-:S02]  /*b7f0*/  ISETP.GT.U32.AND P4, PT, R5, R235, PT ;  /* 0x000000eb0500720c */ /* 0x000fc40003f84070 */
[----:B------:R-:W-:Y:S01]  /*b800*/  ISETP.GT.U32.AND P6, PT, R5, R236, PT ;  /* 0x000000ec0500720c */ /* 0x000fe20003fc4070 */
[----:B------:R-:W-:Y:S02]  /*b810*/  IMAD.MOV R8, RZ, RZ, -R8 ;  /* 0x000000ffff087224 */ /* 0x000fe400078e0a08 */
[----:B------:R-:W-:-:S04]  /*b820*/  IMAD.HI.U32 R9, R2, R238, RZ ;  /* 0x000000ee02097227 */ /* 0x000fc800078e00ff */
[----:B------:R-:W-:Y:S02]  /*b830*/  IMAD R237, R5, R8, R237 ;  /* 0x0000000805ed7224 */ /* 0x000fe400078e02ed */
[--C-:B------:R-:W-:Y:S02]  /*b840*/  @!P3 IMAD.IADD R10, R10, 0x1, -R5.reuse ;  /* 0x000000010a0ab824 */ /* 0x100fe400078e0a05 */
[----:B------:R-:W-:Y:S01]  /*b850*/  @!P4 IMAD.IADD R235, R235, 0x1, -R5 ;  /* 0x00000001ebebc824 */ /* 0x000fe200078e0a05 */
[C---:B------:R-:W-:Y:S01]  /*b860*/  ISETP.GT.U32.AND P4, PT, R5.reuse, R237, PT ;  /* 0x000000ed0500720c */ /* 0x040fe20003f84070 */
[----:B------:R-:W-:Y:S01]  /*b870*/  IMAD.HI.U32 R242, R2, R239, RZ ;  /* 0x000000ef02f27227 */ /* 0x000fe200078e00ff */
[----:B------:R-:W-:-:S03]  /*b880*/  ISETP.GT.U32.AND P3, PT, R5, R10, PT ;  /* 0x0000000a0500720c */ /* 0x000fc60003f64070 */
[----:B------:R-:W-:Y:S02]  /*b890*/  @!P6 IMAD.IADD R236, R236, 0x1, -R5 ;  /* 0x00000001ecece824 */ /* 0x000fe400078e0a05 */
[----:B------:R-:W-:Y:S02]  /*b8a0*/  IMAD.MOV R8, RZ, RZ, -R9 ;  /* 0x000000ffff087224 */ /* 0x000fe400078e0a09 */
[----:B------:R-:W-:Y:S01]  /*b8b0*/  IMAD.MOV R9, RZ, RZ, -R242 ;  /* 0x000000ffff097224 */ /* 0x000fe200078e0af2 */
[C---:B------:R-:W-:Y:S01]  /*b8c0*/  ISETP.GT.U32.AND P6, PT, R5.reuse, R236, PT ;  /* 0x000000ec0500720c */ /* 0x040fe20003fc4070 */
[----:B------:R-:W-:Y:S01]  /*b8d0*/  IMAD.MOV R242, RZ, RZ, -R244 ;  /* 0x000000fffff27224 */ /* 0x000fe200078e0af4 */
[----:B------:R-:W-:Y:S01]  /*b8e0*/  IABS R244, R16 ;  /* 0x0000001000f47213 */ /* 0x000fe20000000000 */
[----:B------:R-:W-:Y:S02]  /*b8f0*/  IMAD R239, R5, R9, R239 ;  /* 0x0000000905ef7224 */ /* 0x000fe400078e02ef */
[----:B------:R-:W-:-:S02]  /*b900*/  @!P4 IMAD.IADD R237, R237, 0x1, -R5 ;  /* 0x00000001ededc824 */ /* 0x000fc400078e0a05 */
[----:B------:R-:W-:Y:S01]  /*b910*/  @!P3 IMAD.IADD R10, R10, 0x1, -R5 ;  /* 0x000000010a0ab824 */ /* 0x000fe200078e0a05 */
[C---:B------:R-:W-:Y:S01]  /*b920*/  ISETP.GT.U32.AND P3, PT, R5.reuse, R239, PT ;  /* 0x000000ef0500720c */ /* 0x040fe20003f64070 */
[C---:B------:R-:W-:Y:S01]  /*b930*/  IMAD R238, R5.reuse, R8, R238 ;  /* 0x0000000805ee7224 */ /* 0x040fe200078e02ee */
[C---:B------:R-:W-:Y:S01]  /*b940*/  ISETP.GT.U32.AND P4, PT, R5.reuse, R237, PT ;  /* 0x000000ed0500720c */ /* 0x040fe20003f84070 */
[C---:B------:R-:W-:Y:S01]  /*b950*/  IMAD R240, R5.reuse, R242, R240 ;  /* 0x000000f205f07224 */ /* 0x040fe200078e02f0 */
[----:B------:R-:W-:Y:S01]  /*b960*/  IABS R242, R6 ;  /* 0x0000000600f27213 */ /* 0x000fe20000000000 */
[----:B------:R-:W-:Y:S01]  /*b970*/  IMAD.MOV R8, RZ, RZ, -R243 ;  /* 0x000000ffff087224 */ /* 0x000fe200078e0af3 */
[----:B------:R-:W-:Y:S01]  /*b980*/  IABS R243, R3 ;  /* 0x0000000300f37213 */ /* 0x000fe20000000000 */
[----:B------:R-:W-:Y:S01]  /*b990*/  @!P6 IMAD.IADD R236, R236, 0x1, -R5 ;  /* 0x00000001ecece824 */ /* 0x000fe200078e0a05 */
[C---:B------:R-:W-:Y:S01]  /*b9a0*/  ISETP.GT.U32.AND P6, PT, R5.reuse, R238, PT ;  /* 0x000000ee0500720c */ /* 0x040fe20003fc4070 */
[----:B------:R-:W-:-:S02]  /*b9b0*/  IMAD R241, R5, R8, R241 ;  /* 0x0000000805f17224 */ /* 0x000fc400078e02f1 */
[----:B------:R-:W-:-:S04]  /*b9c0*/  IMAD.HI.U32 R8, R2, R242, RZ ;  /* 0x000000f202087227 */ /* 0x000fc800078e00ff */
[----:B------:R-:W-:Y:S02]  /*b9d0*/  @!P3 IMAD.IADD R239, R239, 0x1, -R5 ;  /* 0x00000001efefb824 */ /* 0x000fe400078e0a05 */
[----:B-1----:R-:W-:-:S04]  /*b9e0*/  IMAD.HI.U32 R247, R2, R243, RZ ;  /* 0x000000f302f77227 */ /* 0x002fc800078e00ff */
[----:B------:R-:W-:Y:S02]  /*b9f0*/  IMAD.MOV R8, RZ, RZ, -R8 ;  /* 0x000000ffff087224 */ /* 0x000fe400078e0a08 */
[----:B------:R-:W-:Y:S01]  /*ba00*/  @!P4 IMAD.IADD R237, R237, 0x1, -R5 ;  /* 0x00000001ededc824 */ /* 0x000fe200078e0a05 */
[C---:B------:R-:W-:Y:S01]  /*ba10*/  ISETP.GT.U32.AND P4, PT, R5.reuse, R240, PT ;  /* 0x000000f00500720c */ /* 0x040fe20003f84070 */
[----:B------:R-:W-:Y:S01]  /*ba20*/  @!P0 IMAD.MOV R235, RZ, RZ, -R235 ;  /* 0x000000ffffeb8224 */ /* 0x000fe200078e0aeb */
[C---:B------:R-:W-:Y:S01]  /*ba30*/  ISETP.GT.U32.AND P0, PT, R5.reuse, R239, PT ;  /* 0x000000ef0500720c */ /* 0x040fe20003f04070 */
[----:B------:R-:W-:Y:S02]  /*ba40*/  IMAD.MOV R247, RZ, RZ, -R247 ;  /* 0x000000fffff77224 */ /* 0x000fe400078e0af7 */
[----:B------:R-:W-:Y:S02]  /*ba50*/  IMAD R242, R5, R8, R242 ;  /* 0x0000000805f27224 */ /* 0x000fe400078e02f2 */
[----:B------:R-:W-:-:S03]  /*ba60*/  IMAD.HI.U32 R9, R2, R244, RZ ;  /* 0x000000f402097227 */ /* 0x000fc600078e00ff */
[----:B------:R-:W-:Y:S01]  /*ba70*/  ISETP.GT.U32.AND P3, PT, R5, R242, PT ;  /* 0x000000f20500720c */ /* 0x000fe20003f64070 */
[----:B------:R-:W-:-:S04]  /*ba80*/  IMAD.HI.U32 R8, R2, R246, RZ ;  /* 0x000000f602087227 */ /* 0x000fc800078e00ff */
[----:B------:R-:W-:Y:S02]  /*ba90*/  @!P6 IMAD.IADD R238, R238, 0x1, -R5 ;  /* 0x00000001eeeee824 */ /* 0x000fe400078e0a05 */
[C---:B------:R-:W-:Y:S01]  /*baa0*/  IMAD R243, R5.reuse, R247, R243 ;  /* 0x000000f705f37224 */ /* 0x040fe200078e02f3 */
[----:B------:R-:W-:Y:S01]  /*bab0*/  IABS R247, R14 ;  /* 0x0000000e00f77213 */ /* 0x000fe20000000000 */
[----:B------:R-:W-:Y:S01]  /*bac0*/  IMAD.MOV R9, RZ, RZ, -R9 ;  /* 0x000000ffff097224 */ /* 0x000fe200078e0a09 */
[C---:B------:R-:W-:Y:S01]  /*bad0*/  ISETP.GT.U32.AND P6, PT, R5.reuse, R238, PT ;  /* 0x000000ee0500720c */ /* 0x040fe20003fc4070 */
[----:B------:R-:W-:Y:S02]  /*bae0*/  IMAD.MOV R8, RZ, RZ, -R8 ;  /* 0x000000ffff087224 */ /* 0x000fe400078e0a08 */
[C---:B------:R-:W-:Y:S02]  /*baf0*/  IMAD R244, R5.reuse, R9, R244 ;  /* 0x0000000905f47224 */ /* 0x040fe400078e02f4 */
[----:B------:R-:W-:-:S02]  /*bb00*/  IMAD R246, R5, R8, R246 ;  /* 0x0000000805f67224 */ /* 0x000fc400078e02f6 */
[----:B------:R-:W-:-:S04]  /*bb10*/  IMAD.HI.U32 R8, R2, R247, RZ ;  /* 0x000000f702087227 */ /* 0x000fc800078e00ff */
[--C-:B------:R-:W-:Y:S01]  /*bb20*/  @!P4 IMAD.IADD R240, R240, 0x1, -R5.reuse ;  /* 0x00000001f0f0c824 */ /* 0x100fe200078e0a05 */
[----:B------:R-:W-:Y:S01]  /*bb30*/  ISETP.GE.AND P4, PT, R7, RZ, PT ;  /* 0x000000ff0700720c */ /* 0x000fe20003f86270 */
[----:B------:R-:W-:Y:S01]  /*bb40*/  @!P0 IMAD.IADD R239, R239, 0x1, -R5 ;  /* 0x00000001efef8824 */ /* 0x000fe200078e0a05 */
[----:B------:R-:W-:Y:S01]  /*bb50*/  ISETP.GT.U32.AND P0, PT, R5, R244, PT ;  /* 0x000000f40500720c */ /* 0x000fe20003f04070 */
[----:B------:R-:W-:Y:S02]  /*bb60*/  IMAD.MOV R8, RZ, RZ, -R8 ;  /* 0x000000ffff087224 */ /* 0x000fe400078e0a08 */
[----:B------:R-:W-:-:S04]  /*bb70*/  IMAD.HI.U32 R9, R2, R248, RZ ;  /* 0x000000f802097227 */ /* 0x000fc800078e00ff */
[C---:B------:R-:W-:Y:S02]  /*bb80*/  IMAD R247, R5.reuse, R8, R247 ;  /* 0x0000000805f77224 */ /* 0x040fe400078e02f7 */
[----:B------:R-:W-:Y:S02]  /*bb90*/  IMAD.MOV R8, RZ, RZ, -R9 ;  /* 0x000000ffff087224 */ /* 0x000fe400078e0a09 */
[--C-:B------:R-:W-:Y:S01]  /*bba0*/  @!P6 IMAD.IADD R238, R238, 0x1, -R5.reuse ;  /* 0x00000001eeeee824 */ /* 0x100fe200078e0a05 */
[C---:B------:R-:W-:Y:S01]  /*bbb0*/  ISETP.GT.U32.AND P6, PT, R5.reuse, R241, PT ;  /* 0x000000f10500720c */ /* 0x040fe20003fc4070 */
[----:B------:R-:W-:Y:S02]  /*bbc0*/  @!P3 IMAD.IADD R242, R242, 0x1, -R5 ;  /* 0x00000001f2f2b824 */ /* 0x000fe400078e0a05 */
[C---:B------:R-:W-:Y:S02]  /*bbd0*/  IMAD R248, R5.reuse, R8, R248 ;  /* 0x0000000805f87224 */ /* 0x040fe400078e02f8 */
[----:B------:R-:W-:Y:S01]  /*bbe0*/  @!P4 IMAD.MOV R237, RZ, RZ, -R237 ;  /* 0x000000ffffedc224 */ /* 0x000fe200078e0aed */
[C---:B------:R-:W-:Y:S01]  /*bbf0*/  ISETP.GT.U32.AND P4, PT, R5.reuse, R242, PT ;  /* 0x000000f20500720c */ /* 0x040fe20003f84070 */
[----:B------:R-:W-:Y:S01]  /*bc00*/  @!P0 IMAD.IADD R244, R244, 0x1, -R5 ;  /* 0x00000001f4f48824 */ /* 0x000fe200078e0a05 */
[----:B------:R-:W-:Y:S01]  /*bc10*/  ISETP.GT.U32.AND P0, PT, R5, R248, PT ;  /* 0x000000f80500720c */ /* 0x000fe20003f04070 */
[----:B------:R-:W-:-:S04]  /*bc20*/  IMAD.HI.U32 R9, R2, R249, RZ ;  /* 0x000000f902097227 */ /* 0x000fc800078e00ff */
[----:B------:R-:W-:Y:S01]  /*bc30*/  @!P2 IMAD.MOV R236, RZ, RZ, -R236 ;  /* 0x000000ffffeca224 */ /* 0x000fe200078e0aec */
[----:B------:R-:W-:Y:S01]  /*bc40*/  ISETP.GT.U32.AND P2, PT, R5, R240, PT ;  /* 0x000000f00500720c */ /* 0x000fe20003f44070 */
[----:B------:R-:W-:Y:S02]  /*bc50*/  IMAD.MOV R8, RZ, RZ, -R9 ;  /* 0x000000ffff087224 */ /* 0x000fe400078e0a09 */
[----:B------:R-:W-:Y:S01]  /*bc60*/  @!P6 IMAD.IADD R241, R241, 0x1, -R5 ;  /* 0x00000001f1f1e824 */ /* 0x000fe200078e0a05 */
[C---:B------:R-:W-:Y:S01]  /*bc70*/  ISETP.GT.U32.AND P6, PT, R5.reuse, R243, PT ;  /* 0x000000f30500720c */ /* 0x040fe20003fc4070 */
[C---:B------:R-:W-:Y:S02]  /*bc80*/  IMAD R249, R5.reuse, R8, R249 ;  /* 0x0000000805f97224 */ /* 0x040fe400078e02f9 */
[--C-:B------:R-:W-:Y:S01]  /*bc90*/  @!P4 IMAD.IADD R242, R242, 0x1, -R5.reuse ;  /* 0x00000001f2f2c824 */ /* 0x100fe200078e0a05 */
[----:B------:R-:W-:Y:S01]  /*bca0*/  ISETP.GT.U32.AND P3, PT, R5, R241, PT ;  /* 0x000000f10500720c */ /* 0x000fe20003f64070 */
[----:B------:R-:W-:Y:S01]  /*bcb0*/  @!P0 IMAD.IADD R248, R248, 0x1, -R5 ;  /* 0x00000001f8f88824 */ /* 0x000fe200078e0a05 */
[----:B------:R-:W-:Y:S01]  /*bcc0*/  ISETP.GE.AND P4, PT, R251, RZ, PT ;  /* 0x000000fffb00720c */ /* 0x000fe20003f86270 */
[----:B------:R-:W-:Y:S01]  /*bcd0*/  IMAD.HI.U32 R251, R2, R250, RZ ;  /* 0x000000fa02fb7227 */ /* 0x000fe200078e00ff */
[----:B------:R-:W-:-:S03]  /*bce0*/  ISETP.GT.U32.AND P0, PT, R5, R249, PT ;  /* 0x000000f90500720c */ /* 0x000fc60003f04070 */
[----:B------:R-:W-:Y:S01]  /*bcf0*/  @!P2 IMAD.IADD R240, R240, 0x1, -R5 ;  /* 0x00000001f0f0a824 */ /* 0x000fe200078e0a05 */
[----:B------:R-:W-:Y:S01]  /*bd00*/  ISETP.GT.U32.AND P2, PT, R5, R246, PT ;  /* 0x000000f60500720c */ /* 0x000fe20003f44070 */
[----:B------:R-:W-:Y:S01]  /*bd10*/  IMAD.MOV R9, RZ, RZ, -R251 ;  /* 0x000000ffff097224 */ /* 0x000fe200078e0afb */
[----:B------:R-:W-:Y:S01]  /*bd20*/  IABS R251, R11 ;  /* 0x0000000b00fb7213 */ /* 0x000fe20000000000 */
[--C-:B------:R-:W-:Y:S02]  /*bd30*/  @!P6 IMAD.IADD R243, R243, 0x1, -R5.reuse ;  /* 0x00000001f3f3e824 */ /* 0x100fe400078e0a05 */
[----:B------:R-:W-:Y:S02]  /*bd40*/  IMAD R250, R5, R9, R250 ;  /* 0x0000000905fa7224 */ /* 0x000fe400078e02fa */
[--C-:B------:R-:W-:Y:S01]  /*bd50*/  @!P3 IMAD.IADD R241, R241, 0x1, -R5.reuse ;  /* 0x00000001f1f1b824 */ /* 0x100fe200078e0a05 */
[----:B------:R-:W-:Y:S01]  /*bd60*/  ISETP.GT.U32.AND P3, PT, R5, R247, PT ;  /* 0x000000f70500720c */ /* 0x000fe20003f64070 */
[----:B------:R-:W-:Y:S01]  /*bd70*/  @!P0 IMAD.IADD R249, R249, 0x1, -R5 ;  /* 0x00000001f9f98824 */ /* 0x000fe200078e0a05 */
[C---:B------:R-:W-:Y:S01]  /*bd80*/  ISETP.GT.U32.AND P6, PT, R5.reuse, R243, PT ;  /* 0x000000f30500720c */ /* 0x040fe20003fc4070 */
[----:B---3--:R-:W-:Y:S01]  /*bd90*/  IMAD.HI.U32 R21, R2, R251, RZ ;  /* 0x000000fb02157227 */ /* 0x008fe200078e00ff */
[----:B------:R-:W-:-:S03]  /*bda0*/  ISETP.GT.U32.AND P0, PT, R5, R250, PT ;  /* 0x000000fa0500720c */ /* 0x000fc60003f04070 */
[----:B------:R-:W-:Y:S01]  /*bdb0*/  @!P2 IMAD.IADD R246, R246, 0x1, -R5 ;  /* 0x00000001f6f6a824 */ /* 0x000fe200078e0a05 */
[----:B------:R-:W-:Y:S01]  /*bdc0*/  ISETP.GE.AND P2, PT, R6, RZ, PT ;  /* 0x000000ff0600720c */ /* 0x000fe20003f46270 */
[----:B------:R-:W-:Y:S01]  /*bdd0*/  IMAD.MOV R21, RZ, RZ, -R21 ;  /* 0x000000ffff157224 */ /* 0x000fe200078e0a15 */
[----:B------:R-:W-:-:S03]  /*bde0*/  LOP3.LUT R6, R7, 0x8, RZ, 0xfc, !PT ;  /* 0x0000000807067812 */ /* 0x000fc600078efcff */
[--C-:B------:R-:W-:Y:S01]  /*bdf0*/  @!P3 IMAD.IADD R247, R247, 0x1, -R5.reuse ;  /* 0x00000001f7f7b824 */ /* 0x100fe200078e0a05 */
[----:B------:R-:W-:Y:S01]  /*be00*/  IABS R9, R6 ;  /* 0x0000000600097213 */ /* 0x000fe20000000000 */
[--C-:B------:R-:W-:Y:S01]  /*be10*/  @!P6 IMAD.IADD R243, R243, 0x1, -R5.reuse ;  /* 0x00000001f3f3e824 */ /* 0x100fe200078e0a05 */
[----:B------:R-:W-:Y:S01]  /*be20*/  ISETP.GE.AND P3, PT, R3, RZ, PT ;  /* 0x000000ff0300720c */ /* 0x000fe20003f66270 */
[----:B------:R-:W-:Y:S01]  /*be30*/  @!P0 IMAD.IADD R250, R250, 0x1, -R5 ;  /* 0x00000001fafa8824 */ /* 0x000fe200078e0a05 */
[----:B------:R-:W-:Y:S01]  /*be40*/  ISETP.GE.AND P6, PT, R4, RZ, PT ;  /* 0x000000ff0400720c */ /* 0x000fe20003fc6270 */
[C---:B------:R-:W-:Y:S01]  /*be50*/  IMAD.HI.U32 R20, R2.reuse, R9, RZ ;  /* 0x0000000902147227 */ /* 0x040fe200078e00ff */
[----:B------:R-:W-:Y:S02]  /*be60*/  LOP3.LUT R4, R7, 0x6, RZ, 0xfc, !PT ;  /* 0x0000000607047812 */ /* 0x000fe400078efcff */
[----:B------:R-:W-:Y:S01]  /*be70*/  ISETP.GT.U32.AND P0, PT, R5, R244, PT ;  /* 0x000000f40500720c */ /* 0x000fe20003f04070 */
[----:B------:R-:W-:Y:S01]  /*be80*/  IMAD.MOV R20, RZ, RZ, -R20 ;  /* 0x000000ffff147224 */ /* 0x000fe200078e0a14 */
[----:B------:R-:W-:Y:S01]  /*be90*/  LOP3.LUT R3, R7, 0x2, RZ, 0xfc, !PT ;  /* 0x0000000207037812 */ /* 0x000fe200078efcff */
[C---:B------:R-:W-:Y:S01]  /*bea0*/  IMAD R251, R5.reuse, R21, R251 ;  /* 0x0000001505fb7224 */ /* 0x040fe200078e02fb */
[----:B------:R-:W-:Y:S01]  /*beb0*/  IABS R8, R4 ;  /* 0x0000000400087213 */ /* 0x000fe20000000000 */
[----:B------:R-:W-:Y:S01]  /*bec0*/  @!P1 IMAD.MOV R238, RZ, RZ, -R238 ;  /* 0x000000ffffee9224 */ /* 0x000fe200078e0aee */
[----:B------:R-:W-:Y:S01]  /*bed0*/  IABS R7, R0 ;  /* 0x0000000000077213 */ /* 0x000fe20000000000 */
[----:B------:R-:W-:Y:S01]  /*bee0*/  @!P5 IMAD.MOV R239, RZ, RZ, -R239 ;  /* 0x000000ffffefd224 */ /* 0x000fe200078e0aef */
[----:B------:R-:W-:Y:S01]  /*bef0*/  IABS R17, R3 ;  /* 0x0000000300117213 */ /* 0x000fe20000000000 */
[C---:B------:R-:W-:Y:S01]  /*bf00*/  IMAD.HI.U32 R19, R2.reuse, R8, RZ ;  /* 0x0000000802137227 */ /* 0x040fe200078e00ff */
[C---:B------:R-:W-:Y:S01]  /*bf10*/  ISETP.GT.U32.AND P1, PT, R5.reuse, R246, PT ;  /* 0x000000f60500720c */ /* 0x040fe20003f24070 */
[----:B------:R-:W2:Y:S01]  /*bf20*/  LDL.LU R21, [R1+0x114c] ;  /* 0x00114c0001157983 */ /* 0x000ea20000300800 */
[----:B------:R-:W-:Y:S01]  /*bf30*/  ISETP.GT.U32.AND P5, PT, R5, R248, PT ;  /* 0x000000f80500720c */ /* 0x000fe20003fa4070 */
[----:B------:R-:W-:-:S04]  /*bf40*/  IMAD.HI.U32 R18, R2, R7, RZ ;  /* 0x0000000702127227 */ /* 0x000fc800078e00ff */
[C---:B------:R-:W-:Y:S02]  /*bf50*/  IMAD R9, R5.reuse, R20, R9 ;  /* 0x0000001405097224 */ /* 0x040fe400078e0209 */
[----:B------:R-:W-:Y:S01]  /*bf60*/  @!P4 IMAD.MOV R240, RZ, RZ, -R240 ;  /* 0x000000fffff0c224 */ /* 0x000fe200078e0af0 */
[C---:B------:R-:W-:Y:S01]  /*bf70*/  ISETP.GT.U32.AND P4, PT, R5.reuse, R247, PT ;  /* 0x000000f70500720c */ /* 0x040fe20003f84070 */
[----:B------:R-:W-:Y:S01]  /*bf80*/  @!P2 IMAD.MOV R242, RZ, RZ, -R242 ;  /* 0x000000fffff2a224 */ /* 0x000fe200078e0af2 */
[C---:B------:R-:W-:Y:S01]  /*bf90*/  ISETP.GT.U32.AND P2, PT, R5.reuse, R249, PT ;  /* 0x000000f90500720c */ /* 0x040fe20003f44070 */
[----:B------:R-:W-:Y:S01]  /*bfa0*/  IMAD.HI.U32 R2, R2, R17, RZ ;  /* 0x0000001102027227 */ /* 0x000fe200078e00ff */
[----:B------:R-:W3:Y:S03]  /*bfb0*/  LDL.LU R20, [R1+0x1148] ;  /* 0x0011480001147983 */ /* 0x000ee60000300800 */
[----:B------:R-:W-:Y:S01]  /*bfc0*/  @!P3 IMAD.MOV R243, RZ, RZ, -R243 ;  /* 0x000000fffff3b224 */ /* 0x000fe200078e0af3 */
[----:B------:R-:W-:Y:S01]  /*bfd0*/  ISETP.GT.U32.AND P3, PT, R5, R251, PT ;  /* 0x000000fb0500720c */ /* 0x000fe20003f64070 */
[----:B------:R-:W-:-:S02]  /*bfe0*/  IMAD.MOV R19, RZ, RZ, -R19 ;  /* 0x000000ffff137224 */ /* 0x000fc400078e0a13 */
[----:B------:R-:W-:Y:S01]  /*bff0*/  @!P0 IMAD.IADD R244, R244, 0x1, -R5 ;  /* 0x00000001f4f48824 */ /* 0x000fe200078e0a05 */
[C---:B------:R-:W-:Y:S01]  /*c000*/  ISETP.GT.U32.AND P0, PT, R5.reuse, R9, PT ;  /* 0x000000090500720c */ /* 0x040fe20003f04070 */
[----:B------:R-:W-:Y:S02]  /*c010*/  IMAD.MOV R2, RZ, RZ, -R2 ;  /* 0x000000ffff027224 */ /* 0x000fe400078e0a02 */
[----:B------:R-:W-:Y:S02]  /*c020*/  IMAD.MOV R18, RZ, RZ, -R18 ;  /* 0x000000ffff127224 */ /* 0x000fe400078e0a12 */
[C---:B------:R-:W-:Y:S02]  /*c030*/  IMAD R8, R5.reuse, R19, R8 ;  /* 0x0000001305087224 */ /* 0x040fe400078e0208 */
[C---:B------:R-:W-:Y:S01]  /*c040*/  IMAD R2, R5.reuse, R2, R17 ;  /* 0x0000000205027224 */ /* 0x040fe200078e0211 */
[----:B------:R-:W4:Y:S01]  /*c050*/  LDL.LU R19, [R1+0x1144] ;  /* 0x0011440001137983 */ /* 0x000f220000300800 */
[----:B------:R-:W-:-:S02]  /*c060*/  IMAD R7, R5, R18, R7 ;  /* 0x0000001205077224 */ /* 0x000fc400078e0207 */
[----:B------:R-:W-:Y:S01]  /*c070*/  @!P6 IMAD.MOV R241, RZ, RZ, -R241 ;  /* 0x000000fffff1e224 */ /* 0x000fe200078e0af1 */
[C---:B------:R-:W-:Y:S01]  /*c080*/  ISETP.GT.U32.AND P6, PT, R5.reuse, R250, PT ;  /* 0x000000fa0500720c */ /* 0x040fe20003fc4070 */
[--C-:B------:R-:W-:Y:S01]  /*c090*/  @!P1 IMAD.IADD R246, R246, 0x1, -R5.reuse ;  /* 0x00000001f6f69824 */ /* 0x100fe200078e0a05 */
[C---:B------:R-:W-:Y:S01]  /*c0a0*/  ISETP.GT.U32.AND P1, PT, R5.reuse, R8, PT ;  /* 0x000000080500720c */ /* 0x040fe20003f24070 */
[--C-:B------:R-:W-:Y:S01]  /*c0b0*/  @!P5 IMAD.IADD R248, R248, 0x1, -R5.reuse ;  /* 0x00000001f8f8d824 */ /* 0x100fe200078e0a05 */
[----:B------:R-:W-:Y:S01]  /*c0c0*/  ISETP.GT.U32.AND P5, PT, R5, R2, PT ;  /* 0x000000020500720c */ /* 0x000fe20003fa4070 */
[--C-:B------:R-:W-:Y:S01]  /*c0d0*/  @!P4 IMAD.IADD R247, R247, 0x1, -R5.reuse ;  /* 0x00000001f7f7c824 */ /* 0x100fe200078e0a05 */
[----:B------:R-:W-:Y:S01]  /*c0e0*/  ISETP.GT.U32.AND P4, PT, R5, R7, PT ;  /* 0x000000070500720c */ /* 0x000fe20003f84070 */
[--C-:B------:R-:W-:Y:S01]  /*c0f0*/  @!P2 IMAD.IADD R249, R249, 0x1, -R5.reuse ;  /* 0x00000001f9f9a824 */ /* 0x100fe200078e0a05 */
[----:B------:R-:W-:Y:S01]  /*c100*/  ISETP.GE.AND P2, PT, R16, RZ, PT ;  /* 0x000000ff1000720c */ /* 0x000fe20003f46270 */
[--C-:B------:R-:W-:Y:S01]  /*c110*/  @!P3 IMAD.IADD R251, R251, 0x1, -R5.reuse ;  /* 0x00000001fbfbb824 */ /* 0x100fe200078e0a05 */
[----:B------:R-:W-:Y:S01]  /*c120*/  ISETP.GE.AND P3, PT, R14, RZ, PT ;  /* 0x000000ff0e00720c */ /* 0x000fe20003f66270 */
[--C-:B------:R-:W-:Y:S01]  /*c130*/  @!P0 IMAD.IADD R9, R9, 0x1, -R5.reuse ;  /* 0x0000000109098824 */ /* 0x100fe200078e0a05 */
[----:B------:R-:W-:Y:S01]  /*c140*/  ISETP.GE.AND P0, PT, R13, RZ, PT ;  /* 0x000000ff0d00720c */ /* 0x000fe20003f06270 */
[--C-:B------:R-:W-:Y:S01]  /*c150*/  @!P6 IMAD.IADD R250, R250, 0x1, -R5.reuse ;  /* 0x00000001fafae824 */ /* 0x100fe200078e0a05 */
[----:B------:R-:W-:Y:S01]  /*c160*/  ISETP.GE.AND P6, PT, R15, RZ, PT ;  /* 0x000000ff0f00720c */ /* 0x000fe20003fc6270 */
[--C-:B------:R-:W-:Y:S01]  /*c170*/  @!P1 IMAD.IADD R8, R8, 0x1, -R5.reuse ;  /* 0x0000000108089824 */ /* 0x100fe200078e0a05 */
[----:B------:R-:W2:Y:S01]  /*c180*/  LDL.LU R18, [R1+0x1140] ;  /* 0x0011400001127983 */ /* 0x000ea20000300800 */
[--C-:B------:R-:W-:Y:S01]  /*c190*/  @!P5 IMAD.IADD R2, R2, 0x1, -R5.reuse ;  /* 0x000000010202d824 */ /* 0x100fe200078e0a05 */
[----:B------:R-:W-:Y:S01]  /*c1a0*/  ISETP.GT.U32.AND P5, PT, R5, R9, PT ;  /* 0x000000090500720c */ /* 0x000fe20003fa4070 */
[----:B------:R-:W-:-:S02]  /*c1b0*/  @!P4 IMAD.IADD R7, R7, 0x1, -R5 ;  /* 0x000000010707c824 */ /* 0x000fc400078e0a05 */
[----:B------:R-:W-:Y:S01]  /*c1c0*/  @!P2 IMAD.MOV R244, RZ, RZ, -R244 ;  /* 0x000000fffff4a224 */ /* 0x000fe200078e0af4 */
[C---:B------:R-:W-:Y:S01]  /*c1d0*/  ISETP.GT.U32.AND P2, PT, R5.reuse, R251, PT ;  /* 0x000000fb0500720c */ /* 0x040fe20003f44070 */
[----:B------:R-:W-:Y:S01]  /*c1e0*/  @!P3 IMAD.MOV R247, RZ, RZ, -R247 ;  /* 0x000000fffff7b224 */ /* 0x000fe200078e0af7 */
[----:B------:R-:W-:Y:S01]  /*c1f0*/  ISETP.GE.AND P4, PT, R252, RZ, PT ;  /* 0x000000fffc00720c */ /* 0x000fe20003f86270 */
[----:B------:R-:W-:Y:S01]  /*c200*/  @!P0 IMAD.MOV R248, RZ, RZ, -R248 ;  /* 0x000000fffff88224 */ /* 0x000fe200078e0af8 */
[C---:B------:R-:W-:Y:S01]  /*c210*/  ISETP.GT.U32.AND P3, PT, R5.reuse, R8, PT ;  /* 0x000000080500720c */ /* 0x040fe20003f64070 */
[----:B------:R-:W3:Y:S01]  /*c220*/  LDL.LU R17, [R1+0x113c] ;  /* 0x00113c0001117983 */ /* 0x000ee20000300800 */
[----:B------:R-:W-:-:S03]  /*c230*/  ISETP.GT.U32.AND P0, PT, R5, R7, PT ;  /* 0x000000070500720c */ /* 0x000fc60003f04070 */
[----:B------:R-:W4:Y:S01]  /*c240*/  LDL.LU R16, [R1+0x1138] ;  /* 0x0011380001107983 */ /* 0x000f220000300800 */
[----:B------:R-:W-:Y:S01]  /*c250*/  ISETP.GE.AND P1, PT, R12, RZ, PT ;  /* 0x000000ff0c00720c */ /* 0x000fe20003f26270 */
[----:B------:R-:W-:Y:S02]  /*c260*/  @!P6 IMAD.MOV R246, RZ, RZ, -R246 ;  /* 0x000000fffff6e224 */ /* 0x000fe400078e0af6 */
[----:B------:R-:W2:Y:S01]  /*c270*/  LDL.LU R15, [R1+0x1134] ;  /* 0x00113400010f7983 */ /* 0x000ea20000300800 */
[----:B------:R-:W-:-:S03]  /*c280*/  ISETP.GE.AND P6, PT, R11, RZ, PT ;  /* 0x000000ff0b00720c */ /* 0x000fc60003fc6270 */
[----:B------:R-:W3:Y:S01]  /*c290*/  LDL.LU R14, [R1+0x1130] ;  /* 0x00113000010e7983 */ /* 0x000ee20000300800 */
[----:B------:R-:W-:-:S03]  /*c2a0*/  @!P5 IMAD.IADD R9, R9, 0x1, -R5 ;  /* 0x000000010909d824 */ /* 0x000fc600078e0a05 */
[----:B------:R-:W4:Y:S01]  /*c2b0*/  LDL.LU R13, [R1+0x112c] ;  /* 0x00112c00010d7983 */ /* 0x000f220000300800 */
[--C-:B------:R-:W-:Y:S01]  /*c2c0*/  @!P2 IMAD.IADD R251, R251, 0x1, -R5.reuse ;  /* 0x00000001fbfba824 */ /* 0x100fe200078e0a05 */
[----:B------:R-:W-:Y:S02]  /*c2d0*/  ISETP.GE.AND P5, PT, R0, RZ, PT ;  /* 0x000000ff0000720c */ /* 0x000fe40003fa6270 */
[----:B------:R-:W2:Y:S01]  /*c2e0*/  LDL.LU R12, [R1+0x24] ;  /* 0x00002400010c7983 */ /* 0x000ea20000300800 */
[----:B------:R-:W-:Y:S01]  /*c2f0*/  @!P4 IMAD.MOV R250, RZ, RZ, -R250 ;  /* 0x000000fffffac224 */ /* 0x000fe200078e0afa */
[----:B------:R-:W-:Y:S02]  /*c300*/  ISETP.GE.AND P2, PT, R4, RZ, PT ;  /* 0x000000ff0400720c */ /* 0x000fe40003f46270 */
[----:B------:R-:W3:Y:S01]  /*c310*/  LDL.LU R11, [R1+0x20] ;  /* 0x00002000010b7983 */ /* 0x000ee20000300800 */
[----:B------:R-:W-:Y:S01]  /*c320*/  ISETP.GE.AND P4, PT, R6, RZ, PT ;  /* 0x000000ff0600720c */ /* 0x000fe20003f86270 */
[----:B------:R-:W-:-:S02]  /*c330*/  @!P3 IMAD.IADD R8, R8, 0x1, -R5 ;  /* 0x000000010808b824 */ /* 0x000fc400078e0a05 */
[----:B------:R-:W4:Y:S01]  /*c340*/  LDL.LU R252, [R1+0x1c] ;  /* 0x00001c0001fc7983 */ /* 0x000f220000300800 */
[----:B------:R-:W-:-:S03]  /*c350*/  ISETP.GE.AND P3, PT, R3, RZ, PT ;  /* 0x000000ff0300720c */ /* 0x000fc60003f66270 */
[----:B------:R-:W4:Y:S01]  /*c360*/  LDL.LU R0, [R1+0x18] ;  /* 0x0000180001007983 */ /* 0x000f220000300800 */
[----:B------:R-:W-:-:S03]  /*c370*/  @!P0 IMAD.IADD R7, R7, 0x1, -R5 ;  /* 0x0000000107078824 */ /* 0x000fc600078e0a05 */
[----:B------:R-:W4:Y:S01]  /*c380*/  LDL.LU R4, [R1+0x14] ;  /* 0x0000140001047983 */ /* 0x000f220000300800 */
[----:B------:R-:W-:-:S03]  /*c390*/  ISETP.GE.AND P0, PT, R245, RZ, PT ;  /* 0x000000fff500720c */ /* 0x000fc60003f06270 */
[----:B------:R-:W4:Y:S04]  /*c3a0*/  LDL.LU R6, [R1+0x10] ;  /* 0x0000100001067983 */ /* 0x000f280000300800 */
[----:B------:R-:W2:Y:S04]  /*c3b0*/  LDL.LU R3, [R1+0x1128] ;  /* 0x0011280001037983 */ /* 0x000ea80000300800 */
[----:B------:R-:W3:Y:S01]  /*c3c0*/  LDL.LU R245, [R1+0x1124] ;  /* 0x0011240001f57983 */ /* 0x000ee20000300800 */
[----:B------:R-:W-:Y:S01]  /*c3d0*/  @!P1 IMAD.MOV R249, RZ, RZ, -R249 ;  /* 0x000000fffff99224 */ /* 0x000fe200078e0af9 */
[----:B------:R-:W-:Y:S01]  /*c3e0*/  ISETP.GT.U32.AND P1, PT, R5, R2, PT ;  /* 0x000000020500720c */ /* 0x000fe20003f24070 */
[----:B------:R-:W-:-:S12]  /*c3f0*/  @!P6 IMAD.MOV R251, RZ, RZ, -R251 ;  /* 0x000000fffffbe224 */ /* 0x000fd800078e0afb */
[----:B------:R-:W-:Y:S02]  /*c400*/  @!P1 IMAD.IADD R2, R2, 0x1, -R5 ;  /* 0x0000000102029824 */ /* 0x000fe400078e0a05 */
[----:B--2---:R-:W-:Y:S01]  /*c410*/  IMAD R3, R3, UR8, RZ ;  /* 0x0000000803037c24 */ /* 0x004fe2000f8e02ff */
[----:B---3--:R-:W-:Y:S02]  /*c420*/  ISETP.NE.AND P1, PT, R245, RZ, PT ;  /* 0x000000fff500720c */ /* 0x008fe40003f25270 */
[----:B------:R-:W-:Y:S02]  /*c430*/  LOP3.LUT R245, RZ, R245, RZ, 0x33, !PT ;  /* 0x000000f5fff57212 */ /* 0x000fe400078e33ff */
[----:B------:R-:W-:Y:S01]  /*c440*/  LEA R5, P6, R3, UR4, 0x1 ;  /* 0x0000000403057c11 */ /* 0x000fe2000f8c08ff */
[----:B------:R-:W-:Y:S01]  /*c450*/  @!P3 IMAD.MOV R2, RZ, RZ, -R2 ;  /* 0x000000ffff02b224 */ /* 0x000fe200078e0a02 */
[C---:B------:R-:W-:Y:S01]  /*c460*/  SEL R12, R245.reuse, R12, !P1 ;  /* 0x0000000cf50c7207 */ /* 0x040fe20004800000 */
[----:B------:R-:W-:Y:S01]  /*c470*/  ULDC UR4, c[0x0][0x234] ;  /* 0x00008d0000047ab9 */ /* 0x000fe20000000800 */
[C---:B------:R-:W-:Y:S01]  /*c480*/  SEL R11, R245.reuse, R11, !P1 ;  /* 0x0000000bf50b7207 */ /* 0x040fe20004800000 */
[----:B------:R0:W-:Y:S01]  /*c490*/  STL [R1+0x10f4], R5 ;  /* 0x0010f40501007387 */ /* 0x0001e20000100800 */
[----:B----4-:R-:W-:-:S02]  /*c4a0*/  SEL R252, R245, R252, !P1 ;  /* 0x000000fcf5fc7207 */ /* 0x010fc40004800000 */
[C---:B------:R-:W-:Y:S02]  /*c4b0*/  SEL R0, R245.reuse, R0, !P1 ;  /* 0x00000000f5007207 */ /* 0x040fe40004800000 */
[C---:B------:R-:W-:Y:S01]  /*c4c0*/  SEL R4, R245.reuse, R4, !P1 ;  /* 0x00000004f5047207 */ /* 0x040fe20004800000 */
[----:B0-----:R-:W2:Y:S04]  /*c4d0*/  LDL.LU R5, [R1+0xc] ;  /* 0x00000c0001057983 */ /* 0x001ea80000300800 */
[----:B------:R0:W-:Y:S01]  /*c4e0*/  STL [R1+0xd8], R12 ;  /* 0x0000d80c01007387 */ /* 0x0001e20000100800 */
[----:B------:R-:W-:-:S03]  /*c4f0*/  SEL R6, R245, R6, !P1 ;  /* 0x00000006f5067207 */ /* 0x000fc60004800000 */
[----:B0-----:R-:W3:Y:S04]  /*c500*/  LDL.LU R12, [R1+0x1120] ;  /* 0x00112000010c7983 */ /* 0x001ee80000300800 */
[----:B------:R0:W-:Y:S04]  /*c510*/  STL [R1+0xd4], R11 ;  /* 0x0000d40b01007387 */ /* 0x0001e80000100800 */
[----:B0-----:R-:W4:Y:S04]  /*c520*/  LDL.LU R11, [R1+0x111c] ;  /* 0x00111c00010b7983 */ /* 0x001f280000300800 */
[----:B------:R0:W-:Y:S04]  /*c530*/  STL [R1+0xd0], R252 ;  /* 0x0000d0fc01007387 */ /* 0x0001e80000100800 */
[----:B0-----:R-:W3:Y:S04]  /*c540*/  LDL.LU R252, [R1+0x1118] ;  /* 0x0011180001fc7983 */ /* 0x001ee80000300800 */
[----:B------:R0:W-:Y:S04]  /*c550*/  STL [R1+0xcc], R0 ;  /* 0x0000cc0001007387 */ /* 0x0001e80000100800 */
[----:B0-----:R-:W4:Y:S04]  /*c560*/  LDL.LU R0, [R1+0x1114] ;  /* 0x0011140001007983 */ /* 0x001f280000300800 */
[----:B------:R0:W-:Y:S04]  /*c570*/  STL [R1+0xc8], R4 ;  /* 0x0000c80401007387 */ /* 0x0001e80000100800 */
[----:B0-----:R-:W3:Y:S04]  /*c580*/  LDL.LU R4, [R1+0x1110] ;  /* 0x0011100001047983 */ /* 0x001ee80000300800 */
[----:B------:R0:W-:Y:S04]  /*c590*/  STL [R1+0xc4], R6 ;  /* 0x0000c40601007387 */ /* 0x0001e80000100800 */
[----:B0-----:R-:W3:Y:S01]  /*c5a0*/  LDL.LU R6, [R1+0x110c] ;  /* 0x00110c0001067983 */ /* 0x001ee20000300800 */
[----:B--2---:R-:W-:-:S05]  /*c5b0*/  SEL R5, R245, R5, !P1 ;  /* 0x00000005f5057207 */ /* 0x004fca0004800000 */
[----:B------:R0:W-:Y:S01]  /*c5c0*/  STL [R1+0xc0], R5 ;  /* 0x0000c00501007387 */ /* 0x0001e20000100800 */
[C---:B----4-:R-:W-:Y:S02]  /*c5d0*/  SEL R0, R245.reuse, R0, !P1 ;  /* 0x00000000f5007207 */ /* 0x050fe40004800000 */
[C---:B---3--:R-:W-:Y:S02]  /*c5e0*/  SEL R4, R245.reuse, R4, !P1 ;  /* 0x00000004f5047207 */ /* 0x048fe40004800000 */
[C---:B0-----:R-:W-:Y:S02]  /*c5f0*/  SEL R5, R245.reuse, R6, !P1 ;  /* 0x00000006f5057207 */ /* 0x041fe40004800000 */
[----:B------:R-:W2:Y:S04]  /*c600*/  LDL.LU R6, [R1+0x1108] ;  /* 0x0011080001067983 */ /* 0x000ea80000300800 */
[----:B------:R0:W-:Y:S04]  /*c610*/  STL [R1+0xbc], R5 ;  /* 0x0000bc0501007387 */ /* 0x0001e80000100800 */
[----:B------:R1:W-:Y:S01]  /*c620*/  STL [R1+0xb8], R4 ;  /* 0x0000b80401007387 */ /* 0x0003e20000100800 */
[----:B0-----:R-:W-:-:S03]  /*c630*/  SEL R5, R245, R252, !P1 ;  /* 0x000000fcf5057207 */ /* 0x001fc60004800000 */
[----:B------:R0:W-:Y:S01]  /*c640*/  STL [R1+0xb4], R0 ;  /* 0x0000b40001007387 */ /* 0x0001e20000100800 */
[----:B-1----:R-:W-:-:S03]  /*c650*/  SEL R4, R245, R11, !P1 ;  /* 0x0000000bf5047207 */ /* 0x002fc60004800000 */
        /* <DEDUP_REMOVED lines=77> */
[C---:B------:R-:W-:Y:S02]  /*cb30*/  SEL R31, R245.reuse, R49, !P1 ;  /* 0x00000031f51f7207 */ /* 0x040fe40004800000 */
[C---:B0-----:R-:W-:Y:S01]  /*cb40*/  SEL R4, R245.reuse, R80, !P1 ;  /* 0x00000050f5047207 */ /* 0x041fe20004800000 */
[----:B------:R0:W-:Y:S01]  /*cb50*/  STL [R1+0x20], R5 ;  /* 0x0000200501007387 */ /* 0x0001e20000100800 */
[----:B-1----:R-:W-:-:S03]  /*cb60*/  SEL R0, R245, R81, !P1 ;  /* 0x00000051f5007207 */ /* 0x002fc60004800000 */
[----:B------:R-:W3:Y:S01]  /*cb70*/  LDL.LU R49, [R1+0xd8] ;  /* 0x0000d80001317983 */ /* 0x000ee20000300800 */
[----:B------:R-:W-:-:S03]  /*cb80*/  SEL R32, R245, R48, !P1 ;  /* 0x00000030f5207207 */ /* 0x000fc60004800000 */
[----:B------:R-:W-:Y:S01]  /*cb90*/  STL [R1+0x18], R4 ;  /* 0x0000180401007387 */ /* 0x000fe20000100800 */
[----:B------:R-:W-:-:S03]  /*cba0*/  SEL R33, R245, R47, !P1 ;  /* 0x0000002ff5217207 */ /* 0x000fc60004800000 */
[----:B------:R-:W4:Y:S01]  /*cbb0*/  LDL.LU R48, [R1+0xd4] ;  /* 0x0000d40001307983 */ /* 0x000f220000300800 */
[----:B------:R-:W-:-:S03]  /*cbc0*/  SEL R34, R245, R46, !P1 ;  /* 0x0000002ef5227207 */ /* 0x000fc60004800000 */
[----:B------:R1:W-:Y:S01]  /*cbd0*/  STL [R1+0x14], R0 ;  /* 0x0000140001007387 */ /* 0x0003e20000100800 */
[----:B------:R-:W-:-:S03]  /*cbe0*/  SEL R35, R245, R45, !P1 ;  /* 0x0000002df5237207 */ /* 0x000fc60004800000 */
[----:B------:R-:W4:Y:S01]  /*cbf0*/  LDL.LU R47, [R1+0xd0] ;  /* 0x0000d000012f7983 */ /* 0x000f220000300800 */
[----:B------:R-:W-:-:S03]  /*cc00*/  SEL R36, R245, R44, !P1 ;  /* 0x0000002cf5247207 */ /* 0x000fc60004800000 */
[----:B------:R-:W4:Y:S01]  /*cc10*/  LDL.LU R46, [R1+0xcc] ;  /* 0x0000cc00012e7983 */ /* 0x000f220000300800 */
[----:B------:R-:W-:-:S03]  /*cc20*/  SEL R37, R245, R43, !P1 ;  /* 0x0000002bf5257207 */ /* 0x000fc60004800000 */
[----:B------:R-:W4:Y:S01]  /*cc30*/  LDL.LU R45, [R1+0xc8] ;  /* 0x0000c800012d7983 */ /* 0x000f220000300800 */
[----:B------:R-:W-:-:S03]  /*cc40*/  SEL R38, R245, R42, !P1 ;  /* 0x0000002af5267207 */ /* 0x000fc60004800000 */
[----:B------:R-:W4:Y:S01]  /*cc50*/  LDL.LU R44, [R1+0xc4] ;  /* 0x0000c400012c7983 */ /* 0x000f220000300800 */
[----:B------:R-:W-:-:S03]  /*cc60*/  SEL R39, R245, R41, !P1 ;  /* 0x00000029f5277207 */ /* 0x000fc60004800000 */
[----:B------:R-:W4:Y:S04]  /*cc70*/  LDL.LU R43, [R1+0xc0] ;  /* 0x0000c000012b7983 */ /* 0x000f280000300800 */
[----:B------:R-:W4:Y:S04]  /*cc80*/  LDL.LU R42, [R1+0xbc] ;  /* 0x0000bc00012a7983 */ /* 0x000f280000300800 */
[----:B------:R-:W4:Y:S01]  /*cc90*/  LDL.LU R41, [R1+0xb8] ;  /* 0x0000b80001297983 */ /* 0x000f220000300800 */
[C---:B0-----:R-:W-:Y:S02]  /*cca0*/  SEL R5, R245.reuse, R82, !P1 ;  /* 0x00000052f5057207 */ /* 0x041fe40004800000 */
[----:B-1----:R-:W-:-:S02]  /*ccb0*/  SEL R0, R245, R83, !P1 ;  /* 0x00000053f5007207 */ /* 0x002fc40004800000 */
[C---:B------:R-:W-:Y:S02]  /*ccc0*/  SEL R4, R245.reuse, R84, !P1 ;  /* 0x00000054f5047207 */ /* 0x040fe40004800000 */
[C---:B------:R-:W-:Y:S02]  /*ccd0*/  SEL R252, R245.reuse, R85, !P1 ;  /* 0x00000055f5fc7207 */ /* 0x040fe40004800000 */
[----:B------:R-:W-:Y:S01]  /*cce0*/  SEL R84, R245, R2, !P1 ;  /* 0x00000002f5547207 */ /* 0x000fe20004800000 */
[----:B------:R-:W-:Y:S01]  /*ccf0*/  STL [R1+0x10f8], R5 ;  /* 0x0010f80501007387 */ /* 0x000fe20000100800 */
[----:B------:R-:W-:Y:S01]  /*cd00*/  LEA.HI.X.SX32 R2, R3, UR5, 0x1, P6 ;  /* 0x0000000503027c11 */ /* 0x000fe2000b0f0eff */
[----:B------:R-:W-:Y:S02]  /*cd10*/  ULDC UR5, c[0x0][0x240] ;  /* 0x0000900000057ab9 */ /* 0x000fe40000000800 */
[----:B------:R-:W-:Y:S04]  /*cd20*/  STL [R1+0x10fc], R0 ;  /* 0x0010fc0001007387 */ /* 0x000fe80000100800 */
[----:B------:R-:W-:Y:S01]  /*cd30*/  STL [R1+0x1100], R4 ;  /* 0x0011000401007387 */ /* 0x000fe20000100800 */
[----:B--2---:R-:W-:-:S03]  /*cd40*/  IMAD R3, R6, UR4, RZ ;  /* 0x0000000406037c24 */ /* 0x004fc6000f8e02ff */
[----:B------:R0:W-:Y:S01]  /*cd50*/  STL [R1+0x1104], R252 ;  /* 0x001104fc01007387 */ /* 0x0001e20000100800 */
[----:B------:R-:W-:-:S03]  /*cd60*/  SEL R11, R245, R69, !P1 ;  /* 0x00000045f50b7207 */ /* 0x000fc60004800000 */
[----:B------:R-:W-:Y:S01]  /*cd70*/  STL [R1+0x10f0], R2 ;  /* 0x0010f00201007387 */ /* 0x000fe20000100800 */
[----:B------:R-:W-:-:S03]  /*cd80*/  SEL R12, R245, R68, !P1 ;  /* 0x00000044f50c7207 */ /* 0x000fc60004800000 */
[----:B------:R1:W-:Y:S01]  /*cd90*/  STL [R1+0x10ec], R3 ;  /* 0x0010ec0301007387 */ /* 0x0003e20000100800 */
[----:B------:R-:W-:-:S03]  /*cda0*/  SEL R13, R245, R67, !P1 ;  /* 0x00000043f50d7207 */ /* 0x000fc60004800000 */
[----:B------:R-:W2:Y:S01]  /*cdb0*/  LDL.LU R71, [R1+0xb4] ;  /* 0x0000b40001477983 */ /* 0x000ea20000300800 */
        /* <DEDUP_REMOVED lines=33> */
[----:B------:R-:W2:Y:S04]  /*cfd0*/  LDL.LU R54, [R1+0x70] ;  /* 0x0000700001367983 */ /* 0x000ea80000300800 */
[----:B------:R-:W2:Y:S04]  /*cfe0*/  LDL.LU R53, [R1+0x6c] ;  /* 0x00006c0001357983 */ /* 0x000ea80000300800 */
[----:B------:R-:W2:Y:S04]  /*cff0*/  LDL.LU R52, [R1+0x68] ;  /* 0x0000680001347983 */ /* 0x000ea80000300800 */
[----:B------:R-:W2:Y:S01]  /*d000*/  LDL.LU R51, [R1+0x64] ;  /* 0x0000640001337983 */ /* 0x000ea20000300800 */
[----:B------:R-:W-:-:S03]  /*d010*/  @!P4 IMAD.MOV R9, RZ, RZ, -R9 ;  /* 0x000000ffff09c224 */ /* 0x000fc600078e0a09 */
[----:B------:R-:W2:Y:S01]  /*d020*/  LDL.LU R50, [R1+0x60] ;  /* 0x0000600001327983 */ /* 0x000ea20000300800 */
[----:B------:R-:W-:Y:S02]  /*d030*/  @!P2 IMAD.MOV R8, RZ, RZ, -R8 ;  /* 0x000000ffff08a224 */ /* 0x000fe400078e0a08 */
[----:B------:R-:W-:Y:S02]  /*d040*/  @!P5 IMAD.MOV R7, RZ, RZ, -R7 ;  /* 0x000000ffff07d224 */ /* 0x000fe400078e0a07 */
[----:B------:R-:W-:Y:S01]  /*d050*/  @!P0 IMAD.MOV R10, RZ, RZ, -R10 ;  /* 0x000000ffff0a8224 */ /* 0x000fe200078e0a0a */
[C---:B------:R-:W-:Y:S02]  /*d060*/  SEL R40, R245.reuse, R40, !P1 ;  /* 0x00000028f5287207 */ /* 0x040fe40004800000 */
[C---:B------:R-:W-:Y:S02]  /*d070*/  SEL R86, R245.reuse, R86, !P1 ;  /* 0x00000056f5567207 */ /* 0x040fe40004800000 */
[----:B------:R-:W-:-:S02]  /*d080*/  SEL R87, R245, R87, !P1 ;  /* 0x00000057f5577207 */ /* 0x000fc40004800000 */
[C---:B------:R-:W-:Y:S02]  /*d090*/  SEL R88, R245.reuse, R88, !P1 ;  /* 0x00000058f5587207 */ /* 0x040fe40004800000 */
[C---:B------:R-:W-:Y:S02]  /*d0a0*/  SEL R89, R245.reuse, R89, !P1 ;  /* 0x00000059f5597207 */ /* 0x040fe40004800000 */
[C---:B------:R-:W-:Y:S02]  /*d0b0*/  SEL R90, R245.reuse, R90, !P1 ;  /* 0x0000005af55a7207 */ /* 0x040fe40004800000 */
        /* <DEDUP_REMOVED lines=58> */
[----:B------:R-:W-:Y:S01]  /*d460*/  SEL R149, R245, R149, !P1 ;  /* 0x00000095f5957207 */ /* 0x000fe20004800000 */
[----:B---3--:R-:W-:Y:S02]  /*d470*/  IMAD R80, R49, UR5, RZ ;  /* 0x0000000531507c24 */ /* 0x008fe4000f8e02ff */
[----:B------:R-:W3:Y:S01]  /*d480*/  LDL.LU R49, [R1+0x5c] ;  /* 0x00005c0001317983 */ /* 0x000ee20000300800 */
[----:B----4-:R-:W-:-:S03]  /*d490*/  IMAD R79, R48, UR5, RZ ;  /* 0x00000005304f7c24 */ /* 0x010fc6000f8e02ff */
[----:B------:R-:W4:Y:S01]  /*d4a0*/  LDL.LU R48, [R1+0x58] ;  /* 0x0000580001307983 */ /* 0x000f220000300800 */
[----:B------:R-:W-:-:S03]  /*d4b0*/  IMAD R78, R47, UR5, RZ ;  /* 0x000000052f4e7c24 */ /* 0x000fc6000f8e02ff */
[----:B------:R-:W4:Y:S01]  /*d4c0*/  LDL.LU R47, [R1+0x54] ;  /* 0x00005400012f7983 */ /* 0x000f220000300800 */
[----:B------:R-:W-:-:S03]  /*d4d0*/  IMAD R77, R46, UR5, RZ ;  /* 0x000000052e4d7c24 */ /* 0x000fc6000f8e02ff */
[----:B------:R-:W4:Y:S01]  /*d4e0*/  LDL.LU R46, [R1+0x50] ;  /* 0x00005000012e7983 */ /* 0x000f220000300800 */
[----:B------:R-:W-:-:S03]  /*d4f0*/  IMAD R76, R45, UR5, RZ ;  /* 0x000000052d4c7c24 */ /* 0x000fc6000f8e02ff */
[----:B------:R-:W4:Y:S01]  /*d500*/  LDL.LU R45, [R1+0x4c] ;  /* 0x00004c00012d7983 */ /* 0x000f220000300800 */
[----:B------:R-:W-:-:S03]  /*d510*/  IMAD R75, R44, UR5, RZ ;  /* 0x000000052c4b7c24 */ /* 0x000fc6000f8e02ff */
[----:B------:R-:W4:Y:S01]  /*d520*/  LDL.LU R44, [R1+0x48] ;  /* 0x00004800012c7983 */ /* 0x000f220000300800 */
[----:B------:R-:W-:Y:S01]  /*d530*/  IMAD R74, R43, UR5, RZ ;  /* 0x000000052b4a7c24 */ /* 0x000fe2000f8e02ff */
[C---:B------:R-:W-:Y:S02]  /*d540*/  SEL R150, R245.reuse, R150, !P1 ;  /* 0x00000096f5967207 */ /* 0x040fe40004800000 */
[----:B------:R-:W4:Y:S01]  /*d550*/  LDL.LU R43, [R1+0x44] ;  /* 0x00004400012b7983 */ /* 0x000f220000300800 */
[C---:B------:R-:W-:Y:S01]  /*d560*/  SEL R151, R245.reuse, R151, !P1 ;  /* 0x00000097f5977207 */ /* 0x040fe20004800000 */
[----:B------:R-:W-:Y:S01]  /*d570*/  IMAD R73, R42, UR5, RZ ;  /* 0x000000052a497c24 */ /* 0x000fe2000f8e02ff */
[C---:B------:R-:W-:Y:S01]  /*d580*/  SEL R152, R245.reuse, R152, !P1 ;  /* 0x00000098f5987207 */ /* 0x040fe20004800000 */
[----:B------:R-:W4:Y:S01]  /*d590*/  LDL.LU R42, [R1+0x40] ;  /* 0x00004000012a7983 */ /* 0x000f220000300800 */
[----:B------:R-:W-:Y:S01]  /*d5a0*/  SEL R153, R245, R153, !P1 ;  /* 0x00000099f5997207 */ /* 0x000fe20004800000 */
[----:B------:R-:W-:Y:S01]  /*d5b0*/  IMAD R72, R41, UR5, RZ ;  /* 0x0000000529487c24 */ /* 0x000fe2000f8e02ff */
[C---:B------:R-:W-:Y:S01]  /*d5c0*/  SEL R154, R245.reuse, R154, !P1 ;  /* 0x0000009af59a7207 */ /* 0x040fe20004800000 */
[----:B------:R-:W4:Y:S01]  /*d5d0*/  LDL.LU R41, [R1+0x3c] ;  /* 0x00003c0001297983 */ /* 0x000f220000300800 */
        /* <DEDUP_REMOVED lines=99> */
[----:B------:R-:W-:Y:S02]  /*dc10*/  SEL R245, R245, R10, !P1 ;  /* 0x0000000af5f57207 */ /* 0x000fe40004800000 */
[----:B------:R-:W4:Y:S04]  /*dc20*/  LDL.LU R10, [R1+0x38] ;  /* 0x00003800010a7983 */ /* 0x000f280000300800 */
[----:B------:R-:W4:Y:S04]  /*dc30*/  LDL.LU R9, [R1+0x34] ;  /* 0x0000340001097983 */ /* 0x000f280000300800 */
[----:B------:R-:W4:Y:S04]  /*dc40*/  LDL.LU R8, [R1+0x30] ;  /* 0x0000300001087983 */ /* 0x000f280000300800 */
[----:B------:R-:W4:Y:S04]  /*dc50*/  LDL.LU R7, [R1+0x2c] ;  /* 0x00002c0001077983 */ /* 0x000f280000300800 */
[----:B------:R-:W4:Y:S04]  /*dc60*/  LDL.LU R6, [R1+0x28] ;  /* 0x0000280001067983 */ /* 0x000f280000300800 */
[----:B------:R-:W4:Y:S04]  /*dc70*/  LDL.LU R85, [R1+0x24] ;  /* 0x0000240001557983 */ /* 0x000f280000300800 */
[----:B0-----:R-:W2:Y:S04]  /*dc80*/  LDL.LU R252, [R1+0x4] ;  /* 0x0000040001fc7983 */ /* 0x001ea80000300800 */
[----:B------:R-:W3:Y:S04]  /*dc90*/  LDL.LU R4, [R1+0x10] ;  /* 0x0000100001047983 */ /* 0x000ee80000300800 */
[----:B------:R-:W4:Y:S04]  /*dca0*/  LDL.LU R0, [R1+0x1c] ;  /* 0x00001c0001007983 */ /* 0x000f280000300800 */
[----:B------:R-:W4:Y:S04]  /*dcb0*/  LDL.LU R5, [R1+0x20] ;  /* 0x0000200001057983 */ /* 0x000f280000300800 */
[----:B-1----:R-:W4:Y:S04]  /*dcc0*/  LDL.LU R3, [R1+0x18] ;  /* 0x0000180001037983 */ /* 0x002f280000300800 */
[----:B------:R-:W4:Y:S01]  /*dcd0*/  LDL.LU R2, [R1+0x14] ;  /* 0x0000140001027983 */ /* 0x000f220000300800 */
[----:B--2---:R-:W-:-:S02]  /*dce0*/  IMAD R252, R252, UR5, RZ ;  /* 0x00000005fcfc7c24 */ /* 0x004fc4000f8e02ff */
[----:B---3--:R-:W-:-:S03]  /*dcf0*/  IMAD R4, R4, UR5, RZ ;  /* 0x0000000504047c24 */ /* 0x008fc6000f8e02ff */
[----:B------:R0:W-:Y:S01]  /*dd00*/  STL [R1+0x4], R252 ;  /* 0x000004fc01007387 */ /* 0x0001e20000100800 */
[----:B----4-:R-:W-:Y:S02]  /*dd10*/  IMAD R0, R0, UR5, RZ ;  /* 0x0000000500007c24 */ /* 0x010fe4000f8e02ff */
[----:B------:R-:W-:Y:S01]  /*dd20*/  IMAD R5, R5, UR5, RZ ;  /* 0x0000000505057c24 */ /* 0x000fe2000f8e02ff */
[----:B0-----:R-:W2:Y:S04]  /*dd30*/  LDL.LU R252, [R1+0x1104] ;  /* 0x0011040001fc7983 */ /* 0x001ea80000300800 */
[----:B------:R0:W-:Y:S04]  /*dd40*/  STL [R1+0x10], R4 ;  /* 0x0000100401007387 */ /* 0x0001e80000100800 */
[----:B0-----:R-:W3:Y:S04]  /*dd50*/  LDL.LU R4, [R1+0x1100] ;  /* 0x0011000001047983 */ /* 0x001ee80000300800 */
[----:B------:R0:W-:Y:S04]  /*dd60*/  STL [R1+0x1c], R0 ;  /* 0x00001c0001007387 */ /* 0x0001e80000100800 */
[----:B0-----:R-:W4:Y:S04]  /*dd70*/  LDL.LU R0, [R1+0x10fc] ;  /* 0x0010fc0001007983 */ /* 0x001f280000300800 */
[----:B------:R0:W-:Y:S04]  /*dd80*/  STL [R1+0x20], R5 ;  /* 0x0000200501007387 */ /* 0x0001e80000100800 */
[----:B0-----:R-:W2:Y:S01]  /*dd90*/  LDL.LU R5, [R1+0x10f8] ;  /* 0x0010f80001057983 */ /* 0x001ea20000300800 */
[----:B------:R-:W-:-:S05]  /*dda0*/  IMAD R3, R3, UR5, RZ ;  /* 0x0000000503037c24 */ /* 0x000fca000f8e02ff */
[----:B------:R2:W-:Y:S02]  /*ddb0*/  STL [R1+0x18], R3 ;  /* 0x0000180301007387 */ /* 0x0005e40000100800 */
[----:B--2---:R-:W-:Y:S02]  /*ddc0*/  IMAD R3, R5, UR5, RZ ;  /* 0x0000000505037c24 */ /* 0x004fe4000f8e02ff */
[----:B------:R-:W2:Y:S01]  /*ddd0*/  LDL.LU R5, [R1+0x10f4] ;  /* 0x0010f40001057983 */ /* 0x000ea20000300800 */
[----:B------:R-:W-:-:S05]  /*dde0*/  IMAD R2, R2, UR5, RZ ;  /* 0x0000000502027c24 */ /* 0x000fca000f8e02ff */
[----:B------:R2:W-:Y:S02]  /*ddf0*/  STL [R1+0x14], R2 ;  /* 0x0000140201007387 */ /* 0x0005e40000100800 */
[----:B--2---:R-:W-:-:S05]  /*de00*/  LEA R2, P5, R80, R5, 0x1 ;  /* 0x0000000550027211 */ /* 0x004fca00078a08ff */
[----:B------:R0:W-:Y:S02]  /*de10*/  STL [R1+0x6bc], R2 ;  /* 0x0006bc0201007387 */ /* 0x0001e40000100800 */
[----:B0-----:R-:W-:-:S05]  /*de20*/  LEA R2, P3, R79, R5, 0x1 ;  /* 0x000000054f027211 */ /* 0x001fca00078608ff */
        /* <DEDUP_REMOVED lines=10> */
[----:B------:R0:W-:Y:S04]  /*ded0*/  STL [R1+0x6ec], R2 ;  /* 0x0006ec0201007387 */ /* 0x0001e80000100800 */
[----:B0-----:R-:W2:Y:S01]  /*dee0*/  LDL.LU R2, [R1+0x10f0] ;  /* 0x0010f00001027983 */ /* 0x001ea20000300800 */
[----:B------:R-:W-:Y:S02]  /*def0*/  IMAD R71, R71, UR5, RZ ;  /* 0x0000000547477c24 */ /* 0x000fe4000f8e02ff */
[----:B------:R-:W-:Y:S02]  /*df00*/  IMAD R70, R70, UR5, RZ ;  /* 0x0000000546467c24 */ /* 0x000fe4000f8e02ff */
[----:B------:R-:W-:Y:S02]  /*df10*/  IMAD R69, R69, UR5, RZ ;  /* 0x0000000545457c24 */ /* 0x000fe4000f8e02ff */
[----:B------:R-:W-:-:S02]  /*df20*/  IMAD R68, R68, UR5, RZ ;  /* 0x0000000544447c24 */ /* 0x000fc4000f8e02ff */
[----:B------:R-:W-:Y:S02]  /*df30*/  IMAD R67, R67, UR5, RZ ;  /* 0x0000000543437c24 */ /* 0x000fe4000f8e02ff */
[----:B------:R-:W-:Y:S02]  /*df40*/  IMAD R66, R66, UR5, RZ ;  /* 0x0000000542427c24 */ /* 0x000fe4000f8e02ff */
        /* <DEDUP_REMOVED lines=50> */
[----:B------:R-:W-:Y:S01]  /*e270*/  IMAD R15, R15, UR5, RZ ;  /* 0x000000050f0f7c24 */ /* 0x000fe2000f8e02ff */
[-C--:B--2---:R-:W-:Y:S02]  /*e280*/  LEA.HI.X.SX32 R80, R80, R2.reuse, 0x1, P5 ;  /* 0x0000000250507211 */ /* 0x084fe400028f0eff */
[----:B------:R-:W-:-:S03]  /*e290*/  LEA.HI.X.SX32 R79, R79, R2, 0x1, P3 ;  /* 0x000000024f4f7211 */ /* 0x000fc600018f0eff */
[----:B------:R0:W-:Y:S01]  /*e2a0*/  STL [R1+0x6b8], R80 ;  /* 0x0006b85001007387 */ /* 0x0001e20000100800 */
[----:B------:R-:W-:Y:S02]  /*e2b0*/  LEA.HI.X.SX32 R77, R77, R2, 0x1, P1 ;  /* 0x000000024d4d7211 */ /* 0x000fe400008f0eff */
[----:B0-----:R-:W-:-:S05]  /*e2c0*/  LEA R80, P5, R73, R5, 0x1 ;  /* 0x0000000549507211 */ /* 0x001fca00078a08ff */
[----:B------:R0:W-:Y:S04]  /*e2d0*/  STL [R1+0x6f4], R80 ;  /* 0x0006f45001007387 */ /* 0x0001e80000100800 */
[----:B------:R1:W-:Y:S01]  /*e2e0*/  STL [R1+0x6c0], R79 ;  /* 0x0006c04f01007387 */ /* 0x0003e20000100800 */
[-C--:B0-----:R-:W-:Y:S02]  /*e2f0*/  LEA R80, P3, R72, R5.reuse, 0x1 ;  /* 0x0000000548507211 */ /* 0x081fe400078608ff */
[----:B-1----:R-:W-:Y:S02]  /*e300*/  LEA.HI.X.SX32 R79, R78, R2, 0x1, P2 ;  /* 0x000000024e4f7211 */ /* 0x002fe400010f0eff */
[-C--:B------:R-:W-:Y:S01]  /*e310*/  LEA R78, P2, R71, R5.reuse, 0x1 ;  /* 0x00000005474e7211 */ /* 0x080fe200078408ff */
[----:B------:R-:W-:Y:S04]  /*e320*/  STL [R1+0x6fc], R80 ;  /* 0x0006fc5001007387 */ /* 0x000fe80000100800 */
[----:B------:R0:W-:Y:S04]  /*e330*/  STL [R1+0x6c8], R79 ;  /* 0x0006c84f01007387 */ /* 0x0001e80000100800 */
[----:B------:R1:W-:Y:S04]  /*e340*/  STL [R1+0x704], R78 ;  /* 0x0007044e01007387 */ /* 0x0003e80000100800 */
[----:B------:R2:W-:Y:S01]  /*e350*/  STL [R1+0x6d0], R77 ;  /* 0x0006d04d01007387 */ /* 0x0005e20000100800 */
[----:B0-----:R-:W-:-:S02]  /*e360*/  LEA R79, P1, R70, R5, 0x1 ;  /* 0x00000005464f7211 */ /* 0x001fc400078208ff */
[-C--:B-1----:R-:W-:Y:S02]  /*e370*/  LEA.HI.X.SX32 R78, R76, R2.reuse, 0x1, P0 ;  /* 0x000000024c4e7211 */ /* 0x082fe400000f0eff */
[-C--:B------:R-:W-:Y:S02]  /*e380*/  LEA.HI.X.SX32 R76, R75, R2.reuse, 0x1, P4 ;  /* 0x000000024b4c7211 */ /* 0x080fe400020f0eff */
[-C--:B--2---:R-:W-:Y:S01]  /*e390*/  LEA R77, P0, R69, R5.reuse, 0x1 ;  /* 0x00000005454d7211 */ /* 0x084fe200078008ff */
[----:B------:R-:W-:Y:S01]  /*e3a0*/  STL [R1+0x70c], R79 ;  /* 0x00070c4f01007387 */ /* 0x000fe20000100800 */
[-C--:B------:R-:W-:Y:S02]  /*e3b0*/  LEA R75, P4, R68, R5.reuse, 0x1 ;  /* 0x00000005444b7211 */ /* 0x080fe400078808ff */
[----:B------:R-:W-:Y:S01]  /*e3c0*/  LEA.HI.X.SX32 R74, R74, R2, 0x1, P6 ;  /* 0x000000024a4a7211 */ /* 0x000fe200030f0eff */
[----:B------:R-:W-:Y:S04]  /*e3d0*/  STL [R1+0x6d8], R78 ;  /* 0x0006d84e01007387 */ /* 0x000fe80000100800 */
        /* <DEDUP_REMOVED lines=197> */
[----:B-1----:R-:W-:-:S03]  /*f030*/  LEA.HI.X.SX32 R27, R25, R2, 0x1, P6 ;  /* 0x00000002191b7211 */ /* 0x002fc600030f0eff */
[----:B------:R-:W-:Y:S01]  /*f040*/  STL [R1+0x8a4], R28 ;  /* 0x0008a41c01007387 */ /* 0x000fe20000100800 */
[-C--:B------:R-:W-:Y:S02]  /*f050*/  LEA.HI.X.SX32 R25, R24, R2.reuse, 0x1, P5 ;  /* 0x0000000218197211 */ /* 0x080fe400028f0eff */
[-C--:B--2---:R-:W-:Y:S01]  /*f060*/  LEA R26, P6, R18, R5.reuse, 0x1 ;  /* 0x00000005121a7211 */ /* 0x084fe200078c08ff */
[----:B------:R-:W-:Y:S01]  /*f070*/  STL [R1+0x870], R27 ;  /* 0x0008701b01007387 */ /* 0x000fe20000100800 */
[-C--:B------:R-:W-:Y:S02]  /*f080*/  LEA R24, P5, R17, R5.reuse, 0x1 ;  /* 0x0000000511187211 */ /* 0x080fe400078a08ff */
[----:B------:R-:W-:Y:S01]  /*f090*/  LEA.HI.X.SX32 R23, R23, R2, 0x1, P3 ;  /* 0x0000000217177211 */ /* 0x000fe200018f0eff */
[----:B------:R-:W-:Y:S04]  /*f0a0*/  STL [R1+0x8ac], R26 ;  /* 0x0008ac1a01007387 */ /* 0x000fe80000100800 */
[----:B------:R-:W2:Y:S04]  /*f0b0*/  LDL.LU R75, [R1+0x4] ;  /* 0x00000400014b7983 */ /* 0x000ea80000300800 */
[----:B------:R-:W-:Y:S04]  /*f0c0*/  STL [R1+0x878], R25 ;  /* 0x0008781901007387 */ /* 0x000fe80000100800 */
[----:B------:R0:W-:Y:S04]  /*f0d0*/  STL [R1+0x8b4], R24 ;  /* 0x0008b41801007387 */ /* 0x0001e80000100800 */
[----:B------:R-:W2:Y:S04]  /*f0e0*/  LDL.LU R76, [R1+0x10] ;  /* 0x00001000014c7983 */ /* 0x000ea80000300800 */
[----:B------:R1:W-:Y:S01]  /*f0f0*/  STL [R1+0x880], R23 ;  /* 0x0008801701007387 */ /* 0x0003e20000100800 */
[----:B0-----:R-:W-:-:S03]  /*f100*/  LEA R24, P3, R16, R5, 0x1 ;  /* 0x0000000510187211 */ /* 0x001fc600078608ff */
[----:B------:R-:W2:Y:S01]  /*f110*/  LDL.LU R77, [R1+0x1c] ;  /* 0x00001c00014d7983 */ /* 0x000ea20000300800 */
[----:B-1----:R-:W-:-:S03]  /*f120*/  LEA.HI.X.SX32 R23, R22, R2, 0x1, P2 ;  /* 0x0000000216177211 */ /* 0x002fc600010f0eff */
[----:B------:R-:W-:Y:S01]  /*f130*/  STL [R1+0x8bc], R24 ;  /* 0x0008bc1801007387 */ /* 0x000fe20000100800 */
[----:B------:R-:W-:-:S03]  /*f140*/  LEA R22, P2, R15, R5, 0x1 ;  /* 0x000000050f167211 */ /* 0x000fc600078408ff */
[----:B------:R-:W2:Y:S04]  /*f150*/  LDL.LU R78, [R1+0x20] ;  /* 0x00002000014e7983 */ /* 0x000ea80000300800 */
[----:B------:R0:W-:Y:S04]  /*f160*/  STL [R1+0x888], R23 ;  /* 0x0008881701007387 */ /* 0x0001e80000100800 */
[----:B------:R-:W2:Y:S04]  /*f170*/  LDL.LU R79, [R1+0x18] ;  /* 0x00001800014f7983 */ /* 0x000ea80000300800 */
[----:B------:R1:W-:Y:S04]  /*f180*/  STL [R1+0x8c4], R22 ;  /* 0x0008c41601007387 */ /* 0x0003e80000100800 */
[----:B------:R-:W2:Y:S01]  /*f190*/  LDL.LU R80, [R1+0x14] ;  /* 0x0000140001507983 */ /* 0x000ea20000300800 */
[----:B------:R-:W-:Y:S01]  /*f1a0*/  IMAD R14, R14, UR5, RZ ;  /* 0x000000050e0e7c24 */ /* 0x000fe2000f8e02ff */
[----:B------:R-:W-:Y:S01]  /*f1b0*/  LEA.HI.X.SX32 R21, R21, R2, 0x1, P1 ;  /* 0x0000000215157211 */ /* 0x000fe200008f0eff */
[----:B------:R-:W-:-:S02]  /*f1c0*/  IMAD R13, R13, UR5, RZ ;  /* 0x000000050d0d7c24 */ /* 0x000fc4000f8e02ff */
[----:B------:R-:W-:Y:S01]  /*f1d0*/  IMAD R12, R12, UR5, RZ ;  /* 0x000000050c0c7c24 */ /* 0x000fe2000f8e02ff */
[-C--:B0-----:R-:W-:Y:S01]  /*f1e0*/  LEA R23, P1, R14, R5.reuse, 0x1 ;  /* 0x000000050e177211 */ /* 0x081fe200078208ff */
[----:B------:R0:W-:Y:S01]  /*f1f0*/  STL [R1+0x890], R21 ;  /* 0x0008901501007387 */ /* 0x0001e20000100800 */
[-C--:B-1----:R-:W-:Y:S01]  /*f200*/  LEA.HI.X.SX32 R22, R20, R2.reuse, 0x1, P0 ;  /* 0x0000000214167211 */ /* 0x082fe200000f0eff */
[----:B------:R-:W-:Y:S01]  /*f210*/  IMAD R11, R11, UR5, RZ ;  /* 0x000000050b0b7c24 */ /* 0x000fe2000f8e02ff */
[-C--:B------:R-:W-:Y:S01]  /*f220*/  LEA.HI.X.SX32 R20, R19, R2.reuse, 0x1, P4 ;  /* 0x0000000213147211 */ /* 0x080fe200020f0eff */
[----:B------:R-:W-:Y:S01]  /*f230*/  STL [R1+0x8cc], R23 ;  /* 0x0008cc1701007387 */ /* 0x000fe20000100800 */
[-C--:B------:R-:W-:Y:S01]  /*f240*/  LEA R19, P4, R12, R5.reuse, 0x1 ;  /* 0x000000050c137211 */ /* 0x080fe200078808ff */
[----:B------:R-:W-:Y:S01]  /*f250*/  IMAD R10, R10, UR5, RZ ;  /* 0x000000050a0a7c24 */ /* 0x000fe2000f8e02ff */
[----:B------:R-:W-:Y:S02]  /*f260*/  LEA.HI.X.SX32 R18, R18, R2, 0x1, P6 ;  /* 0x0000000212127211 */ /* 0x000fe400030f0eff */
[----:B0-----:R-:W-:Y:S01]  /*f270*/  LEA R21, P0, R13, R5, 0x1 ;  /* 0x000000050d157211 */ /* 0x001fe200078008ff */
[----:B------:R-:W-:Y:S01]  /*f280*/  STL [R1+0x898], R22 ;  /* 0x0008981601007387 */ /* 0x000fe20000100800 */
[----:B------:R-:W-:-:S03]  /*f290*/  IMAD R9, R9, UR5, RZ ;  /* 0x0000000509097c24 */ /* 0x000fc6000f8e02ff */
[----:B------:R-:W-:Y:S04]  /*f2a0*/  STL [R1+0x8d4], R21 ;  /* 0x0008d41501007387 */ /* 0x000fe80000100800 */
[----:B------:R0:W-:Y:S04]  /*f2b0*/  STL [R1+0x8a0], R20 ;  /* 0x0008a01401007387 */ /* 0x0001e80000100800 */
[----:B------:R1:W-:Y:S01]  /*f2c0*/  STL [R1+0x8dc], R19 ;  /* 0x0008dc1301007387 */ /* 0x0003e20000100800 */
[----:B------:R-:W-:-:S03]  /*f2d0*/  IMAD R8, R8, UR5, RZ ;  /* 0x0000000508087c24 */ /* 0x000fc6000f8e02ff */
[----:B------:R3:W-:Y:S01]  /*f2e0*/  STL [R1+0x8a8], R18 ;  /* 0x0008a81201007387 */ /* 0x0007e20000100800 */
[-C--:B0-----:R-:W-:Y:S02]  /*f2f0*/  LEA R20, P6, R11, R5.reuse, 0x1 ;  /* 0x000000050b147211 */ /* 0x081fe400078c08ff */
[-C--:B-1----:R-:W-:Y:S02]  /*f300*/  LEA.HI.X.SX32 R19, R17, R2.reuse, 0x1, P5 ;  /* 0x0000000211137211 */ /* 0x082fe400028f0eff */
[-C--:B------:R-:W-:Y:S02]  /*f310*/  LEA.HI.X.SX32 R17, R16, R2.reuse, 0x1, P3 ;  /* 0x0000000210117211 */ /* 0x080fe400018f0eff */
[-C--:B---3--:R-:W-:Y:S01]  /*f320*/  LEA R18, P5, R10, R5.reuse, 0x1 ;  /* 0x000000050a127211 */ /* 0x088fe200078a08ff */
[----:B------:R-:W-:Y:S01]  /*f330*/  STL [R1+0x8e4], R20 ;  /* 0x0008e41401007387 */ /* 0x000fe20000100800 */
[----:B------:R-:W-:Y:S01]  /*f340*/  LEA R16, P3, R9, R5, 0x1 ;  /* 0x0000000509107211 */ /* 0x000fe200078608ff */
[----:B------:R-:W-:Y:S01]  /*f350*/  IMAD R7, R7, UR5, RZ ;  /* 0x0000000507077c24 */ /* 0x000fe2000f8e02ff */
[----:B------:R-:W-:Y:S01]  /*f360*/  LEA.HI.X.SX32 R15, R15, R2, 0x1, P2 ;  /* 0x000000020f0f7211 */ /* 0x000fe200010f0eff */
        /* <DEDUP_REMOVED lines=21> */
[-C--:B------:R-:W-:Y:S01]  /*f4c0*/  LEA.HI.X.SX32 R11, R10, R2.reuse, 0x1, P5 ;  /* 0x000000020a0b7211 */ /* 0x080fe200028f0eff */
[----:B------:R-:W-:Y:S01]  /*f4d0*/  STL [R1+0x914], R14 ;  /* 0x0009140e01007387 */ /* 0x000fe20000100800 */
[----:B------:R-:W-:-:S03]  /*f4e0*/  LEA.HI.X.SX32 R9, R9, R2, 0x1, P3 ;  /* 0x0000000209097211 */ /* 0x000fc600018f0eff */
[----:B------:R-:W-:Y:S01]  /*f4f0*/  STL [R1+0x8e0], R13 ;  /* 0x0008e00d01007387 */ /* 0x000fe20000100800 */
[----:B------:R-:W-:Y:S01]  /*f500*/  LEA.HI.X.SX32 R6, R6, R2, 0x1, P0 ;  /* 0x0000000206067211 */ /* 0x000fe200000f0eff */
[----:B----4-:R-:W-:Y:S02]  /*f510*/  IMAD R0, R0, UR5, RZ ;  /* 0x0000000500007c24 */ /* 0x010fe4000f8e02ff */
        /* <DEDUP_REMOVED lines=18> */
[----:B------:R-:W-:Y:S01]  /*f640*/  IMAD R102, R102, UR5, RZ ;  /* 0x0000000566667c24 */ /* 0x000fe2000f8e02ff */
[----:B--2---:R-:W-:-:S05]  /*f650*/  LEA R12, P6, R75, R5, 0x1 ;  /* 0x000000054b0c7211 */ /* 0x004fca00078c08ff */
[----:B------:R-:W-:Y:S01]  /*f660*/  STL [R1+0x91c], R12 ;  /* 0x00091c0c01007387 */ /* 0x000fe20000100800 */
[----:B------:R-:W-:-:S03]  /*f670*/  LEA R10, P5, R76, R5, 0x1 ;  /* 0x000000054c0a7211 */ /* 0x000fc600078a08ff */
[----:B------:R0:W-:Y:S04]  /*f680*/  STL [R1+0x8e8], R11 ;  /* 0x0008e80b01007387 */ /* 0x0001e80000100800 */
[----:B------:R1:W-:Y:S04]  /*f690*/  STL [R1+0x924], R10 ;  /* 0x0009240a01007387 */ /* 0x0003e80000100800 */
[----:B------:R2:W-:Y:S01]  /*f6a0*/  STL [R1+0x8f0], R9 ;  /* 0x0008f00901007387 */ /* 0x0005e20000100800 */
[----:B0-----:R-:W-:Y:S02]  /*f6b0*/  LEA R11, P3, R77, R5, 0x1 ;  /* 0x000000054d0b7211 */ /* 0x001fe400078608ff */
[----:B-1----:R-:W-:-:S02]  /*f6c0*/  LEA.HI.X.SX32 R10, R8, R2, 0x1, P2 ;  /* 0x00000002080a7211 */ /* 0x002fc400010f0eff */
[----:B------:R-:W-:Y:S02]  /*f6d0*/  LEA.HI.X.SX32 R8, R7, R2, 0x1, P1 ;  /* 0x0000000207087211 */ /* 0x000fe400008f0eff */
[-C--:B--2---:R-:W-:Y:S01]  /*f6e0*/  LEA R9, P2, R78, R5.reuse, 0x1 ;  /* 0x000000054e097211 */ /* 0x084fe200078408ff */
[----:B------:R-:W-:Y:S04]  /*f6f0*/  STL [R1+0x92c], R11 ;  /* 0x00092c0b01007387 */ /* 0x000fe80000100800 */
[----:B------:R-:W-:Y:S01]  /*f700*/  STL [R1+0x8f8], R10 ;  /* 0x0008f80a01007387 */ /* 0x000fe20000100800 */
[----:B------:R-:W-:-:S03]  /*f710*/  LEA R7, P1, R79, R5, 0x1 ;  /* 0x000000054f077211 */ /* 0x000fc600078208ff */
[----:B------:R-:W-:Y:S04]  /*f720*/  STL [R1+0x934], R9 ;  /* 0x0009340901007387 */ /* 0x000fe80000100800 */
[----:B------:R0:W-:Y:S04]  /*f730*/  STL [R1+0x900], R8 ;  /* 0x0009000801007387 */ /* 0x0001e80000100800 */
[----:B------:R1:W-:Y:S04]  /*f740*/  STL [R1+0x93c], R7 ;  /* 0x00093c0701007387 */ /* 0x0003e80000100800 */
[----:B------:R2:W-:Y:S01]  /*f750*/  STL [R1+0x908], R6 ;  /* 0x0009080601007387 */ /* 0x0005e20000100800 */
[----:B0-----:R-:W-:-:S02]  /*f760*/  LEA R8, P0, R80, R5, 0x1 ;  /* 0x0000000550087211 */ /* 0x001fc400078008ff */
[----:B-1----:R-:W-:-:S03]  /*f770*/  LEA.HI.X.SX32 R7, R85, R2, 0x1, P4 ;  /* 0x0000000255077211 */ /* 0x002fc600020f0eff */
[----:B------:R0:W-:Y:S01]  /*f780*/  STL [R1+0x944], R8 ;  /* 0x0009440801007387 */ /* 0x0001e20000100800 */
[----:B--2---:R-:W-:-:S03]  /*f790*/  LEA R6, P4, R3, R5, 0x1 ;  /* 0x0000000503067211 */ /* 0x004fc600078808ff */
[----:B------:R1:W-:Y:S04]  /*f7a0*/  STL [R1+0x910], R7 ;  /* 0x0009100701007387 */ /* 0x0003e80000100800 */
[----:B------:R2:W-:Y:S01]  /*f7b0*/  STL [R1+0x94c], R6 ;  /* 0x00094c0601007387 */ /* 0x0005e20000100800 */
[----:B0-----:R-:W-:Y:S02]  /*f7c0*/  LEA.HI.X.SX32 R8, R75, R2, 0x1, P6 ;  /* 0x000000024b087211 */ /* 0x001fe400030f0eff */
[----:B-1----:R-:W-:-:S03]  /*f7d0*/  LEA R7, P6, R0, R5, 0x1 ;  /* 0x0000000500077211 */ /* 0x002fc600078c08ff */
[----:B------:R0:W-:Y:S01]  /*f7e0*/  STL [R1+0x918], R8 ;  /* 0x0009180801007387 */ /* 0x0001e20000100800 */
[----:B--2---:R-:W-:-:S03]  /*f7f0*/  LEA.HI.X.SX32 R6, R76, R2, 0x1, P5 ;  /* 0x000000024c067211 */ /* 0x004fc600028f0eff */
[----:B------:R1:W-:Y:S04]  /*f800*/  STL [R1+0x954], R7 ;  /* 0x0009540701007387 */ /* 0x0003e80000100800 */
[----:B------:R2:W-:Y:S01]  /*f810*/  STL [R1+0x920], R6 ;  /* 0x0009200601007387 */ /* 0x0005e20000100800 */
[----:B0-----:R-:W-:Y:S02]  /*f820*/  LEA R8, P5, R4, R5, 0x1 ;  /* 0x0000000504087211 */ /* 0x001fe400078a08ff */
        /* <DEDUP_REMOVED lines=15> */
[----:B------:R1:W-:Y:S01]  /*f920*/  STL [R1+0x940], R7 ;  /* 0x0009400701007387 */ /* 0x0003e20000100800 */
[----:B0-----:R-:W-:-:S03]  /*f930*/  LEA.HI.X.SX32 R8, R3, R2, 0x1, P4 ;  /* 0x0000000203087211 */ /* 0x001fc600020f0eff */
[----:B------:R-:W2:Y:S04]  /*f940*/  LDL.LU R3, [R1+0x10ec] ;  /* 0x0010ec0001037983 */ /* 0x000ea80000300800 */
[----:B------:R0:W-:Y:S01]  /*f950*/  STL [R1+0x97c], R6 ;  /* 0x00097c0601007387 */ /* 0x0001e20000100800 */
[----:B-1----:R-:W-:-:S03]  /*f960*/  LEA.HI.X.SX32 R7, R0, R2, 0x1, P6 ;  /* 0x0000000200077211 */ /* 0x002fc600030f0eff */
[----:B------:R1:W-:Y:S04]  /*f970*/  STL [R1+0x948], R8 ;  /* 0x0009480801007387 */ /* 0x0003e80000100800 */
[----:B------:R-:W3:Y:S01]  /*f980*/  LDL.LU R0, [R1+0x10e8] ;  /* 0x0010e80001007983 */ /* 0x000ee20000300800 */
[----:B0-----:R-:W-:-:S05]  /*f990*/  LEA R6, P4, R89, R5, 0x1 ;  /* 0x0000000559067211 */ /* 0x001fca00078808ff */
[----:B------:R0:W-:Y:S01]  /*f9a0*/  STL [R1+0x984], R6 ;  /* 0x0009840601007387 */ /* 0x0001e20000100800 */
[----:B-1----:R-:W-:-:S03]  /*f9b0*/  LEA.HI.X.SX32 R8, R4, R2, 0x1, P5 ;  /* 0x0000000204087211 */ /* 0x002fc600028f0eff */
[----:B------:R1:W-:Y:S04]  /*f9c0*/  STL [R1+0x950], R7 ;  /* 0x0009500701007387 */ /* 0x0003e80000100800 */
[----:B------:R-:W4:Y:S01]  /*f9d0*/  LDL.LU R4, [R1+0x10e4] ;  /* 0x0010e40001047983 */ /* 0x000f220000300800 */
[-C--:B0-----:R-:W-:Y:S02]  /*f9e0*/  LEA R6, P6, R90, R5.reuse, 0x1 ;  /* 0x000000055a067211 */ /* 0x081fe400078c08ff */
[----:B-1----:R-:W-:-:S03]  /*f9f0*/  LEA R7, P5, R91, R5, 0x1 ;  /* 0x000000055b077211 */ /* 0x002fc600078a08ff */
[----:B------:R0:W-:Y:S04]  /*fa00*/  STL [R1+0x98c], R6 ;  /* 0x00098c0601007387 */ /* 0x0001e80000100800 */
[----:B------:R1:W-:Y:S01]  /*fa10*/  STL [R1+0x958], R8 ;  /* 0x0009580801007387 */ /* 0x0003e20000100800 */
[----:B0-----:R-:W-:-:S03]  /*fa20*/  LEA.HI.X.SX32 R6, R252, R2, 0x1, P3 ;  /* 0x00000002fc067211 */ /* 0x001fc600018f0eff */
[----:B------:R0:W-:Y:S01]  /*fa30*/  STL [R1+0x994], R7 ;  /* 0x0009940701007387 */ /* 0x0001e20000100800 */
[----:B-1----:R-:W-:-:S03]  /*fa40*/  LEA R8, P3, R92, R5, 0x1 ;  /* 0x000000055c087211 */ /* 0x002fc600078608ff */
[----:B------:R1:W-:Y:S01]  /*fa50*/  STL [R1+0x960], R6 ;  /* 0x0009600601007387 */ /* 0x0003e20000100800 */
[----:B0-----:R-:W-:-:S03]  /*fa60*/  LEA.HI.X.SX32 R7, R86, R2, 0x1, P2 ;  /* 0x0000000256077211 */ /* 0x001fc600010f0eff */
[----:B------:R0:W-:Y:S01]  /*fa70*/  STL [R1+0x99c], R8 ;  /* 0x00099c0801007387 */ /* 0x0001e20000100800 */
[----:B-1----:R-:W-:-:S03]  /*fa80*/  LEA R6, P2, R93, R5, 0x1 ;  /* 0x000000055d067211 */ /* 0x002fc600078408ff */
[----:B------:R1:W-:Y:S04]  /*fa90*/  STL [R1+0x968], R7 ;  /* 0x0009680701007387 */ /* 0x0003e80000100800 */
[----:B------:R1:W-:Y:S01]  /*faa0*/  STL [R1+0x9a4], R6 ;  /* 0x0009a40601007387 */ /* 0x0003e20000100800 */
[----:B0-----:R-:W-:Y:S02]  /*fab0*/  LEA.HI.X.SX32 R8, R87, R2, 0x1, P1 ;  /* 0x0000000257087211 */ /* 0x001fe400008f0eff */
[----:B-1----:R-:W-:-:S03]  /*fac0*/  LEA R7, P1, R94, R5, 0x1 ;  /* 0x000000055e077211 */ /* 0x002fc600078208ff */
[----:B------:R0:W-:Y:S01]  /*fad0*/  STL [R1+0x970], R8 ;  /* 0x0009700801007387 */ /* 0x0001e20000100800 */
[----:B------:R-:W-:-:S03]  /*fae0*/  LEA.HI.X.SX32 R6, R88, R2, 0x1, P0 ;  /* 0x0000000258067211 */ /* 0x000fc600000f0eff */
[----:B------:R1:W-:Y:S04]  /*faf0*/  STL [R1+0x9ac], R7 ;  /* 0x0009ac0701007387 */ /* 0x0003e80000100800 */
[----:B------:R1:W-:Y:S01]  /*fb00*/  STL [R1+0x978], R6 ;  /* 0x0009780601007387 */ /* 0x0003e20000100800 */
[----:B0-----:R-:W-:Y:S02]  /*fb10*/  LEA R8, P0, R95, R5, 0x1 ;  /* 0x000000055f087211 */ /* 0x001fe400078008ff */
[----:B-1----:R-:W-:-:S03]  /*fb20*/  LEA.HI.X.SX32 R7, R89, R2, 0x1, P4 ;  /* 0x0000000259077211 */ /* 0x002fc600020f0eff */
[----:B------:R0:W-:Y:S01]  /*fb30*/  STL [R1+0x9b4], R8 ;  /* 0x0009b40801007387 */ /* 0x0001e20000100800 */
[----:B------:R-:W-:-:S03]  /*fb40*/  LEA R6, P4, R96, R5, 0x1 ;  /* 0x0000000560067211 */ /* 0x000fc600078808ff */
        /* <DEDUP_REMOVED lines=18> */
[----:B------:R1:W-:Y:S01]  /*fc70*/  STL [R1+0x9dc], R7 ;  /* 0x0009dc0701007387 */ /* 0x0003e20000100800 */
[----:B------:R-:W-:-:S03]  /*fc80*/  IMAD R103, R103, UR5, RZ ;  /* 0x0000000567677c24 */ /* 0x000fc6000f8e02ff */
[----:B------:R1:W-:Y:S01]  /*fc90*/  STL [R1+0x9a8], R6 ;  /* 0x0009a80601007387 */ /* 0x0003e20000100800 */
[----:B0-----:R-:W-:Y:S02]  /*fca0*/  LEA R8, P1, R101, R5, 0x1 ;  /* 0x0000000565087211 */ /* 0x001fe400078208ff */
[----:B-1----:R-:W-:-:S03]  /*fcb0*/  LEA.HI.X.SX32 R7, R95, R2, 0x1, P0 ;  /* 0x000000025f077211 */ /* 0x002fc600000f0eff */
[----:B------:R0:W-:Y:S01]  /*fcc0*/  STL [R1+0x9e4], R8 ;  /* 0x0009e40801007387 */ /* 0x0001e20000100800 */
[----:B------:R-:W-:-:S03]  /*fcd0*/  LEA R6, P0, R102, R5, 0x1 ;  /* 0x0000000566067211 */ /* 0x000fc600078008ff */
[----:B------:R1:W-:Y:S01]  /*fce0*/  STL [R1+0x9b0], R7 ;  /* 0x0009b00701007387 */ /* 0x0003e20000100800 */
[----:B------:R-:W-:-:S03]  /*fcf0*/  IMAD R104, R104, UR5, RZ ;  /* 0x0000000568687c24 */ /* 0x000fc6000f8e02ff */
[----:B------:R1:W-:Y:S01]  /*fd00*/  STL [R1+0x9ec], R6 ;  /* 0x0009ec0601007387 */ /* 0x0003e20000100800 */
[----:B0-----:R-:W-:Y:S01]  /*fd10*/  LEA.HI.X.SX32 R8, R96, R2, 0x1, P4 ;  /* 0x0000000260087211 */ /* 0x001fe200020f0eff */
[----:B------:R-:W-:Y:S01]  /*fd20*/  IMAD R105, R105, UR5, RZ ;  /* 0x0000000569697c24 */ /* 0x000fe2000f8e02ff */
        /* <DEDUP_REMOVED lines=54> */
[----:B--2---:R-:W-:-:S03]  /*10090*/  LEA R6, P2, R114, R5, 0x1 ;  /* 0x0000000572067211 */ /* 0x004fc600078408ff */
[----:B------:R1:W-:Y:S01]  /*100a0*/  STL [R1+0xa10], R7 ;  /* 0x000a100701007387 */ /* 0x0003e20000100800 */
[----:B------:R-:W-:-:S03]  /*100b0*/  IMAD R116, R116, UR5, RZ ;  /* 0x0000000574747c24 */ /* 0x000fc6000f8e02ff */
[----:B------:R2:W-:Y:S01]  /*100c0*/  STL [R1+0xa4c], R6 ;  /* 0x000a4c0601007387 */ /* 0x0005e20000100800 */
[----:B0-----:R-:W-:Y:S01]  /*100d0*/  LEA.HI.X.SX32 R8, R108, R2, 0x1, P1 ;  /* 0x000000026c087211 */ /* 0x001fe200008f0eff */
[----:B------:R-:W-:Y:S01]  /*100e0*/  IMAD R117, R117, UR5, RZ ;  /* 0x0000000575757c24 */ /* 0x000fe2000f8e02ff */
[----:B-1----:R-:W-:-:S03]  /*100f0*/  LEA R7, P1, R115, R5, 0x1 ;  /* 0x0000000573077211 */ /* 0x002fc600078208ff */
[----:B------:R0:W-:Y:S01]  /*10100*/  STL [R1+0xa18], R8 ;  /* 0x000a180801007387 */ /* 0x0001e20000100800 */
[----:B--2---:R-:W-:-:S03]  /*10110*/  LEA.HI.X.SX32 R6, R109, R2, 0x1, P0 ;  /* 0x000000026d067211 */ /* 0x004fc600000f0eff */
        /* <DEDUP_REMOVED lines=690> */
[----:B------:R1:W-:Y:S04]  /*12c40*/  STL [R1+0x10a0], R7 ;  /* 0x0010a00701007387 */ /* 0x0003e80000100800 */
[----:B------:R2:W-:Y:S01]  /*12c50*/  STL [R1+0x1080], R6 ;  /* 0x0010800601007387 */ /* 0x0005e20000100800 */
[----:B0-----:R-:W-:Y:S02]  /*12c60*/  LEA R8, P2, R83, R5, 0x1 ;  /* 0x0000000553087211 */ /* 0x001fe400078408ff */
[----:B-1----:R-:W-:-:S03]  /*12c70*/  LEA.HI.X.SX32 R7, R248, R2, 0x1, P1 ;  /* 0x00000002f8077211 */ /* 0x002fc600008f0eff */
[----:B------:R-:W-:Y:S01]  /*12c80*/  STL [R1+0x10a4], R8 ;  /* 0x0010a40801007387 */ /* 0x000fe20000100800 */
[----:B--2---:R-:W-:Y:S02]  /*12c90*/  LEA R6, P1, R84, R5, 0x1 ;  /* 0x0000000554067211 */ /* 0x004fe400078208ff */
[-C--:B------:R-:W-:Y:S01]  /*12ca0*/  LEA.HI.X.SX32 R5, R249, R2.reuse, 0x1, P0 ;  /* 0x00000002f9057211 */ /* 0x080fe200000f0eff */
[----:B------:R-:W-:Y:S04]  /*12cb0*/  STL [R1+0x1088], R7 ;  /* 0x0010880701007387 */ /* 0x000fe80000100800 */
[----:B------:R0:W-:Y:S04]  /*12cc0*/  STL [R1+0xca8], R6 ;  /* 0x000ca80601007387 */ /* 0x0001e80000100800 */
[----:B------:R1:W-:Y:S01]  /*12cd0*/  STL [R1+0xc90], R5 ;  /* 0x000c900501007387 */ /* 0x0003e20000100800 */
[----:B0-----:R-:W-:-:S02]  /*12ce0*/  LEA.HI.X.SX32 R6, R250, R2, 0x1, P4 ;  /* 0x00000002fa067211 */ /* 0x001fc400020f0eff */
[----:B-1----:R-:W-:-:S03]  /*12cf0*/  LEA.HI.X.SX32 R5, R251, R2, 0x1, P6 ;  /* 0x00000002fb057211 */ /* 0x002fc600030f0eff */
[----:B------:R0:W-:Y:S01]  /*12d00*/  STL [R1+0xc94], R6 ;  /* 0x000c940601007387 */ /* 0x0001e20000100800 */
[----:B------:R-:W-:-:S03]  /*12d10*/  LEA.HI.X.SX32 R7, R81, R2, 0x1, P5 ;  /* 0x0000000251077211 */ /* 0x000fc600028f0eff */
[----:B------:R1:W-:Y:S01]  /*12d20*/  STL [R1+0xc98], R5 ;  /* 0x000c980501007387 */ /* 0x0003e20000100800 */
[----:B------:R-:W-:Y:S02]  /*12d30*/  LEA R9, P0, R3, UR10, 0x1 ;  /* 0x0000000a03097c11 */ /* 0x000fe4000f8008ff */
[-C--:B0-----:R-:W-:Y:S01]  /*12d40*/  LEA.HI.X.SX32 R6, R82, R2.reuse, 0x1, P3 ;  /* 0x0000000252067211 */ /* 0x081fe200018f0eff */
[----:B------:R-:W-:Y:S01]  /*12d50*/  STL [R1+0xc9c], R7 ;  /* 0x000c9c0701007387 */ /* 0x000fe20000100800 */
[-C--:B-1----:R-:W-:Y:S02]  /*12d60*/  LEA.HI.X.SX32 R5, R83, R2.reuse, 0x1, P2 ;  /* 0x0000000253057211 */ /* 0x082fe400010f0eff */
[----:B------:R-:W-:Y:S01]  /*12d70*/  LEA.HI.X.SX32 R2, R84, R2, 0x1, P1 ;  /* 0x0000000254027211 */ /* 0x000fe200008f0eff */
[----:B------:R-:W-:Y:S01]  /*12d80*/  STL [R1+0xca0], R6 ;  /* 0x000ca00601007387 */ /* 0x000fe20000100800 */
[----:B------:R-:W-:-:S03]  /*12d90*/  LEA.HI.X.SX32 R8, R3, UR11, 0x1, P0 ;  /* 0x0000000b03087c11 */ /* 0x000fc600080f0eff */
[----:B------:R0:W-:Y:S04]  /*12da0*/  STL [R1+0xca4], R5 ;  /* 0x000ca40501007387 */ /* 0x0001e80000100800 */
[----:B------:R1:W-:Y:S04]  /*12db0*/  STL [R1+0xa94], R2 ;  /* 0x000a940201007387 */ /* 0x0003e80000100800 */
[----:B------:R2:W5:Y:S01]  /*12dc0*/  LDL.LU R3, [R1+0x10e0] ;  /* 0x0010e00001037983 */ /* 0x0005620000300800 */
[----:B0-----:R-:W0:Y:S03]  /*12dd0*/  LDC R5, c[0x0][0x238] ;  /* 0x00008e00ff057b82 */ /* 0x001e260000000800 */
[----:B------:R-:W-:Y:S04]  /*12de0*/  STL [R1+0x6b4], RZ ;  /* 0x0006b4ff01007387 */ /* 0x000fe80000100800 */
        /* <DEDUP_REMOVED lines=256> */
[----:B------:R-:W-:Y:S04]  /*13df0*/  STL [R1], RZ ;  /* 0x000000ff01007387 */ /* 0x000fe80000100800 */
        /* <DEDUP_REMOVED lines=126> */
[----:B------:R-:W-:Y:S01]  /*145e0*/  STL [R1+0x1fc], RZ ;  /* 0x0001fcff01007387 */ /* 0x000fe20000100800 */
[----:B------:R-:W-:Y:S01]  /*145f0*/  UIADD3 UR5, UR6, 0x10000, URZ ;  /* 0x0001000006057890 */ /* 0x000fe2000fffe03f */
        /* <DEDUP_REMOVED lines=35> */
[----:B------:R-:W-:Y:S01]  /*14830*/  IMAD.MOV.U32 R94, RZ, RZ, RZ ;  /* 0x000000ffff5e7224 */ /* 0x000fe200078e00ff */
[----:B------:R-:W-:Y:S01]  /*14840*/  USHF.R.U32.HI UR38, URZ, 0x4, UR6 ;  /* 0x000000043f267899 */ /* 0x000fe20008011606 */
[----:B------:R-:W-:Y:S01]  /*14850*/  UMOV UR7, URZ ;  /* 0x0000003f00077c82 */ /* 0x000fe20008000000 */
[----:B------:R-:W-:Y:S01]  /*14860*/  UMOV UR4, URZ ;  /* 0x0000003f00047c82 */ /* 0x000fe20008000000 */
[----:B------:R-:W-:-:S02]  /*14870*/  USHF.L.U32 UR8, UR8, 0x6, URZ ;  /* 0x0000000608087899 */ /* 0x000fc4000800063f */
[----:B------:R-:W-:Y:S01]  /*14880*/  USHF.R.U32.HI UR5, URZ, 0x4, UR5 ;  /* 0x000000043f057899 */ /* 0x000fe20008011605 */
[----:B------:R-:W3:Y:S01]  /*14890*/  LDL.LU R252, [R1+0x600] ;  /* 0x0006000001fc7983 */ /* 0x000ee20000300800 */
[C---:B0-----:R-:W-:Y:S01]  /*148a0*/  IMAD R107, R5.reuse, 0x7e, RZ ;  /* 0x0000007e056b7824 */ /* 0x041fe200078e02ff */
[----:B------:R-:W-:Y:S01]  /*148b0*/  USGXT.U32 UR38, UR38, 0xe ;  /* 0x0000000e2626789a */ /* 0x000fe20008000000 */
[C---:B------:R-:W-:Y:S01]  /*148c0*/  IMAD R108, R5.reuse, 0x7a, RZ ;  /* 0x0000007a056c7824 */ /* 0x040fe200078e02ff */
[----:B------:R-:W-:Y:S01]  /*148d0*/  USGXT.U32 UR36, UR5, 0xe ;  /* 0x0000000e0524789a */ /* 0x000fe20008000000 */
[----:B------:R-:W-:Y:S01]  /*148e0*/  IMAD R109, R5, 0x76, RZ ;  /* 0x00000076056d7824 */ /* 0x000fe200078e02ff */
[-C--:B------:R-:W-:Y:S01]  /*148f0*/  IADD3 R174, P0, R107, R9.reuse, RZ ;  /* 0x000000096bae7210 */ /* 0x080fe20007f1e0ff */
[C---:B------:R-:W-:Y:S01]  /*14900*/  IMAD R110, R5.reuse, 0x72, RZ ;  /* 0x00000072056e7824 */ /* 0x040fe200078e02ff */
[----:B------:R-:W-:Y:S01]  /*14910*/  UIADD3 UR18, UP0, UR38, 0x2, URZ ;  /* 0x0000000226127890 */ /* 0x000fe2000ff1e03f */
[----:B------:R-:W-:Y:S01]  /*14920*/  IMAD R111, R5, 0x6e, RZ ;  /* 0x0000006e056f7824 */ /* 0x000fe200078e02ff */
[-C--:B------:R-:W-:Y:S01]  /*14930*/  IADD3 R107, P1, R109, R9.reuse, RZ ;  /* 0x000000096d6b7210 */ /* 0x080fe20007f3e0ff */
[C---:B------:R-:W-:Y:S01]  /*14940*/  IMAD R112, R5.reuse, 0x6a, RZ ;  /* 0x0000006a05707824 */ /* 0x040fe200078e02ff */
[----:B------:R-:W-:Y:S01]  /*14950*/  UIADD3.X UR19, UR4, 0x40000040, URZ, UP0, !UPT ;  /* 0x4000004004137890 */ /* 0x000fe200087fe43f */
[----:B------:R-:W-:Y:S01]  /*14960*/  IMAD R113, R5, 0x66, RZ ;  /* 0x0000006605717824 */ /* 0x000fe200078e02ff */
[----:B------:R-:W-:Y:S01]  /*14970*/  IADD3 R109, P3, R111, R9, RZ ;  /* 0x000000096f6d7210 */ /* 0x000fe20007f7e0ff */
[C---:B------:R-:W-:Y:S01]  /*14980*/  IMAD R114, R5.reuse, 0x3f, RZ ;  /* 0x0000003f05727824 */ /* 0x040fe200078e02ff */
[----:B------:R-:W-:Y:S01]  /*14990*/  UIADD3 UR16, UP0, UR36, 0x80, URZ ;  /* 0x0000008024107890 */ /* 0x000fe2000ff1e03f */
[C---:B------:R-:W-:Y:S01]  /*149a0*/  IMAD R115, R5.reuse, 0x62, RZ ;  /* 0x0000006205737824 */ /* 0x040fe200078e02ff */
[----:B------:R-:W-:Y:S01]  /*149b0*/  USHF.R.S32.HI UR9, URZ, 0x1f, UR8 ;  /* 0x0000001f3f097899 */ /* 0x000fe20008011408 */
[C---:B------:R-:W-:Y:S01]  /*149c0*/  IMAD R116, R5.reuse, 0x3d, RZ ;  /* 0x0000003d05747824 */ /* 0x040fe200078e02ff */
[----:B------:R-:W-:Y:S01]  /*149d0*/  UIADD3.X UR17, UR7, 0x40000040, URZ, UP0, !UPT ;  /* 0x4000004007117890 */ /* 0x000fe200087fe43f */
[C---:B------:R-:W-:Y:S01]  /*149e0*/  IMAD R117, R5.reuse, 0x5e, RZ ;  /* 0x0000005e05757824 */ /* 0x040fe200078e02ff */
[----:B------:R-:W-:Y:S01]  /*149f0*/  USHF.L.U32 UR5, UR8, 0x1, URZ ;  /* 0x0000000108057899 */ /* 0x000fe2000800063f */
[C---:B------:R-:W-:Y:S01]  /*14a00*/  IMAD R118, R5.reuse, 0x3b, RZ ;  /* 0x0000003b05767824 */ /* 0x040fe200078e02ff */
[----:B------:R-:W-:Y:S01]  /*14a10*/  USHF.L.U64.HI UR4, UR8, 0x1, UR9 ;  /* 0x0000000108047899 */ /* 0x000fe20008010209 */
[C---:B------:R-:W-:Y:S01]  /*14a20*/  IMAD R119, R5.reuse, 0x5a, RZ ;  /* 0x0000005a05777824 */ /* 0x040fe200078e02ff */
[----:B------:R-:W-:Y:S01]  /*14a30*/  UIADD3.64 UR22, UR18, 0x2, URZ ;  /* 0x0000000212167897 */ /* 0x000fe2000fffe03f */
        /* <DEDUP_REMOVED lines=23> */
[----:B------:R-:W-:Y:S01]  /*14bb0*/  UMOV UR39, 0x40000040 ;  /* 0x4000004000277882 */ /* 0x000fe20000000000 */
[C---:B------:R-:W-:Y:S01]  /*14bc0*/  IMAD R132, R5.reuse, 0x2d, RZ ;  /* 0x0000002d05847824 */ /* 0x040fe200078e02ff */
[----:B------:R-:W-:Y:S01]  /*14bd0*/  UMOV UR37, 0x40000040 ;  /* 0x4000004000257882 */ /* 0x000fe20000000000 */
[----:B------:R-:W-:-:S02]  /*14be0*/  IMAD R133, R5, 0x7c, RZ ;  /* 0x0000007c05857824 */ /* 0x000fc400078e02ff */
[C---:B------:R-:W-:Y:S02]  /*14bf0*/  IMAD R134, R5.reuse, 0x2b, RZ ;  /* 0x0000002b05867824 */ /* 0x040fe400078e02ff */
[C---:B------:R-:W-:Y:S02]  /*14c00*/  IMAD R135, R5.reuse, 0x74, RZ ;  /* 0x0000007405877824 */ /* 0x040fe400078e02ff */
[C---:B------:R-:W-:Y:S02]  /*14c10*/  IMAD R136, R5.reuse, 0x29, RZ ;  /* 0x0000002905887824 */ /* 0x040fe400078e02ff */
[C---:B------:R-:W-:Y:S02]  /*14c20*/  IMAD R137, R5.reuse, 0x6c, RZ ;  /* 0x0000006c05897824 */ /* 0x040fe400078e02ff */
[C---:B------:R-:W-:Y:S02]  /*14c30*/  IMAD R138, R5.reuse, 0x27, RZ ;  /* 0x00000027058a7824 */ /* 0x040fe400078e02ff */
        /* <DEDUP_REMOVED lines=55> */
[C---:B------:R-:W-:Y:S02]  /*14fb0*/  IMAD.SHL.U32 R106, R5.reuse, 0x2, RZ ;  /* 0x00000002056a7824 */ /* 0x040fe400078e00ff */
[C---:B------:R-:W-:Y:S02]  /*14fc0*/  IMAD R168, R5.reuse, 0x3, RZ ;  /* 0x0000000305a87824 */ /* 0x040fe400078e02ff */
[C---:B------:R-:W-:Y:S02]  /*14fd0*/  IMAD.SHL.U32 R169, R5.reuse, 0x20, RZ ;  /* 0x0000002005a97824 */ /* 0x040fe400078e00ff */
[C---:B------:R-:W-:Y:S02]  /*14fe0*/  IMAD.SHL.U32 R170, R5.reuse, 0x10, RZ ;  /* 0x0000001005aa7824 */ /* 0x040fe400078e00ff */
[C---:B------:R-:W-:Y:S02]  /*14ff0*/  IMAD.SHL.U32 R171, R5.reuse, 0x8, RZ ;  /* 0x0000000805ab7824 */ /* 0x040fe400078e00ff */
[----:B------:R-:W-:-:S02]  /*15000*/  IMAD.SHL.U32 R173, R5, 0x4, RZ ;  /* 0x0000000405ad7824 */ /* 0x000fc400078e00ff */
[----:B------:R-:W-:-:S05]  /*15010*/  IMAD.SHL.U32 R21, R5, 0x40, RZ ;  /* 0x0000004005157824 */ /* 0x000fca00078e00ff */
[----:B-1----:R-:W-:-:S04]  /*15020*/  SHF.R.S32.HI R2, RZ, 0x1f, R21 ;  /* 0x0000001fff027819 */ /* 0x002fc80000011415 */
[C---:B------:R-:W-:Y:S01]  /*15030*/  SHF.L.U64.HI R2, R21.reuse, 0x1, R2 ;  /* 0x0000000115027819 */ /* 0x040fe20000010202 */
[----:B------:R-:W-:Y:S01]  /*15040*/  IMAD.SHL.U32 R21, R21, 0x2, RZ ;  /* 0x0000000215157824 */ /* 0x000fe200078e00ff */
[----:B---3--:R-:W-:-:S05]  /*15050*/  SHF.R.S32.HI R172, RZ, 0x6, R252 ;  /* 0x00000006ffac7819 */ /* 0x008fca00000114fc */
[----:B------:R0:W-:Y:S04]  /*15060*/  STL [R1+0x10bc], R172 ;  /* 0x0010bcac01007387 */ /* 0x0001e80000100800 */
[----:B------:R-:W-:Y:S01]  /*15070*/  STL [R1+0xa9c], R174 ;  /* 0x000a9cae01007387 */ /* 0x000fe20000100800 */
[-C--:B0-----:R-:W-:Y:S02]  /*15080*/  IADD3 R172, P5, R108, R9.reuse, RZ ;  /* 0x000000096cac7210 */ /* 0x081fe40007fbe0ff */
[-C--:B------:R-:W-:Y:S02]  /*15090*/  IADD3 R108, P2, R110, R9.reuse, RZ ;  /* 0x000000096e6c7210 */ /* 0x080fe40007f5e0ff */
[----:B------:R-:W-:Y:S01]  /*150a0*/  CS2R R110, SRZ ;  /* 0x00000000006e7805 */ /* 0x000fe2000001ff00 */
[----:B------:R-:W-:Y:S04]  /*150b0*/  STL [R1+0xaac], R172 ;  /* 0x000aacac01007387 */ /* 0x000fe80000100800 */
[----:B------:R0:W-:Y:S04]  /*150c0*/  STL [R1+0xabc], R107 ;  /* 0x000abc6b01007387 */ /* 0x0001e80000100800 */
[----:B------:R1:W-:Y:S04]  /*150d0*/  STL [R1+0xacc], R108 ;  /* 0x000acc6c01007387 */ /* 0x0003e80000100800 */
[----:B------:R3:W-:Y:S01]  /*150e0*/  STL [R1+0xadc], R109 ;  /* 0x000adc6d01007387 */ /* 0x0007e20000100800 */
[----:B0-----:R-:W-:-:S02]  /*150f0*/  IADD3 R107, P4, R112, R9, RZ ;  /* 0x00000009706b7210 */ /* 0x001fc40007f9e0ff */
[----:B-1----:R-:W-:-:S03]  /*15100*/  IADD3 R108, P6, R113, R9, RZ ;  /* 0x00000009716c7210 */ /* 0x002fc60007fde0ff */
[----:B------:R0:W-:Y:S01]  /*15110*/  STL [R1+0xaec], R107 ;  /* 0x000aec6b01007387 */ /* 0x0001e20000100800 */
[----:B------:R-:W-:Y:S02]  /*15120*/  CS2R R112, SRZ ;  /* 0x0000000000707805 */ /* 0x000fe4000001ff00 */
[----:B---3--:R-:W-:Y:S01]  /*15130*/  LEA.HI.X.SX32 R109, R114, R8, 0x1, P0 ;  /* 0x00000008726d7211 */ /* 0x008fe200000f0eff */
[----:B------:R1:W-:Y:S04]  /*15140*/  STL [R1+0xafc], R108 ;  /* 0x000afc6c01007387 */ /* 0x0003e80000100800 */
[----:B------:R3:W-:Y:S01]  /*15150*/  STL [R1+0xa98], R109 ;  /* 0x000a986d01007387 */ /* 0x0007e20000100800 */
[----:B0-----:R-:W-:Y:S02]  /*15160*/  IADD3 R107, P0, R115, R9, RZ ;  /* 0x00000009736b7210 */ /* 0x001fe40007f1e0ff */
[----:B------:R-:W-:-:S02]  /*15170*/  CS2R R114, SRZ ;  /* 0x0000000000727805 */ /* 0x000fc4000001ff00 */
[----:B-1----:R-:W-:Y:S01]  /*15180*/  LEA.HI.X.SX32 R108, R116, R8, 0x1, P5 ;  /* 0x00000008746c7211 */ /* 0x002fe200028f0eff */
[----:B------:R0:W-:Y:S01]  /*15190*/  STL [R1+0xb0c], R107 ;  /* 0x000b0c6b01007387 */ /* 0x0001e20000100800 */
[----:B---3--:R-:W-:-:S03]  /*151a0*/  IADD3 R109, P5, R117, R9, RZ ;  /* 0x00000009756d7210 */ /* 0x008fc60007fbe0ff */
[----:B------:R1:W-:Y:S01]  /*151b0*/  STL [R1+0xaa8], R108 ;  /* 0x000aa86c01007387 */ /* 0x0003e20000100800 */
[----:B------:R-:W-:-:S03]  /*151c0*/  CS2R R116, SRZ ;  /* 0x0000000000747805 */ /* 0x000fc6000001ff00 */
[----:B------:R3:W-:Y:S01]  /*151d0*/  STL [R1+0xb1c], R109 ;  /* 0x000b1c6d01007387 */ /* 0x0007e20000100800 */
[----:B0-----:R-:W-:Y:S02]  /*151e0*/  LEA.HI.X.SX32 R107, R118, R8, 0x1, P1 ;  /* 0x00000008766b7211 */ /* 0x001fe400008f0eff */
        /* <DEDUP_REMOVED lines=62> */
[----:B---3--:R-:W-:-:S03]  /*155d0*/  LEA.HI.X.SX32 R109, R143, R8, 0x1, P5 ;  /* 0x000000088f6d7211 */ /* 0x008fc600028f0eff */
[----:B------:R1:W-:Y:S01]  /*155e0*/  STL [R1+0xb9c], R108 ;  /* 0x000b9c6c01007387 */ /* 0x0003e20000100800 */
[----:B------:R-:W-:-:S03]  /*155f0*/  CS2R R142, SRZ ;  /* 0x00000000008e7805 */ /* 0x000fc6000001ff00 */
[----:B------:R-:W-:Y:S01]  /*15600*/  STL [R1+0xb88], R109 ;  /* 0x000b886d01007387 */ /* 0x000fe20000100800 */
[----:B0-----:R-:W-:Y:S02]  /*15610*/  IADD3 R107, P5, R144, R9, RZ ;  /* 0x00000009906b7210 */ /* 0x001fe40007fbe0ff */
[----:B-1----:R-:W-:-:S03]  /*15620*/  LEA.HI.X.SX32 R108, R6, R8, 0x1, P1 ;  /* 0x00000008066c7211 */ /* 0x002fc600008f0eff */
[----:B------:R0:W-:Y:S01]  /*15630*/  STL [R1+0xb44], R107 ;  /* 0x000b446b01007387 */ /* 0x0001e20000100800 */
[----:B------:R-:W-:-:S03]  /*15640*/  IADD3 R6, P1, R7, R9, RZ ;  /* 0x0000000907067210 */ /* 0x000fc60007f3e0ff */
[----:B------:R1:W-:Y:S04]  /*15650*/  STL [R1+0xaa0], R108 ;  /* 0x000aa06c01007387 */ /* 0x0003e80000100800 */
[----:B------:R3:W-:Y:S01]  /*15660*/  STL [R1+0xbac], R6 ;  /* 0x000bac0601007387 */ /* 0x0007e20000100800 */
[-C--:B0-----:R-:W-:Y:S02]  /*15670*/  LEA.HI.X.SX32 R107, R145, R8.reuse, 0x1, P0 ;  /* 0x00000008916b7211 */ /* 0x081fe400000f0eff */
[----:B------:R-:W-:Y:S02]  /*15680*/  CS2R R144, SRZ ;  /* 0x0000000000907805 */ /* 0x000fe4000001ff00 */
[----:B-1----:R-:W-:Y:S01]  /*15690*/  IADD3 R108, P0, R146, R9, RZ ;  /* 0x00000009926c7210 */ /* 0x002fe20007f1e0ff */
[----:B------:R0:W-:Y:S01]  /*156a0*/  STL [R1+0xb98], R107 ;  /* 0x000b986b01007387 */ /* 0x0001e20000100800 */
[----:B---3--:R-:W-:-:S03]  /*156b0*/  LEA.HI.X.SX32 R6, R7, R8, 0x1, P2 ;  /* 0x0000000807067211 */ /* 0x008fc600010f0eff */
[----:B------:R1:W-:Y:S01]  /*156c0*/  STL [R1+0xb64], R108 ;  /* 0x000b646c01007387 */ /* 0x0003e20000100800 */
[-C--:B------:R-:W-:Y:S02]  /*156d0*/  LEA.HI.X.SX32 R7, R147, R8.reuse, 0x1, P1 ;  /* 0x0000000893077211 */ /* 0x080fe400008f0eff */
[----:B------:R-:W-:Y:S01]  /*156e0*/  CS2R R146, SRZ ;  /* 0x0000000000927805 */ /* 0x000fe2000001ff00 */
[----:B------:R3:W-:Y:S01]  /*156f0*/  STL [R1+0xac0], R6 ;  /* 0x000ac00601007387 */ /* 0x0007e20000100800 */
[CC--:B0-----:R-:W-:Y:S02]  /*15700*/  IADD3 R107, P2, R10.reuse, R9.reuse, RZ ;  /* 0x000000090a6b7210 */ /* 0x0c1fe40007f5e0ff */
[----:B------:R-:W-:Y:S02]  /*15710*/  LEA.HI.X.SX32 R10, R10, R8, 0x1, P3 ;  /* 0x000000080a0a7211 */ /* 0x000fe400018f0eff */
[----:B-1----:R-:W-:Y:S01]  /*15720*/  CS2R R108, SRZ ;  /* 0x00000000006c7805 */ /* 0x002fe2000001ff00 */
[----:B------:R-:W-:Y:S01]  /*15730*/  STL [R1+0xbbc], R107 ;  /* 0x000bbc6b01007387 */ /* 0x000fe20000100800 */
[----:B---3--:R-:W-:-:S03]  /*15740*/  IADD3 R6, P1, R148, R9, RZ ;  /* 0x0000000994067210 */ /* 0x008fc60007f3e0ff */
[----:B------:R0:W-:Y:S04]  /*15750*/  STL [R1+0xba8], R7 ;  /* 0x000ba80701007387 */ /* 0x0001e80000100800 */
[----:B------:R1:W-:Y:S04]  /*15760*/  STL [R1+0xb84], R6 ;  /* 0x000b840601007387 */ /* 0x0003e80000100800 */
[----:B------:R3:W-:Y:S01]  /*15770*/  STL [R1+0xae0], R10 ;  /* 0x000ae00a01007387 */ /* 0x0007e20000100800 */
[----:B0-----:R-:W-:Y:S02]  /*15780*/  IADD3 R7, P3, R11, R9, RZ ;  /* 0x000000090b077210 */ /* 0x001fe40007f7e0ff */
[----:B-1----:R-:W-:-:S03]  /*15790*/  LEA.HI.X.SX32 R6, R149, R8, 0x1, P2 ;  /* 0x0000000895067211 */ /* 0x002fc600010f0eff */
[----:B------:R0:W-:Y:S01]  /*157a0*/  STL [R1+0xbcc], R7 ;  /* 0x000bcc0701007387 */ /* 0x0001e20000100800 */
[----:B------:R-:W-:Y:S02]  /*157b0*/  CS2R R148, SRZ ;  /* 0x0000000000947805 */ /* 0x000fe4000001ff00 */
[-C--:B---3--:R-:W-:Y:S01]  /*157c0*/  IADD3 R10, P2, R150, R9.reuse, RZ ;  /* 0x00000009960a7210 */ /* 0x088fe20007f5e0ff */
[----:B------:R1:W-:Y:S04]  /*157d0*/  STL [R1+0xbb8], R6 ;  /* 0x000bb80601007387 */ /* 0x0003e80000100800 */
[----:B------:R3:W-:Y:S01]  /*157e0*/  STL [R1+0xab4], R10 ;  /* 0x000ab40a01007387 */ /* 0x0007e20000100800 */
[----:B0-----:R-:W-:Y:S02]  /*157f0*/  LEA.HI.X.SX32 R7, R11, R8, 0x1, P4 ;  /* 0x000000080b077211 */ /* 0x001fe400020f0eff */
[----:B-1----:R-:W-:-:S03]  /*15800*/  IADD3 R6, P4, R12, R9, RZ ;  /* 0x000000090c067210 */ /* 0x002fc60007f9e0ff */
[----:B------:R0:W-:Y:S01]  /*15810*/  STL [R1+0xb00], R7 ;  /* 0x000b000701007387 */ /* 0x0001e20000100800 */
[----:B---3--:R-:W-:-:S03]  /*15820*/  LEA.HI.X.SX32 R10, R151, R8, 0x1, P3 ;  /* 0x00000008970a7211 */ /* 0x008fc600018f0eff */
[----:B------:R1:W-:Y:S01]  /*15830*/  STL [R1+0xbdc], R6 ;  /* 0x000bdc0601007387 */ /* 0x0003e20000100800 */
[----:B------:R-:W-:-:S03]  /*15840*/  CS2R R150, SRZ ;  /* 0x0000000000967805 */ /* 0x000fc6000001ff00 */
[----:B------:R3:W-:Y:S01]  /*15850*/  STL [R1+0xbc8], R10 ;  /* 0x000bc80a01007387 */ /* 0x0007e20000100800 */
[----:B0-----:R-:W-:Y:S02]  /*15860*/  IADD3 R7, P3, R152, R9, RZ ;  /* 0x0000000998077210 */ /* 0x001fe40007f7e0ff */
[----:B-1----:R-:W-:-:S03]  /*15870*/  LEA.HI.X.SX32 R6, R12, R8, 0x1, P6 ;  /* 0x000000080c067211 */ /* 0x002fc600030f0eff */
[----:B------:R0:W-:Y:S01]  /*15880*/  STL [R1+0xaf4], R7 ;  /* 0x000af40701007387 */ /* 0x0001e20000100800 */
[----:B---3--:R-:W-:-:S03]  /*15890*/  IADD3 R10, P6, R13, R9, RZ ;  /* 0x000000090d0a7210 */ /* 0x008fc60007fde0ff */
[----:B------:R1:W-:Y:S04]  /*158a0*/  STL [R1+0xb20], R6 ;  /* 0x000b200601007387 */ /* 0x0003e80000100800 */
[----:B------:R3:W-:Y:S01]  /*158b0*/  STL [R1+0xbec], R10 ;  /* 0x000bec0a01007387 */ /* 0x0007e20000100800 */
[----:B0-----:R-:W-:Y:S02]  /*158c0*/  LEA.HI.X.SX32 R7, R153, R8, 0x1, P4 ;  /* 0x0000000899077211 */ /* 0x001fe400020f0eff */
[----:B-1----:R-:W-:-:S03]  /*158d0*/  IADD3 R6, P4, R154, R9, RZ ;  /* 0x000000099a067210 */ /* 0x002fc60007f9e0ff */
[----:B------:R0:W-:Y:S01]  /*158e0*/  STL [R1+0xbd8], R7 ;  /* 0x000bd80701007387 */ /* 0x0001e20000100800 */
[----:B---3--:R-:W-:-:S03]  /*158f0*/  LEA.HI.X.SX32 R10, R13, R8, 0x1, P5 ;  /* 0x000000080d0a7211 */ /* 0x008fc600028f0eff */
[----:B------:R1:W-:Y:S04]  /*15900*/  STL [R1+0xb34], R6 ;  /* 0x000b340601007387 */ /* 0x0003e80000100800 */
        /* <DEDUP_REMOVED lines=64> */
[----:B------:R-:W-:Y:S01]  /*15d10*/  IMAD.MOV.U32 R95, RZ, RZ, RZ ;  /* 0x000000ffff5f7224 */ /* 0x000fe200078e00ff */
[-C--:B---3--:R-:W-:Y:S02]  /*15d20*/  IADD3 R10, P4, R98, R9.reuse, RZ ;  /* 0x00000009620a7210 */ /* 0x088fe40007f9e0ff */
        /* <DEDUP_REMOVED lines=35> */
[----:B0-----:R-:W-:Y:S02]  /*15f60*/  LEA R7, P5, R5, R9, 0x6 ;  /* 0x0000000905077211 */ /* 0x001fe400078a30ff */
[----:B-1----:R-:W-:-:S03]  /*15f70*/  LEA.HI.X.SX32 R6, R167, R8, 0x1, P0 ;  /* 0x00000008a7067211 */ /* 0x002fc600000f0eff */
[----:B------:R0:W-:Y:S01]  /*15f80*/  STL [R1+0xb94], R7 ;  /* 0x000b940701007387 */ /* 0x0001e20000100800 */
[----:B---3--:R-:W-:-:S03]  /*15f90*/  LEA R10, P0, R5, R9, 0x5 ;  /* 0x00000009050a7211 */ /* 0x008fc600078028ff */
[----:B------:R1:W-:Y:S04]  /*15fa0*/  STL [R1+0xc68], R6 ;  /* 0x000c680601007387 */ /* 0x0003e80000100800 */
[----:B------:R3:W-:Y:S01]  /*15fb0*/  STL [R1+0xc14], R10 ;  /* 0x000c140a01007387 */ /* 0x0007e20000100800 */
[----:B0-----:R-:W-:Y:S02]  /*15fc0*/  LEA.HI.X.SX32 R7, R102, R8, 0x1, P3 ;  /* 0x0000000866077211 */ /* 0x001fe400018f0eff */
[----:B-1----:R-:W-:-:S03]  /*15fd0*/  LEA R6, P3, R5, R9, 0x4 ;  /* 0x0000000905067211 */ /* 0x002fc600078620ff */
        /* <DEDUP_REMOVED lines=8> */
[----:B---3--:R-:W-:-:S03]  /*16060*/  IADD3 R10, P4, R106, R9, RZ ;  /* 0x000000096a0a7210 */ /* 0x008fc60007f9e0ff */
[----:B------:R1:W-:Y:S04]  /*16070*/  STL [R1+0xc30], R6 ;  /* 0x000c300601007387 */ /* 0x0003e80000100800 */
[----:B------:R3:W-:Y:S01]  /*16080*/  STL [R1+0xc8c], R10 ;  /* 0x000c8c0a01007387 */ /* 0x0007e20000100800 */
[-C--:B0-----:R-:W-:Y:S02]  /*16090*/  LEA.HI.X.SX32 R7, R105, R8.reuse, 0x1, P2 ;  /* 0x0000000869077211 */ /* 0x081fe400010f0eff */
[----:B------:R-:W-:Y:S02]  /*160a0*/  CS2R R104, SRZ ;  /* 0x0000000000687805 */ /* 0x000fe4000001ff00 */
[----:B-1----:R-:W-:Y:S01]  /*160b0*/  LEA R6, P2, R5, R9, 0x2 ;  /* 0x0000000905067211 */ /* 0x002fe200078410ff */
[----:B------:R0:W-:Y:S01]  /*160c0*/  STL [R1+0xc60], R7 ;  /* 0x000c600701007387 */ /* 0x0001e20000100800 */
[----:B---3--:R-:W-:-:S03]  /*160d0*/  LEA.HI.X.SX32 R10, R168, R8, 0x1, P1 ;  /* 0x00000008a80a7211 */ /* 0x008fc600008f0eff */
[----:B------:R1:W-:Y:S04]  /*160e0*/  STL [R1+0xc84], R6 ;  /* 0x000c840601007387 */ /* 0x0003e80000100800 */
[----:B------:R3:W-:Y:S01]  /*160f0*/  STL [R1+0xc78], R10 ;  /* 0x000c780a01007387 */ /* 0x0007e20000100800 */
[-C--:B0-----:R-:W-:Y:S02]  /*16100*/  LEA.HI.X.SX32 R7, R169, R8.reuse, 0x1, P5 ;  /* 0x00000008a9077211 */ /* 0x081fe400028f0eff */
[----:B-1----:R-:W-:-:S03]  /*16110*/  LEA.HI.X.SX32 R6, R170, R8, 0x1, P0 ;  /* 0x00000008aa067211 */ /* 0x002fc600000f0eff */
[----:B------:R0:W-:Y:S01]  /*16120*/  STL [R1+0xb90], R7 ;  /* 0x000b900701007387 */ /* 0x0001e20000100800 */
[----:B---3--:R-:W-:-:S03]  /*16130*/  LEA.HI.X.SX32 R10, R171, R8, 0x1, P3 ;  /* 0x00000008ab0a7211 */ /* 0x008fc600018f0eff */
[----:B------:R1:W-:Y:S04]  /*16140*/  STL [R1+0xc10], R6 ;  /* 0x000c100601007387 */ /* 0x0003e80000100800 */
[----:B------:R-:W-:Y:S01]  /*16150*/  STL [R1+0xc50], R10 ;  /* 0x000c500a01007387 */ /* 0x000fe20000100800 */
[-C--:B0-----:R-:W-:Y:S02]  /*16160*/  LEA.HI.X.SX32 R7, R173, R8.reuse, 0x1, P6 ;  /* 0x00000008ad077211 */ /* 0x081fe400030f0eff */
[----:B-1----:R-:W-:-:S03]  /*16170*/  LEA.HI.X.SX32 R6, R5, R8, 0x1, P4 ;  /* 0x0000000805067211 */ /* 0x002fc600020f0eff */
[----:B------:R4:W-:Y:S01]  /*16180*/  STL [R1+0xc70], R7 ;  /* 0x000c700701007387 */ /* 0x0009e20000100800 */
[----:B------:R-:W-:Y:S02]  /*16190*/  LEA.HI.X.SX32 R5, R106, R8, 0x1, P2 ;  /* 0x000000086a057211 */ /* 0x000fe400010f0eff */
[----:B------:R-:W-:Y:S01]  /*161a0*/  CS2R R106, SRZ ;  /* 0x00000000006a7805 */ /* 0x000fe2000001ff00 */
[----:B------:R0:W-:Y:S04]  /*161b0*/  STL [R1+0xc88], R6 ;  /* 0x000c880601007387 */ /* 0x0001e80000100800 */
[----:B------:R1:W-:Y:S01]  /*161c0*/  STL [R1+0xc80], R5 ;  /* 0x000c800501007387 */ /* 0x0003e20000100800 */
[C---:B----4-:R-:W-:Y:S02]  /*161d0*/  LOP3.LUT R7, R4.reuse, 0x20, RZ, 0x3c, !PT ;  /* 0x0000002004077812 */ /* 0x050fe400078e3cff */
[----:B------:R-:W-:-:S02]  /*161e0*/  LOP3.LUT R7, R4, 0x50, RZ, 0x3c, !PT ;  /* 0x0000005004077812 */ /* 0x000fc400078e3cff */
[C---:B0-----:R-:W-:Y:S02]  /*161f0*/  LOP3.LUT R6, R4.reuse, 0x30, RZ, 0x3c, !PT ;  /* 0x0000003004067812 */ /* 0x041fe400078e3cff */
[C---:B------:R-:W-:Y:S02]  /*16200*/  LOP3.LUT R6, R4.reuse, 0x60, RZ, 0x3c, !PT ;  /* 0x0000006004067812 */ /* 0x040fe400078e3cff */
[C---:B-1----:R-:W-:Y:S02]  /*16210*/  LOP3.LUT R5, R4.reuse, 0x10, RZ, 0x3c, !PT ;  /* 0x0000001004057812 */ /* 0x042fe400078e3cff */
[C---:B------:R-:W-:Y:S02]  /*16220*/  LOP3.LUT R5, R4.reuse, 0x40, RZ, 0x3c, !PT ;  /* 0x0000004004057812 */ /* 0x040fe400078e3cff */
[----:B------:R-:W-:Y:S02]  /*16230*/  LOP3.LUT R5, R4, 0x70, RZ, 0x3c, !PT ;  /* 0x0000007004057812 */ /* 0x000fe400078e3cff */
[----:B------:R-:W-:-:S02]  /*16240*/  LOP3.LUT R6, R0, 0x40, RZ, 0x3c, !PT ;  /* 0x0000004000067812 */ /* 0x000fc400078e3cff */
[C---:B------:R-:W-:Y:S02]  /*16250*/  LOP3.LUT R5, R0.reuse, 0x60, RZ, 0x3c, !PT ;  /* 0x0000006000057812 */ /* 0x040fe400078e3cff */
[----:B------:R-:W-:Y:S01]  /*16260*/  LOP3.LUT R7, R0, 0x20, RZ, 0x3c, !PT ;  /* 0x0000002000077812 */ /* 0x000fe200078e3cff */
[----:B------:R2:W-:Y:S04]  /*16270*/  STL [R1+0x10b4], R6 ;  /* 0x0010b40601007387 */ /* 0x0005e80000100800 */
[----:B------:R2:W-:Y:S02]  /*16280*/  STL [R1+0x10b0], R5 ;  /* 0x0010b00501007387 */ /* 0x0005e40000100800 */
.L_x_1:
[----:B------:R0:W-:Y:S01]  /*16290*/  STL.64 [R1+0x1378], R150 ;  /* 0x0013789601007387 */ /* 0x0001e20000100a00 */
[----:B--2--5:R-:W1:Y:S03]  /*162a0*/  LDC R5, c[0x0][0x230] ;  /* 0x00008c00ff057b82 */ /* 0x024e660000000800 */
[----:B0-----:R-:W2:Y:S04]  /*162b0*/  LDL R150, [R1+0xc68] ;  /* 0x000c680001967983 */ /* 0x001ea80000100800 */
[----:B------:R-:W1:Y:S04]  /*162c0*/  LDL.LU R151, [R1+0x6b4] ;  /* 0x0006b40001977983 */ /* 0x000e680000300800 */
[----:B------:R0:W-:Y:S04]  /*162d0*/  STL.64 [R1+0x1370], R148 ;  /* 0x0013709401007387 */ /* 0x0001e80000100a00 */
[----:B0-----:R-:W3:Y:S04]  /*162e0*/  LDL R148, [R1+0xc7c] ;  /* 0x000c7c0001947983 */ /* 0x001ee80000100800 */
[----:B------:R-:W4:Y:S04]  /*162f0*/  LDL R149, [R1+0xc70] ;  /* 0x000c700001957983 */ /* 0x000f280000100800 */
[----:B------:R0:W-:Y:S04]  /*16300*/  STL.64 [R1+0x1368], R146 ;  /* 0x0013689201007387 */ /* 0x0001e80000100a00 */
[----:B0-----:R-:W2:Y:S04]  /*16310*/  LDL R146, [R1+0xc84] ;  /* 0x000c840001927983 */ /* 0x001ea80000100800 */
[----:B------:R-:W4:Y:S04]  /*16320*/  LDL R147, [R1+0xc78] ;  /* 0x000c780001937983 */ /* 0x000f280000100800 */
[----:B------:R0:W-:Y:S04]  /*16330*/  STL.64 [R1+0x1360], R144 ;  /* 0x0013609001007387 */ /* 0x0001e80000100a00 */
[----:B0-----:R-:W3:Y:S04]  /*16340*/  LDL R144, [R1+0xc8c] ;  /* 0x000c8c0001907983 */ /* 0x001ee80000100800 */
[----:B------:R-:W4:Y:S04]  /*16350*/  LDL R145, [R1+0xc80] ;  /* 0x000c800001917983 */ /* 0x000f280000100800 */
[----:B------:R0:W-:Y:S04]  /*16360*/  STL.64 [R1+0x1358], R142 ;  /* 0x0013588e01007387 */ /* 0x0001e80000100a00 */
[----:B0-----:R-:W2:Y:S01]  /*16370*/  LDL R143, [R1+0xc88] ;  /* 0x000c8800018f7983 */ /* 0x001ea20000100800 */
[----:B------:R-:W-:-:S02]  /*16380*/  PRMT R159, RZ, 0x7610, R159 ;  /* 0x00007610ff9f7816 */ /* 0x000fc4000000009f */
[----:B------:R-:W-:Y:S01]  /*16390*/  PRMT R166, RZ, 0x7610, R166 ;  /* 0x00007610ffa67816 */ /* 0x000fe200000000a6 */
[----:B------:R-:W-:Y:S04]  /*163a0*/  STL.64 [R1+0x1350], R140 ;  /* 0x0013508c01007387 */ /* 0x000fe80000100a00 */
        /* <DEDUP_REMOVED lines=53> */
[----:B------:R-:W-:Y:S01]  /*16700*/  STL.64 [R1+0x11a0], R32 ;  /* 0x0011a02001007387 */ /* 0x000fe20000100a00 */
[----:B-1----:R-:W-:-:S03]  /*16710*/  IMAD R5, R151, -0x40, R5 ;  /* 0xffffffc097057824 */ /* 0x002fc600078e0205 */
[----:B------:R-:W-:Y:S02]  /*16720*/  STL.64 [R1+0x1198], R30 ;  /* 0x0011981e01007387 */ /* 0x000fe40000100a00 */
[C---:B------:R-:W-:Y:S02]  /*16730*/  ISETP.GT.AND P0, PT, R5.reuse, RZ, PT ;  /* 0x000000ff0500720c */ /* 0x040fe40003f04270 */
[----:B------:R-:W-:Y:S01]  /*16740*/  STL.64 [R1+0x1190], R28 ;  /* 0x0011901c01007387 */ /* 0x000fe20000100a00 */
[C---:B------:R-:W-:Y:S02]  /*16750*/  ISETP.GT.AND P1, PT, R5.reuse, 0x1, PT ;  /* 0x000000010500780c */ /* 0x040fe40003f24270 */
[C---:B------:R-:W-:Y:S01]  /*16760*/  ISETP.GT.AND P2, PT, R5.reuse, 0x2, PT ;  /* 0x000000020500780c */ /* 0x040fe20003f44270 */
[----:B------:R-:W-:Y:S01]  /*16770*/  STL.64 [R1+0x1188], R26 ;  /* 0x0011881a01007387 */ /* 0x000fe20000100a00 */
[----:B------:R-:W-:-:S03]  /*16780*/  ISETP.GT.AND P3, PT, R5, 0x3, PT ;  /* 0x000000030500780c */ /* 0x000fc60003f64270 */
[----:B------:R-:W-:Y:S04]  /*16790*/  STL.64 [R1+0x1180], R24 ;  /* 0x0011801801007387 */ /* 0x000fe80000100a00 */
[----:B------:R-:W-:Y:S01]  /*167a0*/  STL [R1+0x1174], R2 ;  /* 0x0011740201007387 */ /* 0x000fe20000100800 */
[----:B------:R-:W-:Y:S02]  /*167b0*/  @P0 IMAD.MOV.U32 R7, RZ, RZ, R8 ;  /* 0x000000ffff070224 */ /* 0x000fe400078e0008 */
[----:B------:R-:W-:Y:S01]  /*167c0*/  @P0 IMAD.MOV.U32 R6, RZ, RZ, R9 ;  /* 0x000000ffff060224 */ /* 0x000fe200078e0009 */
[----:B-----5:R-:W-:Y:S04]  /*167d0*/  STL [R1+0x10e0], R3 ;  /* 0x0010e00301007387 */ /* 0x020fe80000100800 */
[----:B------:R0:W-:Y:S04]  /*167e0*/  STL [R1+0x1178], R8 ;  /* 0x0011780801007387 */ /* 0x0001e80000100800 */
[----:B------:R3:W4:Y:S04]  /*167f0*/  @P0 LDG.E.U16 R159, desc[UR56][R6.64] ;  /* 0x00000038069f0981 */ /* 0x000728000c1e1500 */
[----:B0-----:R-:W4:Y:S04]  /*16800*/  LDL.LU R8, [R1+0xc74] ;  /* 0x000c740001087983 */ /* 0x001f280000300800 */
[----:B------:R-:W4:Y:S04]  /*16810*/  LDL R64, [R1+0xc60] ;  /* 0x000c600001407983 */ /* 0x000f280000100800 */
[----:B------:R-:W4:Y:S04]  /*16820*/  LDL R59, [R1+0xc64] ;  /* 0x000c6400013b7983 */ /* 0x000f280000100800 */
[----:B------:R-:W4:Y:S04]  /*16830*/  LDL R51, [R1+0xc58] ;  /* 0x000c580001337983 */ /* 0x000f280000100800 */
[----:B------:R-:W4:Y:S04]  /*16840*/  LDL R48, [R1+0xc5c] ;  /* 0x000c5c0001307983 */ /* 0x000f280000100800 */
[----:B------:R-:W4:Y:S04]  /*16850*/  LDL.LU R2, [R1+0xc6c] ;  /* 0x000c6c0001027983 */ /* 0x000f280000300800 */
[----:B------:R-:W4:Y:S04]  /*16860*/  LDL R44, [R1+0xc50] ;  /* 0x000c5000012c7983 */ /* 0x000f280000100800 */
[----:B------:R-:W4:Y:S04]  /*16870*/  LDL R43, [R1+0xc54] ;  /* 0x000c5400012b7983 */ /* 0x000f280000100800 */
[----:B------:R-:W4:Y:S04]  /*16880*/  LDL R42, [R1+0xc48] ;  /* 0x000c4800012a7983 */ /* 0x000f280000100800 */
[----:B------:R-:W4:Y:S04]  /*16890*/  LDL R39, [R1+0xc4c] ;  /* 0x000c4c0001277983 */ /* 0x000f280000100800 */
[----:B------:R-:W4:Y:S04]  /*168a0*/  LDL R36, [R1+0xc40] ;  /* 0x000c400001247983 */ /* 0x000f280000100800 */
[----:B------:R-:W4:Y:S04]  /*168b0*/  LDL R31, [R1+0xc44] ;  /* 0x000c4400011f7983 */ /* 0x000f280000100800 */
[----:B------:R-:W4:Y:S04]  /*168c0*/  LDL R29, [R1+0xc38] ;  /* 0x000c3800011d7983 */ /* 0x000f280000100800 */
[----:B------:R-:W4:Y:S01]  /*168d0*/  LDL R28, [R1+0xc3c] ;  /* 0x000c3c00011c7983 */ /* 0x000f220000100800 */
[----:B---3--:R-:W-:-:S02]  /*168e0*/  @P1 IMAD.MOV.U32 R6, RZ, RZ, R144 ;  /* 0x000000ffff061224 */ /* 0x008fc400078e0090 */
[----:B--2---:R-:W-:Y:S01]  /*168f0*/  @P1 IMAD.MOV.U32 R7, RZ, RZ, R143 ;  /* 0x000000ffff071224 */ /* 0x004fe200078e008f */
[----:B------:R-:W-:Y:S01]  /*16900*/  PRMT R172, RZ, 0x7610, R172 ;  /* 0x00007610ffac7816 */ /* 0x000fe200000000ac */
[----:B------:R-:W2:Y:S01]  /*16910*/  LDL R74, [R1+0xb40] ;  /* 0x000b4000014a7983 */ /* 0x000ea20000100800 */
[----:B------:R-:W-:-:S03]  /*16920*/  ISETP.GT.AND P0, PT, R5, 0x4, PT ;  /* 0x000000040500780c */ /* 0x000fc60003f04270 */
[----:B------:R0:W3:Y:S01]  /*16930*/  @P1 LDG.E.U16 R166, desc[UR56][R6.64] ;  /* 0x0000003806a61981 */ /* 0x0000e2000c1e1500 */
[----:B------:R-:W-:Y:S02]  /*16940*/  PRMT R175, RZ, 0x7610, R175 ;  /* 0x00007610ffaf7816 */ /* 0x000fe400000000af */
[----:B------:R-:W-:Y:S01]  /*16950*/  ISETP.GT.AND P1, PT, R5, 0x5, PT ;  /* 0x000000050500780c */ /* 0x000fe20003f24270 */
[----:B------:R-:W2:Y:S01]  /*16960*/  LDL R73, [R1+0xb44] ;  /* 0x000b440001497983 */ /* 0x000ea20000100800 */
[----:B0-----:R-:W-:Y:S02]  /*16970*/  @P2 IMAD.MOV.U32 R6, RZ, RZ, R146 ;  /* 0x000000ffff062224 */ /* 0x001fe400078e0092 */
[----:B----4-:R-:W-:-:S05]  /*16980*/  @P2 IMAD.MOV.U32 R7, RZ, RZ, R145 ;  /* 0x000000ffff072224 */ /* 0x010fca00078e0091 */
[----:B------:R0:W4:Y:S01]  /*16990*/  @P2 LDG.E.U16 R172, desc[UR56][R6.64] ;  /* 0x0000003806ac2981 */ /* 0x000122000c1e1500 */
[----:B------:R-:W-:Y:S02]  /*169a0*/  PRMT R176, RZ, 0x7610, R176 ;  /* 0x00007610ffb07816 */ /* 0x000fe400000000b0 */
[----:B------:R-:W-:Y:S01]  /*169b0*/  ISETP.GT.AND P2, PT, R5, 0x6, PT ;  /* 0x000000060500780c */ /* 0x000fe20003f44270 */
[----:B0-----:R-:W-:Y:S02]  /*169c0*/  @P3 IMAD.MOV.U32 R6, RZ, RZ, R148 ;  /* 0x000000ffff063224 */ /* 0x001fe400078e0094 */
[----:B------:R-:W-:-:S05]  /*169d0*/  @P3 IMAD.MOV.U32 R7, RZ, RZ, R147 ;  /* 0x000000ffff073224 */ /* 0x000fca00078e0093 */
[----:B------:R0:W4:Y:S01]  /*169e0*/  @P3 LDG.E.U16 R175, desc[UR56][R6.64] ;  /* 0x0000003806af3981 */ /* 0x000122000c1e1500 */
[----:B------:R-:W-:Y:S01]  /*169f0*/  PRMT R92, RZ, 0x7610, R92 ;  /* 0x00007610ff5c7816 */ /* 0x000fe2000000005c */
[----:B0-----:R-:W-:Y:S01]  /*16a00*/  @P0 IMAD.MOV.U32 R7, RZ, RZ, R149 ;  /* 0x000000ffff070224 */ /* 0x001fe200078e0095 */
[----:B------:R-:W-:Y:S02]  /*16a10*/  ISETP.GT.AND P3, PT, R5, 0x7, PT ;  /* 0x000000070500780c */ /* 0x000fe40003f64270 */
[----:B------:R-:W-:Y:S02]  /*16a20*/  PRMT R77, RZ, 0x7610, R77 ;  /* 0x00007610ff4d7816 */ /* 0x000fe4000000004d */
[----:B------:R-:W-:Y:S02]  /*16a30*/  PRMT R70, RZ, 0x7610, R70 ;  /* 0x00007610ff467816 */ /* 0x000fe40000000046 */
[----:B------:R-:W-:Y:S02]  /*16a40*/  PRMT R155, RZ, 0x7610, R155 ;  /* 0x00007610ff9b7816 */ /* 0x000fe4000000009b */
[----:B------:R-:W-:-:S02]  /*16a50*/  PRMT R163, RZ, 0x7610, R163 ;  /* 0x00007610ffa37816 */ /* 0x000fc400000000a3 */
[----:B------:R-:W-:Y:S01]  /*16a60*/  PRMT R169, RZ, 0x7610, R169 ;  /* 0x00007610ffa97816 */ /* 0x000fe200000000a9 */
[----:B------:R-:W-:-:S05]  /*16a70*/  @P0 IMAD.MOV.U32 R6, RZ, RZ, R8 ;  /* 0x000000ffff060224 */ /* 0x000fca00078e0008 */
[----:B------:R0:W4:Y:S02]  /*16a80*/  @P0 LDG.E.U16 R176, desc[UR56][R6.64] ;  /* 0x0000003806b00981 */ /* 0x000124000c1e1500 */
[----:B0-----:R-:W-:Y:S02]  /*16a90*/  @P1 IMAD.MOV.U32 R7, RZ, RZ, R150 ;  /* 0x000000ffff071224 */ /* 0x001fe400078e0096 */
[----:B------:R-:W-:-:S05]  /*16aa0*/  @P1 IMAD.MOV.U32 R6, RZ, RZ, R2 ;  /* 0x000000ffff061224 */ /* 0x000fca00078e0002 */
[----:B------:R0:W4:Y:S01]  /*16ab0*/  @P1 LDG.E.U16 R92, desc[UR56][R6.64] ;  /* 0x00000038065c1981 */ /* 0x000122000c1e1500 */
[----:B------:R-:W-:Y:S01]  /*16ac0*/  ISETP.GT.AND P0, PT, R5, 0x8, PT ;  /* 0x000000080500780c */ /* 0x000fe20003f04270 */
[----:B0-----:R-:W-:Y:S02]  /*16ad0*/  @P2 IMAD.MOV.U32 R6, RZ, RZ, R59 ;  /* 0x000000ffff062224 */ /* 0x001fe400078e003b */
[----:B------:R-:W-:Y:S01]  /*16ae0*/  @P2 IMAD.MOV.U32 R7, RZ, RZ, R64 ;  /* 0x000000ffff072224 */ /* 0x000fe200078e0040 */
[----:B------:R-:W3:Y:S04]  /*16af0*/  LDL R59, [R1+0xc34] ;  /* 0x000c3400013b7983 */ /* 0x000ee80000100800 */
[----:B------:R-:W2:Y:S04]  /*16b00*/  LDL R64, [R1+0xc30] ;  /* 0x000c300001407983 */ /* 0x000ea80000100800 */
[----:B------:R0:W4:Y:S02]  /*16b10*/  @P2 LDG.E.U16 R77, desc[UR56][R6.64] ;  /* 0x00000038064d2981 */ /* 0x000124000c1e1500 */
[----:B0-----:R-:W-:-:S02]  /*16b20*/  @P3 IMAD.MOV.U32 R6, RZ, RZ, R48 ;  /* 0x000000ffff063224 */ /* 0x001fc400078e0030 */
[----:B------:R-:W-:Y:S01]  /*16b30*/  @P3 IMAD.MOV.U32 R7, RZ, RZ, R51 ;  /* 0x000000ffff073224 */ /* 0x000fe200078e0033 */
[----:B------:R-:W4:Y:S04]  /*16b40*/  LDL R48, [R1+0xc2c] ;  /* 0x000c2c0001307983 */ /* 0x000f280000100800 */
[----:B------:R-:W4:Y:S04]  /*16b50*/  LDL R51, [R1+0xc28] ;  /* 0x000c280001337983 */ /* 0x000f280000100800 */
[----:B------:R0:W4:Y:S02]  /*16b60*/  @P3 LDG.E.U16 R70, desc[UR56][R6.64] ;  /* 0x0000003806463981 */ /* 0x000124000c1e1500 */
[----:B0-----:R-:W-:-:S02]  /*16b70*/  @P0 IMAD.MOV.U32 R7, RZ, RZ, R44 ;  /* 0x000000ffff070224 */ /* 0x001fc400078e002c */
[----:B------:R-:W4:Y:S01]  /*16b80*/  LDL R44, [R1+0xc20] ;  /* 0x000c2000012c7983 */ /* 0x000f220000100800 */
[C---:B------:R-:W-:Y:S01]  /*16b90*/  ISETP.GT.AND P1, PT, R5.reuse, 0x9, PT ;  /* 0x000000090500780c */ /* 0x040fe20003f24270 */
[----:B------:R-:W-:Y:S01]  /*16ba0*/  @P0 IMAD.MOV.U32 R6, RZ, RZ, R43 ;  /* 0x000000ffff060224 */ /* 0x000fe200078e002b */
[C---:B------:R-:W-:Y:S01]  /*16bb0*/  ISETP.GT.AND P2, PT, R5.reuse, 0xa, PT ;  /* 0x0000000a0500780c */ /* 0x040fe20003f44270 */
[----:B------:R-:W4:Y:S01]  /*16bc0*/  LDL R43, [R1+0xc24] ;  /* 0x000c2400012b7983 */ /* 0x000f220000100800 */
[----:B------:R-:W-:-:S03]  /*16bd0*/  ISETP.GT.AND P3, PT, R5, 0xb, PT ;  /* 0x0000000b0500780c */ /* 0x000fc60003f64270 */
[----:B------:R0:W4:Y:S06]  /*16be0*/  @P0 LDG.E.U16 R155, desc[UR56][R6.64] ;  /* 0x00000038069b0981 */ /* 0x00012c000c1e1500 */
[----:B0-----:R-:W-:Y:S02]  /*16bf0*/  @P1 IMAD.MOV.U32 R6, RZ, RZ, R39 ;  /* 0x000000ffff061224 */ /* 0x001fe400078e0027 */
[----:B------:R-:W-:Y:S01]  /*16c00*/  @P1 IMAD.MOV.U32 R7, RZ, RZ, R42 ;  /* 0x000000ffff071224 */ /* 0x000fe200078e002a */
[----:B------:R-:W4:Y:S04]  /*16c10*/  LDL R39, [R1+0xc1c] ;  /* 0x000c1c0001277983 */ /* 0x000f280000100800 */
[----:B------:R-:W4:Y:S04]  /*16c20*/  LDL R42, [R1+0xc18] ;  /* 0x000c1800012a7983 */ /* 0x000f280000100800 */
[----:B------:R0:W4:Y:S02]  /*16c30*/  @P1 LDG.E.U16 R163, desc[UR56][R6.64] ;  /* 0x0000003806a31981 */ /* 0x000124000c1e1500 */
[----:B0-----:R-:W-:-:S02]  /*16c40*/  @P2 IMAD.MOV.U32 R6, RZ, RZ, R31 ;  /* 0x000000ffff062224 */ /* 0x001fc400078e001f */
[----:B------:R-:W-:Y:S01]  /*16c50*/  @P2 IMAD.MOV.U32 R7, RZ, RZ, R36 ;  /* 0x000000ffff072224 */ /* 0x000fe200078e0024 */
[----:B------:R-:W4:Y:S04]  /*16c60*/  LDL R31, [R1+0xc14] ;  /* 0x000c1400011f7983 */ /* 0x000f280000100800 */
[----:B------:R-:W4:Y:S04]  /*16c70*/  LDL R36, [R1+0xc10] ;  /* 0x000c100001247983 */ /* 0x000f280000100800 */
[----:B------:R0:W4:Y:S02]  /*16c80*/  @P2 LDG.E.U16 R169, desc[UR56][R6.64] ;  /* 0x0000003806a92981 */ /* 0x000124000c1e1500 */
[----:B0-----:R-:W-:-:S02]  /*16c90*/  @P3 IMAD.MOV.U32 R7, RZ, RZ, R29 ;  /* 0x000000ffff073224 */ /* 0x001fc400078e001d */
[----:B------:R-:W-:Y:S01]  /*16ca0*/  @P3 IMAD.MOV.U32 R6, RZ, RZ, R28 ;  /* 0x000000ffff063224 */ /* 0x000fe200078e001c */
[----:B------:R-:W4:Y:S04]  /*16cb0*/  LDL R29, [R1+0xc08] ;  /* 0x000c0800011d7983 */ /* 0x000f280000100800 */
[----:B------:R-:W4:Y:S01]  /*16cc0*/  LDL R28, [R1+0xc0c] ;  /* 0x000c0c00011c7983 */ /* 0x000f220000100800 */
[C---:B------:R-:W-:Y:S02]  /*16cd0*/  ISETP.GT.AND P0, PT, R5.reuse, 0xc, PT ;  /* 0x0000000c0500780c */ /* 0x040fe40003f04270 */
[----:B------:R-:W-:Y:S02]  /*16ce0*/  PRMT R174, RZ, 0x7610, R174 ;  /* 0x00007610ffae7816 */ /* 0x000fe400000000ae */
[----:B------:R-:W-:-:S04]  /*16cf0*/  ISETP.GT.AND P1, PT, R5, 0xd, PT ;  /* 0x0000000d0500780c */ /* 0x000fc80003f24270 */
[----:B------:R3:W4:Y:S01]  /*16d00*/  @P3 LDG.E.U16 R174, desc[UR56][R6.64] ;  /* 0x0000003806ae3981 */ /* 0x000722000c1e1500 */
[----:B------:R-:W-:Y:S02]  /*16d10*/  PRMT R93, RZ, 0x7610, R93 ;  /* 0x00007610ff5d7816 */ /* 0x000fe4000000005d */
[C---:B------:R-:W-:Y:S02]  /*16d20*/  ISETP.GT.AND P2, PT, R5.reuse, 0xe, PT ;  /* 0x0000000e0500780c */ /* 0x040fe40003f44270 */
[----:B------:R-:W-:Y:S02]  /*16d30*/  PRMT R90, RZ, 0x7610, R90 ;  /* 0x00007610ff5a7816 */ /* 0x000fe4000000005a */
[----:B------:R-:W-:Y:S02]  /*16d40*/  ISETP.GT.AND P3, PT, R5, 0xf, PT ;  /* 0x0000000f0500780c */ /* 0x000fe40003f64270 */
[----:B------:R-:W-:Y:S02]  /*16d50*/  PRMT R84, RZ, 0x7610, R84 ;  /* 0x00007610ff547816 */ /* 0x000fe40000000054 */
[----:B------:R-:W-:-:S02]  /*16d60*/  PRMT R50, RZ, 0x7610, R50 ;  /* 0x00007610ff327816 */ /* 0x000fc40000000032 */
[----:B------:R-:W-:Y:S01]  /*16d70*/  PRMT R23, RZ, 0x7610, R23 ;  /* 0x00007610ff177816 */ /* 0x000fe20000000017 */
[----:B---3--:R-:W-:Y:S02]  /*16d80*/  @P0 IMAD.MOV.U32 R6, RZ, RZ, R59 ;  /* 0x000000ffff060224 */ /* 0x008fe400078e003b */
[----:B------:R-:W3:Y:S01]  /*16d90*/  LDL R59, [R1+0xc04] ;  /* 0x000c0400013b7983 */ /* 0x000ee20000100800 */
[----:B--2---:R-:W-:-:S03]  /*16da0*/  @P0 IMAD.MOV.U32 R7, RZ, RZ, R64 ;  /* 0x000000ffff070224 */ /* 0x004fc600078e0040 */
[----:B------:R-:W2:Y:S04]  /*16db0*/  LDL R64, [R1+0xc00] ;  /* 0x000c000001407983 */ /* 0x000ea80000100800 */
[----:B------:R4:W2:Y:S02]  /*16dc0*/  @P0 LDG.E.U16 R93, desc[UR56][R6.64] ;  /* 0x00000038065d0981 */ /* 0x0008a4000c1e1500 */
[----:B----4-:R-:W-:Y:S02]  /*16dd0*/  @P1 IMAD.MOV.U32 R6, RZ, RZ, R48 ;  /* 0x000000ffff061224 */ /* 0x010fe400078e0030 */
[----:B------:R-:W4:Y:S01]  /*16de0*/  LDL R48, [R1+0xbfc] ;  /* 0x000bfc0001307983 */ /* 0x000f220000100800 */
[----:B------:R-:W-:-:S03]  /*16df0*/  @P1 IMAD.MOV.U32 R7, RZ, RZ, R51 ;  /* 0x000000ffff071224 */ /* 0x000fc600078e0033 */
[----:B------:R-:W4:Y:S04]  /*16e00*/  LDL R51, [R1+0xbf8] ;  /* 0x000bf80001337983 */ /* 0x000f280000100800 */
[----:B------:R0:W4:Y:S02]  /*16e10*/  @P1 LDG.E.U16 R90, desc[UR56][R6.64] ;  /* 0x00000038065a1981 */ /* 0x000124000c1e1500 */
[----:B0-----:R-:W-:Y:S02]  /*16e20*/  @P2 IMAD.MOV.U32 R7, RZ, RZ, R44 ;  /* 0x000000ffff072224 */ /* 0x001fe400078e002c */
[----:B------:R-:W4:Y:S01]  /*16e30*/  LDL R44, [R1+0xbf0] ;  /* 0x000bf000012c7983 */ /* 0x000f220000100800 */
[----:B------:R-:W-:Y:S01]  /*16e40*/  ISETP.GT.AND P0, PT, R5, 0x10, PT ;  /* 0x000000100500780c */ /* 0x000fe20003f04270 */
[----:B------:R-:W-:-:S02]  /*16e50*/  @P2 IMAD.MOV.U32 R6, RZ, RZ, R43 ;  /* 0x000000ffff062224 */ /* 0x000fc400078e002b */
[----:B------:R-:W4:Y:S01]  /*16e60*/  LDL R43, [R1+0xbf4] ;  /* 0x000bf400012b7983 */ /* 0x000f220000100800 */
[----:B------:R-:W-:-:S03]  /*16e70*/  ISETP.GT.AND P1, PT, R5, 0x11, PT ;  /* 0x000000110500780c */ /* 0x000fc60003f24270 */
[----:B------:R0:W4:Y:S02]  /*16e80*/  @P2 LDG.E.U16 R84, desc[UR56][R6.64] ;  /* 0x0000003806542981 */ /* 0x000124000c1e1500 */
[----:B0-----:R-:W-:Y:S02]  /*16e90*/  @P3 IMAD.MOV.U32 R6, RZ, RZ, R39 ;  /* 0x000000ffff063224 */ /* 0x001fe400078e0027 */
[----:B------:R-:W4:Y:S01]  /*16ea0*/  LDL R39, [R1+0xbec] ;  /* 0x000bec0001277983 */ /* 0x000f220000100800 */
[----:B------:R-:W-:-:S03]  /*16eb0*/  @P3 IMAD.MOV.U32 R7, RZ, RZ, R42 ;  /* 0x000000ffff073224 */ /* 0x000fc600078e002a */
[----:B------:R-:W4:Y:S04]  /*16ec0*/  LDL R42, [R1+0xbe8] ;  /* 0x000be800012a7983 */ /* 0x000f280000100800 */
        /* <DEDUP_REMOVED lines=143> */
[C---:B------:R-:W-:Y:S02]  /*177c0*/  ISETP.GT.AND P3, PT, R5.reuse, 0x27, PT ;  /* 0x000000270500780c */ /* 0x040fe40003f64270 */
[----:B------:R-:W-:Y:S02]  /*177d0*/  PRMT R33, RZ, 0x7610, R33 ;  /* 0x00007610ff217816 */ /* 0x000fe40000000021 */
[----:B------:R-:W-:-:S02]  /*177e0*/  ISETP.GT.AND P4, PT, R5, 0x28, PT ;  /* 0x000000280500780c */ /* 0x000fc40003f84270 */
[----:B------:R-:W-:Y:S02]  /*177f0*/  PRMT R65, RZ, 0x7610, R65 ;  /* 0x00007610ff417816 */ /* 0x000fe40000000041 */
        /* <DEDUP_REMOVED lines=33> */
[C---:B------:R-:W-:Y:S02]  /*17a10*/  ISETP.GT.AND P2, PT, R5.reuse, 0x2b, PT ;  /* 0x0000002b0500780c */ /* 0x040fe40003f44270 */
[----:B------:R-:W-:Y:S02]  /*17a20*/  PRMT R152, RZ, 0x7610, R152 ;  /* 0x00007610ff987816 */ /* 0x000fe40000000098 */
[----:B------:R0:W4:Y:S01]  /*17a30*/  @P1 LDG.E.U16 R17, desc[UR56][R6.64] ;  /* 0x0000003806111981 */ /* 0x000122000c1e1500 */
[----:B------:R-:W-:-:S04]  /*17a40*/  ISETP.GT.AND P3, PT, R5, 0x2c, PT ;  /* 0x0000002c0500780c */ /* 0x000fc80003f64270 */
[----:B0-----:R-:W-:Y:S02]  /*17a50*/  @P0 IMAD.MOV.U32 R6, RZ, RZ, R73 ;  /* 0x000000ffff060224 */ /* 0x001fe400078e0049 */
[----:B------:R-:W-:-:S05]  /*17a60*/  @P0 IMAD.MOV.U32 R7, RZ, RZ, R74 ;  /* 0x000000ffff070224 */ /* 0x000fca00078e004a */
[----:B------:R3:W4:Y:S01]  /*17a70*/  @P0 LDG.E.U16 R152, desc[UR56][R6.64] ;  /* 0x0000003806980981 */ /* 0x000722000c1e1500 */
[----:B------:R-:W-:Y:S02]  /*17a80*/  PRMT R160, RZ, 0x7610, R160 ;  /* 0x00007610ffa07816 */ /* 0x000fe400000000a0 */
[C---:B------:R-:W-:Y:S02]  /*17a90*/  ISETP.GT.AND P1, PT, R5.reuse, 0x2d, PT ;  /* 0x0000002d0500780c */ /* 0x040fe40003f24270 */
[----:B------:R-:W-:Y:S02]  /*17aa0*/  PRMT R167, RZ, 0x7610, R167 ;  /* 0x00007610ffa77816 */ /* 0x000fe400000000a7 */
[C---:B------:R-:W-:Y:S02]  /*17ab0*/  ISETP.GT.AND P4, PT, R5.reuse, 0x2e, PT ;  /* 0x0000002e0500780c */ /* 0x040fe40003f84270 */
[----:B------:R-:W-:Y:S02]  /*17ac0*/  PRMT R71, RZ, 0x7610, R71 ;  /* 0x00007610ff477816 */ /* 0x000fe40000000047 */
[----:B------:R-:W-:Y:S01]  /*17ad0*/  ISETP.GT.AND P0, PT, R5, 0x2f, PT ;  /* 0x0000002f0500780c */ /* 0x000fe20003f04270 */
[----:B---3--:R-:W-:-:S02]  /*17ae0*/  @P2 IMAD.MOV.U32 R6, RZ, RZ, R59 ;  /* 0x000000ffff062224 */ /* 0x008fc400078e003b */
        /* <DEDUP_REMOVED lines=13> */
[----:B------:R-:W-:-:S03]  /*17bc0*/  PRMT R27, RZ, 0x7610, R27 ;  /* 0x00007610ff1b7816 */ /* 0x000fc6000000001b */
        /* <DEDUP_REMOVED lines=10> */
[----:B------:R-:W-:Y:S02]  /*17c70*/  ISETP.GT.AND P1, PT, R5, 0x30, PT ;  /* 0x000000300500780c */ /* 0x000fe40003f24270 */
[----:B------:R-:W-:-:S06]  /*17c80*/  PRMT R62, RZ, 0x7610, R62 ;  /* 0x00007610ff3e7816 */ /* 0x000fcc000000003e */
[----:B------:R0:W4:Y:S05]  /*17c90*/  @P0 LDG.E.U16 R62, desc[UR56][R6.64] ;  /* 0x00000038063e0981 */ /* 0x00012a000c1e1500 */
[----:B0-----:R-:W-:Y:S02]  /*17ca0*/  @P1 IMAD.MOV.U32 R7, RZ, RZ, R39 ;  /* 0x000000ffff071224 */ /* 0x001fe400078e0027 */
[----:B------:R-:W4:Y:S01]  /*17cb0*/  LDL R39, [R1+0xae0] ;  /* 0x000ae00001277983 */ /* 0x000f220000100800 */
[----:B------:R-:W-:-:S03]  /*17cc0*/  @P1 IMAD.MOV.U32 R6, RZ, RZ, R36 ;  /* 0x000000ffff061224 */ /* 0x000fc600078e0024 */
[----:B------:R-:W4:Y:S01]  /*17cd0*/  LDL R36, [R1+0xae4] ;  /* 0x000ae40001247983 */ /* 0x000f220000100800 */
[----:B------:R-:W-:Y:S02]  /*17ce0*/  ISETP.GT.AND P0, PT, R5, 0x31, PT ;  /* 0x000000310500780c */ /* 0x000fe40003f04270 */
[----:B------:R-:W-:Y:S02]  /*17cf0*/  PRMT R11, RZ, 0x7610, R11 ;  /* 0x00007610ff0b7816 */ /* 0x000fe4000000000b */
[----:B------:R-:W-:-:S04]  /*17d00*/  PRMT R14, RZ, 0x7610, R14 ;  /* 0x00007610ff0e7816 */ /* 0x000fc8000000000e */
[----:B------:R3:W4:Y:S01]  /*17d10*/  @P1 LDG.E.U16 R11, desc[UR56][R6.64] ;  /* 0x00000038060b1981 */ /* 0x000722000c1e1500 */
[----:B------:R-:W-:Y:S02]  /*17d20*/  ISETP.GT.AND P1, PT, R5, 0x32, PT ;  /* 0x000000320500780c */ /* 0x000fe40003f24270 */
[----:B------:R-:W-:Y:S02]  /*17d30*/  PRMT R19, RZ, 0x7610, R19 ;  /* 0x00007610ff137816 */ /* 0x000fe40000000013 */
[----:B------:R-:W-:Y:S01]  /*17d40*/  PRMT R154, RZ, 0x7610, R154 ;  /* 0x00007610ff9a7816 */ /* 0x000fe2000000009a */
[----:B---3--:R-:W-:Y:S02]  /*17d50*/  @P0 IMAD.MOV.U32 R6, RZ, RZ, R59 ;  /* 0x000000ffff060224 */ /* 0x008fe400078e003b */
[----:B------:R-:W3:Y:S01]  /*17d60*/  LDL R59, [R1+0xadc] ;  /* 0x000adc00013b7983 */ /* 0x000ee20000100800 */
[----:B--2---:R-:W-:-:S03]  /*17d70*/  @P0 IMAD.MOV.U32 R7, RZ, RZ, R64 ;  /* 0x000000ffff070224 */ /* 0x004fc600078e0040 */
[----:B------:R-:W2:Y:S04]  /*17d80*/  LDL R64, [R1+0xad8] ;  /* 0x000ad80001407983 */ /* 0x000ea80000100800 */
[----:B------:R4:W2:Y:S01]  /*17d90*/  @P0 LDG.E.U16 R14, desc[UR56][R6.64] ;  /* 0x00000038060e0981 */ /* 0x0008a2000c1e1500 */
[----:B------:R-:W-:Y:S01]  /*17da0*/  ISETP.GT.AND P0, PT, R5, 0x33, PT ;  /* 0x000000330500780c */ /* 0x000fe20003f04270 */
[----:B----4-:R-:W-:Y:S02]  /*17db0*/  @P1 IMAD.MOV.U32 R6, RZ, RZ, R48 ;  /* 0x000000ffff061224 */ /* 0x010fe400078e0030 */
[----:B------:R-:W4:Y:S01]  /*17dc0*/  LDL R48, [R1+0xad4] ;  /* 0x000ad40001307983 */ /* 0x000f220000100800 */
[----:B------:R-:W-:-:S03]  /*17dd0*/  @P1 IMAD.MOV.U32 R7, RZ, RZ, R51 ;  /* 0x000000ffff071224 */ /* 0x000fc600078e0033 */
[----:B------:R-:W4:Y:S04]  /*17de0*/  LDL R51, [R1+0xad0] ;  /* 0x000ad00001337983 */ /* 0x000f280000100800 */
[----:B------:R0:W4:Y:S02]  /*17df0*/  @P1 LDG.E.U16 R19, desc[UR56][R6.64] ;  /* 0x0000003806131981 */ /* 0x000124000c1e1500 */
[----:B0-----:R-:W-:Y:S02]  /*17e00*/  @P0 IMAD.MOV.U32 R7, RZ, RZ, R44 ;  /* 0x000000ffff070224 */ /* 0x001fe400078e002c */
[----:B------:R-:W4:Y:S01]  /*17e10*/  LDL R44, [R1+0xacc] ;  /* 0x000acc00012c7983 */ /* 0x000f220000100800 */
[C---:B------:R-:W-:Y:S01]  /*17e20*/  ISETP.GT.AND P1, PT, R5.reuse, 0x34, PT ;  /* 0x000000340500780c */ /* 0x040fe20003f24270 */
[----:B------:R-:W-:Y:S01]  /*17e30*/  @P0 IMAD.MOV.U32 R6, RZ, RZ, R43 ;  /* 0x000000ffff060224 */ /* 0x000fe200078e002b */
[----:B------:R-:W-:Y:S01]  /*17e40*/  PRMT R162, RZ, 0x7610, R162 ;  /* 0x00007610ffa27816 */ /* 0x000fe200000000a2 */
[----:B------:R-:W4:Y:S04]  /*17e50*/  LDL R43, [R1+0xac0] ;  /* 0x000ac000012b7983 */ /* 0x000f280000100800 */
[----:B------:R0:W4:Y:S01]  /*17e60*/  @P0 LDG.E.U16 R154, desc[UR56][R6.64] ;  /* 0x00000038069a0981 */ /* 0x000122000c1e1500 */
[----:B------:R-:W-:-:S05]  /*17e70*/  ISETP.GT.AND P0, PT, R5, 0x35, PT ;  /* 0x000000350500780c */ /* 0x000fca0003f04270 */
        /* <DEDUP_REMOVED lines=8> */
[----:B------:R-:W4:Y:S01]  /*17f00*/  LDL.LU R28, [R1+0xac8] ;  /* 0x000ac800011c7983 */ /* 0x000f220000300800 */
[----:B------:R-:W-:Y:S02]  /*17f10*/  ISETP.GT.AND P1, PT, R5, 0x36, PT ;  /* 0x000000360500780c */ /* 0x000fe40003f24270 */
[----:B------:R-:W-:Y:S01]  /*17f20*/  PRMT R248, RZ, 0x7610, R248 ;  /* 0x00007610fff87816 */ /* 0x000fe200000000f8 */
[----:B------:R-:W4:Y:S01]  /*17f30*/  LDL R74, [R1+0x1088] ;  /* 0x00108800014a7983 */ /* 0x000f220000100800 */
[----:B------:R-:W-:Y:S02]  /*17f40*/  PRMT R76, RZ, 0x7610, R76 ;  /* 0x00007610ff4c7816 */ /* 0x000fe4000000004c */
[----:B------:R-:W-:Y:S01]  /*17f50*/  PRMT R61, RZ, 0x7610, R61 ;  /* 0x00007610ff3d7816 */ /* 0x000fe2000000003d */
[----:B------:R-:W4:Y:S04]  /*17f60*/  LDL R73, [R1+0x108c] ;  /* 0x00108c0001497983 */ /* 0x000f280000100800 */
[----:B------:R0:W4:Y:S01]  /*17f70*/  @P0 LDG.E.U16 R248, desc[UR56][R6.64] ;  /* 0x0000003806f80981 */ /* 0x000122000c1e1500 */
[----:B------:R-:W-:-:S02]  /*17f80*/  PRMT R10, RZ, 0x7610, R10 ;  /* 0x00007610ff0a7816 */ /* 0x000fc4000000000a */
[----:B------:R-:W-:Y:S01]  /*17f90*/  PRMT R12, RZ, 0x7610, R12 ;  /* 0x00007610ff0c7816 */ /* 0x000fe2000000000c */
[----:B------:R-:W4:Y:S01]  /*17fa0*/  LDL R82, [R1+0x1008] ;  /* 0x0010080001527983 */ /* 0x000f220000100800 */
[----:B------:R-:W-:Y:S02]  /*17fb0*/  PRMT R16, RZ, 0x7610, R16 ;  /* 0x00007610ff107816 */ /* 0x000fe40000000010 */
[----:B------:R-:W-:Y:S01]  /*17fc0*/  PRMT R22, RZ, 0x7610, R22 ;  /* 0x00007610ff167816 */ /* 0x000fe20000000016 */
[----:B------:R-:W4:Y:S01]  /*17fd0*/  LDL R79, [R1+0x100c] ;  /* 0x00100c00014f7983 */ /* 0x000f220000100800 */
[----:B0-----:R-:W-:-:S03]  /*17fe0*/  @P1 IMAD.MOV.U32 R7, RZ, RZ, R39 ;  /* 0x000000ffff071224 */ /* 0x001fc600078e0027 */
[----:B------:R-:W4:Y:S01]  /*17ff0*/  LDL R39, [R1+0xab0] ;  /* 0x000ab00001277983 */ /* 0x000f220000100800 */
[----:B------:R-:W-:-:S03]  /*18000*/  @P1 IMAD.MOV.U32 R6, RZ, RZ, R36 ;  /* 0x000000ffff061224 */ /* 0x000fc600078e0024 */
[----:B------:R-:W4:Y:S01]  /*18010*/  LDL R36, [R1+0xab4] ;  /* 0x000ab40001247983 */ /* 0x000f220000100800 */
[----:B------:R-:W-:-:S03]  /*18020*/  ISETP.GT.AND P0, PT, R5, 0x37, PT ;  /* 0x000000370500780c */ /* 0x000fc60003f04270 */
[----:B------:R3:W4:Y:S01]  /*18030*/  @P1 LDG.E.U16 R76, desc[UR56][R6.64] ;  /* 0x00000038064c1981 */ /* 0x000722000c1e1500 */
[C---:B------:R-:W-:Y:S02]  /*18040*/  ISETP.GT.AND P1, PT, R5.reuse, 0x38, PT ;  /* 0x000000380500780c */ /* 0x040fe40003f24270 */
[----:B------:R-:W-:Y:S01]  /*18050*/  PRMT R157, RZ, 0x7610, R157 ;  /* 0x00007610ff9d7816 */ /* 0x000fe2000000009d */
[----:B------:R-:W4:Y:S01]  /*18060*/  LDL R86, [R1+0x870] ;  /* 0x0008700001567983 */ /* 0x000f220000100800 */
[----:B------:R-:W-:Y:S02]  /*18070*/  PRMT R240, RZ, 0x7610, R240 ;  /* 0x00007610fff07816 */ /* 0x000fe400000000f0 */
[----:B------:R-:W-:Y:S01]  /*18080*/  ISETP.GT.AND P2, PT, R5, 0x3f, PT ;  /* 0x0000003f0500780c */ /* 0x000fe20003f44270 */
[----:B------:R-:W4:Y:S02]  /*18090*/  LDL R85, [R1+0x874] ;  /* 0x0008740001557983 */ /* 0x000f240000100800 */
[----:B---3--:R-:W-:-:S02]  /*180a0*/  @P0 IMAD.MOV.U32 R6, RZ, RZ, R59 ;  /* 0x000000ffff060224 */ /* 0x008fc400078e003b */
[----:B--2---:R-:W-:Y:S02]  /*180b0*/  @P0 IMAD.MOV.U32 R7, RZ, RZ, R64 ;  /* 0x000000ffff070224 */ /* 0x004fe400078e0040 */
[----:B------:R-:W2:Y:S04]  /*180c0*/  LDL R64, [R1+0xaa8] ;  /* 0x000aa80001407983 */ /* 0x000ea80000100800 */
[----:B------:R4:W3:Y:S01]  /*180d0*/  @P0 LDG.E.U16 R61, desc[UR56][R6.64] ;  /* 0x00000038063d0981 */ /* 0x0008e2000c1e1500 */
[----:B------:R-:W-:Y:S01]  /*180e0*/  ISETP.GT.AND P0, PT, R5, 0x39, PT ;  /* 0x000000390500780c */ /* 0x000fe20003f04270 */
[----:B----4-:R-:W-:Y:S02]  /*180f0*/  @P1 IMAD.MOV.U32 R6, RZ, RZ, R48 ;  /* 0x000000ffff061224 */ /* 0x010fe400078e0030 */
[----:B------:R-:W4:Y:S01]  /*18100*/  LDL R48, [R1+0xaa0] ;  /* 0x000aa00001307983 */ /* 0x000f220000100800 */
[----:B------:R-:W-:-:S03]  /*18110*/  @P1 IMAD.MOV.U32 R7, RZ, RZ, R51 ;  /* 0x000000ffff071224 */ /* 0x000fc600078e0033 */
[----:B------:R-:W3:Y:S04]  /*18120*/  LDL R51, [R1+0xaac] ;  /* 0x000aac0001337983 */ /* 0x000ee80000100800 */
[----:B------:R0:W4:Y:S02]  /*18130*/  @P1 LDG.E.U16 R10, desc[UR56][R6.64] ;  /* 0x00000038060a1981 */ /* 0x000124000c1e1500 */
[----:B0-----:R-:W-:Y:S02]  /*18140*/  @P0 IMAD.MOV.U32 R6, RZ, RZ, R44 ;  /* 0x000000ffff060224 */ /* 0x001fe400078e002c */
[----:B------:R-:W4:Y:S01]  /*18150*/  LDL R44, [R1+0xaa4] ;  /* 0x000aa400012c7983 */ /* 0x000f220000100800 */
[----:B------:R-:W-:Y:S01]  /*18160*/  ISETP.GT.AND P1, PT, R5, 0x3a, PT ;  /* 0x0000003a0500780c */ /* 0x000fe20003f24270 */
[----:B------:R-:W-:-:S05]  /*18170*/  @P0 IMAD.MOV.U32 R7, RZ, RZ, R28 ;  /* 0x000000ffff070224 */ /* 0x000fca00078e001c */
[----:B------:R0:W4:Y:S07]  /*18180*/  @P0 LDG.E.U16 R12, desc[UR56][R6.64] ;  /* 0x00000038060c0981 */ /* 0x00012e000c1e1500 */
[----:B0-----:R-:W-:Y:S02]  /*18190*/  @P1 IMAD.MOV.U32 R6, RZ, RZ, R42 ;  /* 0x000000ffff061224 */ /* 0x001fe400078e002a */
[----:B------:R-:W-:Y:S01]  /*181a0*/  @P1 IMAD.MOV.U32 R7, RZ, RZ, R43 ;  /* 0x000000ffff071224 */ /* 0x000fe200078e002b */
[----:B------:R-:W4:Y:S04]  /*181b0*/  LDL R42, [R1+0xa9c] ;  /* 0x000a9c00012a7983 */ /* 0x000f280000100800 */
[----:B------:R-:W4:Y:S01]  /*181c0*/  LDL R43, [R1+0xa98] ;  /* 0x000a9800012b7983 */ /* 0x000f220000100800 */
[----:B------:R-:W-:-:S03]  /*181d0*/  ISETP.GT.AND P0, PT, R5, 0x3b, PT ;  /* 0x0000003b0500780c */ /* 0x000fc60003f04270 */
[----:B------:R0:W4:Y:S01]  /*181e0*/  @P1 LDG.E.U16 R16, desc[UR56][R6.64] ;  /* 0x0000003806101981 */ /* 0x000122000c1e1500 */
[----:B------:R-:W-:-:S09]  /*181f0*/  ISETP.GT.AND P1, PT, R5, 0x3c, PT ;  /* 0x0000003c0500780c */ /* 0x000fd20003f24270 */
[----:B0-----:R-:W-:Y:S02]  /*18200*/  @P0 IMAD.MOV.U32 R6, RZ, RZ, R29 ;  /* 0x000000ffff060224 */ /* 0x001fe400078e001d */
[----:B------:R-:W-:Y:S01]  /*18210*/  @P0 IMAD.MOV.U32 R7, RZ, RZ, R31 ;  /* 0x000000ffff070224 */ /* 0x000fe200078e001f */
[----:B------:R-:W4:Y:S04]  /*18220*/  LDL R29, [R1+0x10ac] ;  /* 0x0010ac00011d7983 */ /* 0x000f280000100800 */
[----:B------:R-:W4:Y:S04]  /*18230*/  LDL R31, [R1+0x10a8] ;  /* 0x0010a800011f7983 */ /* 0x000f280000100800 */
[----:B------:R0:W4:Y:S02]  /*18240*/  @P0 LDG.E.U16 R22, desc[UR56][R6.64] ;  /* 0x0000003806160981 */ /* 0x000124000c1e1500 */
[----:B0-----:R-:W-:-:S02]  /*18250*/  @P1 IMAD.MOV.U32 R7, RZ, RZ, R39 ;  /* 0x000000ffff071224 */ /* 0x001fc400078e0027 */
[----:B------:R-:W4:Y:S01]  /*18260*/  LDL R39, [R1+0xc9c] ;  /* 0x000c9c0001277983 */ /* 0x000f220000100800 */
[----:B------:R-:W-:-:S03]  /*18270*/  @P1 IMAD.MOV.U32 R6, RZ, RZ, R36 ;  /* 0x000000ffff061224 */ /* 0x000fc600078e0024 */
[----:B------:R-:W4:Y:S01]  /*18280*/  LDL R36, [R1+0x109c] ;  /* 0x00109c0001247983 */ /* 0x000f220000100800 */
[----:B------:R-:W-:-:S03]  /*18290*/  ISETP.GT.AND P0, PT, R5, 0x3d, PT ;  /* 0x0000003d0500780c */ /* 0x000fc60003f04270 */
[----:B------:R2:W4:Y:S01]  /*182a0*/  @P1 LDG.E.U16 R157, desc[UR56][R6.64] ;  /* 0x00000038069d1981 */ /* 0x000522000c1e1500 */
[----:B------:R-:W-:Y:S01]  /*182b0*/  ISETP.GT.AND P1, PT, R5, 0x3e, PT ;  /* 0x0000003e0500780c */ /* 0x000fe20003f24270 */
[----:B------:R-:W0:Y:S08]  /*182c0*/  S2R R59, SR_TID.X ;  /* 0x00000000003b7919 */ /* 0x000e300000002100 */
[----:B--2---:R-:W-:-:S02]  /*182d0*/  @P0 IMAD.MOV.U32 R7, RZ, RZ, R64 ;  /* 0x000000ffff070224 */ /* 0x004fc400078e0040 */
[----:B------:R-:W2:Y:S01]  /*182e0*/  LDL R64, [R1+0x1068] ;  /* 0x0010680001407983 */ /* 0x000ea20000100800 */
[----:B---3--:R-:W-:-:S03]  /*182f0*/  @P0 IMAD.MOV.U32 R6, RZ, RZ, R51 ;  /* 0x000000ffff060224 */ /* 0x008fc600078e0033 */
[----:B------:R-:W3:Y:S04]  /*18300*/  LDL R51, [R1+0x106c] ;  /* 0x00106c0001337983 */ /* 0x000ee80000100800 */
[----:B------:R4:W3:Y:S02]  /*18310*/  @P0 LDG.E.U16 R240, desc[UR56][R6.64] ;  /* 0x0000003806f00981 */ /* 0x0008e4000c1e1500 */
[----:B----4-:R-:W-:Y:S02]  /*18320*/  @P1 IMAD.MOV.U32 R6, RZ, RZ, R44 ;  /* 0x000000ffff061224 */ /* 0x010fe400078e002c */
[----:B------:R-:W4:Y:S01]  /*18330*/  LDL R44, [R1+0x104c] ;  /* 0x00104c00012c7983 */ /* 0x000f220000100800 */
[----:B0-----:R-:W-:Y:S01]  /*18340*/  LOP3.LUT R59, R59, 0x3f, RZ, 0xc0, !PT ;  /* 0x0000003f3b3b7812 */ /* 0x001fe200078ec0ff */
[----:B------:R-:W-:Y:S01]  /*18350*/  @P1 IMAD.MOV.U32 R7, RZ, RZ, R48 ;  /* 0x000000ffff071224 */ /* 0x000fe200078e0030 */
[----:B------:R-:W-:Y:S01]  /*18360*/  PRMT R58, RZ, 0x7610, R58 ;  /* 0x00007610ff3a7816 */ /* 0x000fe2000000003a */
[----:B------:R-:W4:Y:S01]  /*18370*/  LDL R48, [R1+0x1048] ;  /* 0x0010480001307983 */ /* 0x000f220000100800 */
[----:B------:R-:W-:-:S02]  /*18380*/  ISETP.GE.AND P0, PT, R59, R5, PT ;  /* 0x000000053b00720c */ /* 0x000fc40003f06270 */
[----:B------:R-:W-:-:S06]  /*18390*/  PRMT R5, RZ, 0x7610, R5 ;  /* 0x00007610ff057816 */ /* 0x000fcc0000000005 */
[----:B------:R0:W4:Y:S01]  /*183a0*/  @P1 LDG.E.U16 R5, desc[UR56][R6.64] ;  /* 0x0000003806051981 */ /* 0x000122000c1e1500 */
[----:B------:R-:W-:Y:S01]  /*183b0*/  PRMT R78, RZ, 0x7610, R78 ;  /* 0x00007610ff4e7816 */ /* 0x000fe2000000004e */
[----:B0-----:R-:W-:Y:S02]  /*183c0*/  @P2 IMAD.MOV.U32 R6, RZ, RZ, R42 ;  /* 0x000000ffff062224 */ /* 0x001fe400078e002a */
[----:B------:R-:W4:Y:S01]  /*183d0*/  LDL R42, [R1+0x102c] ;  /* 0x00102c00012a7983 */ /* 0x000f220000100800 */
[----:B------:R-:W-:-:S03]  /*183e0*/  @P2 IMAD.MOV.U32 R7, RZ, RZ, R43 ;  /* 0x000000ffff072224 */ /* 0x000fc600078e002b */
[----:B------:R-:W4:Y:S04]  /*183f0*/  LDL R43, [R1+0x1028] ;  /* 0x00102800012b7983 */ /* 0x000f280000100800 */
[----:B------:R0:W4:Y:S01]  /*18400*/  @P2 LDG.E.U16 R58, desc[UR56][R6.64] ;  /* 0x00000038063a2981 */ /* 0x000122000c1e1500 */
[----:B------:R-:W-:Y:S01]  /*18410*/  BAR.SYNC.DEFER_BLOCKING 0x0 ;  /* 0x0000000000007b1d */ /* 0x000fe20000010000 */
[----:B0-----:R-:W-:-:S05]  /*18420*/  @!P0 IMAD.MOV.U32 R6, RZ, RZ, R29 ;  /* 0x000000ffff068224 */ /* 0x001fca00078e001d */
[----:B------:R-:W4:Y:S01]  /*18430*/  LDL R29, [R1+0xfec] ;  /* 0x000fec00011d7983 */ /* 0x000f220000100800 */
[----:B------:R-:W-:-:S03]  /*18440*/  @!P0 IMAD.MOV.U32 R7, RZ, RZ, R31 ;  /* 0x000000ffff078224 */ /* 0x000fc600078e001f */
[----:B------:R-:W4:Y:S04]  /*18450*/  LDL R31, [R1+0xfe8] ;  /* 0x000fe800011f7983 */ /* 0x000f280000100800 */
[----:B------:R0:W4:Y:S02]  /*18460*/  @!P0 LDG.E.U16 R78, desc[UR56][R6.64] ;  /* 0x00000038064e8981 */ /* 0x000124000c1e1500 */
[----:B0-----:R-:W-:Y:S02]  /*18470*/  @!P0 IMAD.MOV.U32 R7, RZ, RZ, R39 ;  /* 0x000000ffff078224 */ /* 0x001fe400078e0027 */
[----:B------:R-:W4:Y:S01]  /*18480*/  LDL R39, [R1+0xfc8] ;  /* 0x000fc80001277983 */ /* 0x000f220000100800 */
[----:B------:R-:W-:-:S03]  /*18490*/  @!P0 IMAD.MOV.U32 R6, RZ, RZ, R36 ;  /* 0x000000ffff068224 */ /* 0x000fc600078e0024 */
[----:B------:R-:W4:Y:S01]  /*184a0*/  LDL R36, [R1+0xfcc] ;  /* 0x000fcc0001247983 */ /* 0x000f220000100800 */
[----:B------:R-:W-:Y:S02]  /*184b0*/  PRMT R75, RZ, 0x7610, R75 ;  /* 0x00007610ff4b7816 */ /* 0x000fe4000000004b */
[----:B------:R-:W-:-:S04]  /*184c0*/  PRMT R72, RZ, 0x7610, R72 ;  /* 0x00007610ff487816 */ /* 0x000fc80000000048 */
[----:B------:R0:W4:Y:S02]  /*184d0*/  @!P0 LDG.E.U16 R75, desc[UR56][R6.64] ;  /* 0x00000038064b8981 */ /* 0x000124000c1e1500 */
[----:B0-----:R-:W-:Y:S02]  /*184e0*/  @!P0 IMAD.MOV.U32 R6, RZ, RZ, R73 ;  /* 0x000000ffff068224 */ /* 0x001fe400078e0049 */
[----:B------:R-:W-:Y:S01]  /*184f0*/  @!P0 IMAD.MOV.U32 R7, RZ, RZ, R74 ;  /* 0x000000ffff078224 */ /* 0x000fe200078e004a */
[----:B------:R-:W4:Y:S04]  /*18500*/  LDL R73, [R1+0xfac] ;  /* 0x000fac0001497983 */ /* 0x000f280000100800 */
[----:B------:R-:W4:Y:S04]  /*18510*/  LDL R74, [R1+0xfa8] ;  /* 0x000fa800014a7983 */ /* 0x000f280000100800 */
[----:B------:R2:W4:Y:S01]  /*18520*/  @!P0 LDG.E.U16 R72, desc[UR56][R6.64] ;  /* 0x0000003806488981 */ /* 0x000522000c1e1500 */
[----:B------:R-:W-:Y:S01]  /*18530*/  PRMT R69, RZ, 0x7610, R69 ;  /* 0x00007610ff457816 */ /* 0x000fe20000000045 */
[----:B--2---:R-:W-:-:S02]  /*18540*/  @!P0 IMAD.MOV.U32 R7, RZ, RZ, R64 ;  /* 0x000000ffff078224 */ /* 0x004fc400078e0040 */
[----:B------:R-:W2:Y:S01]  /*18550*/  LDL R64, [R1+0xf88] ;  /* 0x000f880001407983 */ /* 0x000ea20000100800 */
[----:B---3--:R-:W-:-:S03]  /*18560*/  @!P0 IMAD.MOV.U32 R6, RZ, RZ, R51 ;  /* 0x000000ffff068224 */ /* 0x008fc600078e0033 */
[----:B------:R-:W3:Y:S04]  /*18570*/  LDL R51, [R1+0xf8c] ;  /* 0x000f8c0001337983 */ /* 0x000ee80000100800 */
[----:B------:R4:W3:Y:S02]  /*18580*/  @!P0 LDG.E.U16 R69, desc[UR56][R6.64] ;  /* 0x0000003806458981 */ /* 0x0008e4000c1e1500 */
[----:B----4-:R-:W-:Y:S02]  /*18590*/  @!P0 IMAD.MOV.U32 R6, RZ, RZ, R44 ;  /* 0x000000ffff068224 */ /* 0x010fe400078e002c */
[----:B------:R-:W4:Y:S01]  /*185a0*/  LDL R44, [R1+0xf6c] ;  /* 0x000f6c00012c7983 */ /* 0x000f220000100800 */
[----:B------:R-:W-:Y:S01]  /*185b0*/  PRMT R66, RZ, 0x7610, R66 ;  /* 0x00007610ff427816 */ /* 0x000fe20000000042 */
[----:B------:R-:W-:-:S02]  /*185c0*/  @!P0 IMAD.MOV.U32 R7, RZ, RZ, R48 ;  /* 0x000000ffff078224 */ /* 0x000fc400078e0030 */
[----:B------:R-:W4:Y:S01]  /*185d0*/  LDL R48, [R1+0xf68] ;  /* 0x000f680001307983 */ /* 0x000f220000100800 */
[----:B------:R-:W-:-:S03]  /*185e0*/  PRMT R63, RZ, 0x7610, R63 ;  /* 0x00007610ff3f7816 */ /* 0x000fc6000000003f */
[----:B------:R0:W4:Y:S01]  /*185f0*/  @!P0 LDG.E.U16 R66, desc[UR56][R6.64] ;  /* 0x0000003806428981 */ /* 0x000122000c1e1500 */
[----:B------:R-:W-:Y:S02]  /*18600*/  PRMT R60, RZ, 0x7610, R60 ;  /* 0x00007610ff3c7816 */ /* 0x000fe4000000003c */
[----:B------:R-:W-:Y:S01]  /*18610*/  PRMT R49, RZ, 0x7610, R49 ;  /* 0x00007610ff317816 */ /* 0x000fe20000000031 */
[----:B0-----:R-:W-:Y:S02]  /*18620*/  @!P0 IMAD.MOV.U32 R6, RZ, RZ, R42 ;  /* 0x000000ffff068224 */ /* 0x001fe400078e002a */
[----:B------:R-:W4:Y:S01]  /*18630*/  LDL R42, [R1+0xf4c] ;  /* 0x000f4c00012a7983 */ /* 0x000f220000100800 */
[----:B------:R-:W-:-:S03]  /*18640*/  @!P0 IMAD.MOV.U32 R7, RZ, RZ, R43 ;  /* 0x000000ffff078224 */ /* 0x000fc600078e002b */
[----:B------:R-:W4:Y:S04]  /*18650*/  LDL R43, [R1+0xf48] ;  /* 0x000f4800012b7983 */ /* 0x000f280000100800 */
[----:B------:R0:W4:Y:S02]  /*18660*/  @!P0 LDG.E.U16 R63, desc[UR56][R6.64] ;  /* 0x00000038063f8981 */ /* 0x000124000c1e1500 */
[----:B0-----:R-:W-:Y:S02]  /*18670*/  @!P0 IMAD.MOV.U32 R6, RZ, RZ, R79 ;  /* 0x000000ffff068224 */ /* 0x001fe400078e004f */
[----:B------:R-:W-:Y:S01]  /*18680*/  @!P0 IMAD.MOV.U32 R7, RZ, RZ, R82 ;  /* 0x000000ffff078224 */ /* 0x000fe200078e0052 */
[----:B------:R-:W4:Y:S04]  /*18690*/  LDL R79, [R1+0xf2c] ;  /* 0x000f2c00014f7983 */ /* 0x000f280000100800 */
[----:B------:R-:W4:Y:S04]  /*186a0*/  LDL R82, [R1+0xf28] ;  /* 0x000f280001527983 */ /* 0x000f280000100800 */
[----:B------:R0:W4:Y:S02]  /*186b0*/  @!P0 LDG.E.U16 R60, desc[UR56][R6.64] ;  /* 0x00000038063c8981 */ /* 0x000124000c1e1500 */
[----:B0-----:R-:W-:-:S02]  /*186c0*/  @!P0 IMAD.MOV.U32 R6, RZ, RZ, R29 ;  /* 0x000000ffff068224 */ /* 0x001fc400078e001d */
[----:B------:R-:W-:Y:S01]  /*186d0*/  @!P0 IMAD.MOV.U32 R7, RZ, RZ, R31 ;  /* 0x000000ffff078224 */ /* 0x000fe200078e001f */
[----:B------:R-:W4:Y:S04]  /*186e0*/  LDL R29, [R1+0xf0c] ;  /* 0x000f0c00011d7983 */ /* 0x000f280000100800 */
[----:B------:R-:W4:Y:S04]  /*186f0*/  LDL R31, [R1+0xf08] ;  /* 0x000f0800011f7983 */ /* 0x000f280000100800 */
[----:B------:R0:W4:Y:S02]  /*18700*/  @!P0 LDG.E.U16 R49, desc[UR56][R6.64] ;  /* 0x0000003806318981 */ /* 0x000124000c1e1500 */
[----:B0-----:R-:W-:-:S02]  /*18710*/  @!P0 IMAD.MOV.U32 R7, RZ, RZ, R39 ;  /* 0x000000ffff078224 */ /* 0x001fc400078e0027 */
        /* <DEDUP_REMOVED lines=49> */
[----:B------:R-:W4:Y:S01]  /*18a30*/  LDL R73, [R1+0xdec] ;  /* 0x000dec0001497983 */ /* 0x000f220000100800 */
[----:B------:R-:W-:-:S03]  /*18a40*/  @!P0 IMAD.MOV.U32 R7, RZ, RZ, R74 ;  /* 0x000000ffff078224 */ /* 0x000fc600078e004a */
[----:B------:R-:W4:Y:S04]  /*18a50*/  LDL R74, [R1+0xde8] ;  /* 0x000de800014a7983 */ /* 0x000f280000100800 */
[----:B------:R2:W4:Y:S01]  /*18a60*/  @!P0 LDG.E.U16 R34, desc[UR56][R6.64] ;  /* 0x0000003806228981 */ /* 0x000522000c1e1500 */
[----:B------:R-:W-:Y:S01]  /*18a70*/  PRMT R32, RZ, 0x7610, R32 ;  /* 0x00007610ff207816 */ /* 0x000fe20000000020 */
[----:B--2---:R-:W-:Y:S02]  /*18a80*/  @!P0 IMAD.MOV.U32 R7, RZ, RZ, R64 ;  /* 0x000000ffff078224 */ /* 0x004fe400078e0040 */
        /* <DEDUP_REMOVED lines=133> */
[----:B------:R-:W-:Y:S01]  /*192e0*/  @!P0 IMAD.MOV.U32 R7, RZ, RZ, R48 ;  /* 0x000000ffff078224 */ /* 0x000fe200078e0030 */
[----:B------:R-:W-:Y:S01]  /*192f0*/  PRMT R232, RZ, 0x7610, R232 ;  /* 0x00007610ffe87816 */ /* 0x000fe200000000e8 */
[----:B------:R-:W4:Y:S04]  /*19300*/  LDL R48, [R1+0x8f0] ;  /* 0x0008f00001307983 */ /* 0x000f280000100800 */
[----:B------:R0:W4:Y:S01]  /*19310*/  @!P0 LDG.E.U16 R233, desc[UR56][R6.64] ;  /* 0x0000003806e98981 */ /* 0x000122000c1e1500 */
[----:B------:R-:W-:-:S02]  /*19320*/  PRMT R231, RZ, 0x7610, R231 ;  /* 0x00007610ffe77816 */ /* 0x000fc400000000e7 */
[----:B------:R-:W-:Y:S01]  /*19330*/  PRMT R230, RZ, 0x7610, R230 ;  /* 0x00007610ffe67816 */ /* 0x000fe200000000e6 */
[----:B0-----:R-:W-:Y:S02]  /*19340*/  @!P0 IMAD.MOV.U32 R6, RZ, RZ, R42 ;  /* 0x000000ffff068224 */ /* 0x001fe400078e002a */
[----:B------:R-:W4:Y:S01]  /*19350*/  LDL R42, [R1+0x8d4] ;  /* 0x0008d400012a7983 */ /* 0x000f220000100800 */
[----:B------:R-:W-:-:S03]  /*19360*/  @!P0 IMAD.MOV.U32 R7, RZ, RZ, R43 ;  /* 0x000000ffff078224 */ /* 0x000fc600078e002b */
[----:B------:R-:W4:Y:S04]  /*19370*/  LDL R43, [R1+0x8d0] ;  /* 0x0008d000012b7983 */ /* 0x000f280000100800 */
[----:B------:R0:W4:Y:S02]  /*19380*/  @!P0 LDG.E.U16 R232, desc[UR56][R6.64] ;  /* 0x0000003806e88981 */ /* 0x000124000c1e1500 */
[----:B0-----:R-:W-:Y:S01]  /*19390*/  @!P0 IMAD.MOV.U32 R6, RZ, RZ, R79 ;  /* 0x000000ffff068224 */ /* 0x001fe200078e004f */
[----:B------:R-:W-:Y:S01]  /*193a0*/  PRMT R229, RZ, 0x7610, R229 ;  /* 0x00007610ffe57816 */ /* 0x000fe200000000e5 */
[----:B------:R-:W4:Y:S01]  /*193b0*/  LDL R79, [R1+0x850] ;  /* 0x00085000014f7983 */ /* 0x000f220000100800 */
[----:B------:R-:W-:Y:S01]  /*193c0*/  @!P0 IMAD.MOV.U32 R7, RZ, RZ, R82 ;  /* 0x000000ffff078224 */ /* 0x000fe200078e0052 */
[----:B------:R-:W-:-:S02]  /*193d0*/  PRMT R228, RZ, 0x7610, R228 ;  /* 0x00007610ffe47816 */ /* 0x000fc400000000e4 */
        /* <DEDUP_REMOVED lines=11> */
[----:B------:R0:W4:Y:S01]  /*19490*/  @!P0 LDG.E.U16 R229, desc[UR56][R6.64] ;  /* 0x0000003806e58981 */ /* 0x000122000c1e1500 */
[----:B------:R-:W-:Y:S01]  /*194a0*/  PRMT R227, RZ, 0x7610, R227 ;  /* 0x00007610ffe37816 */ /* 0x000fe200000000e3 */
[----:B0-----:R-:W-:Y:S02]  /*194b0*/  @!P0 IMAD.MOV.U32 R6, RZ, RZ, R73 ;  /* 0x000000ffff068224 */ /* 0x001fe400078e0049 */
[----:B------:R-:W4:Y:S01]  /*194c0*/  LDL R73, [R1+0x830] ;  /* 0x0008300001497983 */ /* 0x000f220000100800 */
[----:B------:R-:W-:-:S03]  /*194d0*/  @!P0 IMAD.MOV.U32 R7, RZ, RZ, R74 ;  /* 0x000000ffff078224 */ /* 0x000fc600078e004a */
[----:B------:R-:W4:Y:S04]  /*194e0*/  LDL R74, [R1+0x854] ;  /* 0x00085400014a7983 */ /* 0x000f280000100800 */
[----:B------:R2:W4:Y:S02]  /*194f0*/  @!P0 LDG.E.U16 R228, desc[UR56][R6.64] ;  /* 0x0000003806e48981 */ /* 0x000524000c1e1500 */
        /* <DEDUP_REMOVED lines=29> */
[----:B------:R0:W4:Y:S01]  /*196d0*/  @!P0 LDG.E.U16 R223, desc[UR56][R6.64] ;  /* 0x0000003806df8981 */ /* 0x000122000c1e1500 */
[----:B------:R-:W-:Y:S01]  /*196e0*/  PRMT R221, RZ, 0x7610, R221 ;  /* 0x00007610ffdd7816 */ /* 0x000fe200000000dd */
[----:B0-----:R-:W-:Y:S02]  /*196f0*/  @!P0 IMAD.MOV.U32 R6, RZ, RZ, R85 ;  /* 0x000000ffff068224 */ /* 0x001fe400078e0055 */
[----:B------:R-:W-:-:S05]  /*19700*/  @!P0 IMAD.MOV.U32 R7, RZ, RZ, R86 ;  /* 0x000000ffff078224 */ /* 0x000fca00078e0056 */
[----:B------:R0:W4:Y:S01]  /*19710*/  @!P0 LDG.E.U16 R222, desc[UR56][R6.64] ;  /* 0x0000003806de8981 */ /* 0x000122000c1e1500 */
[----:B------:R-:W-:Y:S01]  /*19720*/  PRMT R220, RZ, 0x7610, R220 ;  /* 0x00007610ffdc7816 */ /* 0x000fe200000000dc */
[----:B0-----:R-:W-:Y:S02]  /*19730*/  @!P0 IMAD.MOV.U32 R6, RZ, RZ, R74 ;  /* 0x000000ffff068224 */ /* 0x001fe400078e004a */
[----:B------:R-:W-:Y:S01]  /*19740*/  @!P0 IMAD.MOV.U32 R7, RZ, RZ, R79 ;  /* 0x000000ffff078224 */ /* 0x000fe200078e004f */
[----:B------:R-:W4:Y:S04]  /*19750*/  LDL R74, [R1+0x774] ;  /* 0x00077400014a7983 */ /* 0x000f280000100800 */
[----:B------:R0:W4:Y:S04]  /*19760*/  @!P0 LDG.E.U16 R221, desc[UR56][R6.64] ;  /* 0x0000003806dd8981 */ /* 0x000128000c1e1500 */
[----:B------:R-:W4:Y:S01]  /*19770*/  LDL R79, [R1+0x770] ;  /* 0x00077000014f7983 */ /* 0x000f220000100800 */
[----:B------:R-:W-:Y:S01]  /*19780*/  PRMT R219, RZ, 0x7610, R219 ;  /* 0x00007610ffdb7816 */ /* 0x000fe200000000db */
[----:B0-----:R-:W-:-:S02]  /*19790*/  @!P0 IMAD.MOV.U32 R7, RZ, RZ, R73 ;  /* 0x000000ffff078224 */ /* 0x001fc400078e0049 */
[----:B------:R-:W4:Y:S01]  /*197a0*/  LDL R73, [R1+0x750] ;  /* 0x0007500001497983 */ /* 0x000f220000100800 */
[----:B--2---:R-:W-:-:S03]  /*197b0*/  @!P0 IMAD.MOV.U32 R6, RZ, RZ, R64 ;  /* 0x000000ffff068224 */ /* 0x004fc600078e0040 */
[----:B------:R-:W2:Y:S04]  /*197c0*/  LDL R64, [R1+0x754] ;  /* 0x0007540001407983 */ /* 0x000ea80000100800 */
[----:B------:R0:W2:Y:S02]  /*197d0*/  @!P0 LDG.E.U16 R220, desc[UR56][R6.64] ;  /* 0x0000003806dc8981 */ /* 0x0000a4000c1e1500 */
[----:B0-----:R-:W-:Y:S02]  /*197e0*/  @!P0 IMAD.MOV.U32 R7, RZ, RZ, R82 ;  /* 0x000000ffff078224 */ /* 0x001fe400078e0052 */
[----:B---3--:R-:W-:-:S05]  /*197f0*/  @!P0 IMAD.MOV.U32 R6, RZ, RZ, R51 ;  /* 0x000000ffff068224 */ /* 0x008fca00078e0033 */
[----:B------:R4:W3:Y:S02]  /*19800*/  @!P0 LDG.E.U16 R219, desc[UR56][R6.64] ;  /* 0x0000003806db8981 */ /* 0x0008e4000c1e1500 */
[----:B----4-:R-:W-:Y:S02]  /*19810*/  @!P0 IMAD.MOV.U32 R6, RZ, RZ, R44 ;  /* 0x000000ffff068224 */ /* 0x010fe400078e002c */
[----:B------:R-:W4:Y:S01]  /*19820*/  LDL R44, [R1+0x734] ;  /* 0x00073400012c7983 */ /* 0x000f220000100800 */
[----:B------:R-:W-:Y:S01]  /*19830*/  PRMT R218, RZ, 0x7610, R218 ;  /* 0x00007610ffda7816 */ /* 0x000fe200000000da */
[----:B------:R-:W-:Y:S01]  /*19840*/  @!P0 IMAD.MOV.U32 R7, RZ, RZ, R48 ;  /* 0x000000ffff078224 */ /* 0x000fe200078e0030 */
[----:B------:R-:W-:Y:S01]  /*19850*/  PRMT R217, RZ, 0x7610, R217 ;  /* 0x00007610ffd97816 */ /* 0x000fe200000000d9 */
[----:B------:R-:W3:Y:S04]  /*19860*/  LDL.LU R51, [R1+0x730] ;  /* 0x0007300001337983 */ /* 0x000ee80000300800 */
[----:B------:R0:W3:Y:S01]  /*19870*/  @!P0 LDG.E.U16 R218, desc[UR56][R6.64] ;  /* 0x0000003806da8981 */ /* 0x0000e2000c1e1500 */
[----:B------:R-:W-:-:S03]  /*19880*/  PRMT R216, RZ, 0x7610, R216 ;  /* 0x00007610ffd87816 */ /* 0x000fc600000000d8 */
[----:B------:R-:W3:Y:S01]  /*19890*/  LDL.LU R48, [R1+0x714] ;  /* 0x0007140001307983 */ /* 0x000ee20000300800 */
[----:B0-----:R-:W-:Y:S02]  /*198a0*/  @!P0 IMAD.MOV.U32 R6, RZ, RZ, R42 ;  /* 0x000000ffff068224 */ /* 0x001fe400078e002a */
[----:B------:R-:W-:-:S05]  /*198b0*/  @!P0 IMAD.MOV.U32 R7, RZ, RZ, R43 ;  /* 0x000000ffff078224 */ /* 0x000fca00078e002b */
[----:B------:R0:W3:Y:S02]  /*198c0*/  @!P0 LDG.E.U16 R217, desc[UR56][R6.64] ;  /* 0x0000003806d98981 */ /* 0x0000e4000c1e1500 */
[----:B0-----:R-:W-:Y:S02]  /*198d0*/  @!P0 IMAD.MOV.U32 R6, RZ, RZ, R29 ;  /* 0x000000ffff068224 */ /* 0x001fe400078e001d */
[----:B------:R-:W-:Y:S02]  /*198e0*/  @!P0 IMAD.MOV.U32 R7, RZ, RZ, R31 ;  /* 0x000000ffff078224 */ /* 0x000fe400078e001f */
[----:B------:R-:W3:Y:S04]  /*198f0*/  LDL.LU R31, [R1+0x710] ;  /* 0x00071000011f7983 */ /* 0x000ee80000300800 */
[----:B------:R0:W3:Y:S04]  /*19900*/  @!P0 LDG.E.U16 R216, desc[UR56][R6.64] ;  /* 0x0000003806d88981 */ /* 0x0000e8000c1e1500 */
[----:B------:R-:W3:Y:S04]  /*19910*/  LDL.LU R29, [R1+0x6f0] ;  /* 0x0006f000011d7983 */ /* 0x000ee80000300800 */
[----:B------:R-:W3:Y:S01]  /*19920*/  LDL R94, [R1+0x6d0] ;  /* 0x0006d000015e7983 */ /* 0x000ee20000100800 */
[----:B0-----:R-:W-:-:S03]  /*19930*/  @!P0 IMAD.MOV.U32 R7, RZ, RZ, R39 ;  /* 0x000000ffff078224 */ /* 0x001fc600078e0027 */
[----:B------:R-:W3:Y:S04]  /*19940*/  LDL R43, [R1+0xa94] ;  /* 0x000a9400012b7983 */ /* 0x000ee80000100800 */
[----:B------:R-:W3:Y:S04]  /*19950*/  LDL R39, [R1+0xca8] ;  /* 0x000ca80001277983 */ /* 0x000ee80000100800 */
[----:B------:R-:W3:Y:S01]  /*19960*/  LDL.LU R42, [R1+0x6f4] ;  /* 0x0006f400012a7983 */ /* 0x000ee20000300800 */
[----:B------:R-:W-:-:S03]  /*19970*/  @!P0 IMAD.MOV.U32 R6, RZ, RZ, R36 ;  /* 0x000000ffff068224 */ /* 0x000fc600078e0024 */
[----:B------:R-:W3:Y:S04]  /*19980*/  LDL.LU R36, [R1+0x6d4] ;  /* 0x0006d40001247983 */ /* 0x000ee80000300800 */
[----:B------:R-:W3:Y:S04]  /*19990*/  LDL R91, [R1+0xc98] ;  /* 0x000c9800015b7983 */ /* 0x000ee80000100800 */
[----:B------:R-:W3:Y:S01]  /*199a0*/  LDL R89, [R1+0x1098] ;  /* 0x0010980001597983 */ /* 0x000ee20000100800 */
[----:B------:R-:W-:-:S03]  /*199b0*/  PRMT R215, RZ, 0x7610, R215 ;  /* 0x00007610ffd77816 */ /* 0x000fc600000000d7 */
[----:B------:R-:W3:Y:S04]  /*199c0*/  LDL R86, [R1+0x1080] ;  /* 0x0010800001567983 */ /* 0x000ee80000100800 */
[----:B------:R-:W3:Y:S01]  /*199d0*/  LDL R85, [R1+0x1084] ;  /* 0x0010840001557983 */ /* 0x000ee20000100800 */
[----:B------:R-:W-:-:S03]  /*199e0*/  PRMT R214, RZ, 0x7610, R214 ;  /* 0x00007610ffd67816 */ /* 0x000fc600000000d6 */
[----:B------:R0:W3:Y:S04]  /*199f0*/  @!P0 LDG.E.U16 R215, desc[UR56][R6.64] ;  /* 0x0000003806d78981 */ /* 0x0000e8000c1e1500 */
[----:B------:R-:W3:Y:S01]  /*19a00*/  LDL R82, [R1+0x1060] ;  /* 0x0010600001527983 */ /* 0x000ee20000100800 */
[----:B------:R-:W-:Y:S02]  /*19a10*/  PRMT R213, RZ, 0x7610, R213 ;  /* 0x00007610ffd57816 */ /* 0x000fe400000000d5 */
[----:B------:R-:W-:Y:S01]  /*19a20*/  PRMT R212, RZ, 0x7610, R212 ;  /* 0x00007610ffd47816 */ /* 0x000fe200000000d4 */
[----:B------:R-:W3:Y:S01]  /*19a30*/  LDL R97, [R1+0xfe0] ;  /* 0x000fe00001617983 */ /* 0x000ee20000100800 */
[----:B0-----:R-:W-:-:S03]  /*19a40*/  @!P0 IMAD.MOV.U32 R6, RZ, RZ, R74 ;  /* 0x000000ffff068224 */ /* 0x001fc600078e004a */
[----:B------:R-:W3:Y:S01]  /*19a50*/  LDL R74, [R1+0x1040] ;  /* 0x00104000014a7983 */ /* 0x000ee20000100800 */
[----:B------:R-:W-:Y:S01]  /*19a60*/  @!P0 IMAD.MOV.U32 R7, RZ, RZ, R79 ;  /* 0x000000ffff078224 */ /* 0x000fe200078e004f */
[----:B------:R-:W-:Y:S02]  /*19a70*/  PRMT R211, RZ, 0x7610, R211 ;  /* 0x00007610ffd37816 */ /* 0x000fe400000000d3 */
[----:B------:R-:W3:Y:S04]  /*19a80*/  LDL R79, [R1+0x1064] ;  /* 0x00106400014f7983 */ /* 0x000ee80000100800 */
[----:B------:R0:W3:Y:S01]  /*19a90*/  @!P0 LDG.E.U16 R214, desc[UR56][R6.64] ;  /* 0x0000003806d68981 */ /* 0x0000e2000c1e1500 */
[----:B------:R-:W-:Y:S02]  /*19aa0*/  PRMT R210, RZ, 0x7610, R210 ;  /* 0x00007610ffd27816 */ /* 0x000fe400000000d2 */
[----:B------:R-:W-:Y:S01]  /*19ab0*/  PRMT R209, RZ, 0x7610, R209 ;  /* 0x00007610ffd17816 */ /* 0x000fe200000000d1 */
[----:B------:R-:W3:Y:S01]  /*19ac0*/  LDL R96, [R1+0xfe4] ;  /* 0x000fe40001607983 */ /* 0x000ee20000100800 */
[----:B------:R-:W-:-:S02]  /*19ad0*/  PRMT R208, RZ, 0x7610, R208 ;  /* 0x00007610ffd07816 */ /* 0x000fc400000000d0 */
[----:B------:R-:W-:Y:S01]  /*19ae0*/  PRMT R207, RZ, 0x7610, R207 ;  /* 0x00007610ffcf7816 */ /* 0x000fe200000000cf */
[----:B------:R-:W3:Y:S01]  /*19af0*/  LDL R95, [R1+0xfc0] ;  /* 0x000fc000015f7983 */ /* 0x000ee20000100800 */
[----:B0-----:R-:W-:-:S03]  /*19b00*/  @!P0 IMAD.MOV.U32 R7, RZ, RZ, R73 ;  /* 0x000000ffff078224 */ /* 0x001fc600078e0049 */
[----:B------:R-:W3:Y:S01]  /*19b10*/  LDL R73, [R1+0x1044] ;  /* 0x0010440001497983 */ /* 0x000ee20000100800 */
[----:B--2---:R-:W-:-:S03]  /*19b20*/  @!P0 IMAD.MOV.U32 R6, RZ, RZ, R64 ;  /* 0x000000ffff068224 */ /* 0x004fc600078e0040 */
[----:B------:R-:W2:Y:S04]  /*19b30*/  LDL R64, [R1+0x1020] ;  /* 0x0010200001407983 */ /* 0x000ea80000100800 */
[----:B------:R4:W2:Y:S02]  /*19b40*/  @!P0 LDG.E.U16 R213, desc[UR56][R6.64] ;  /* 0x0000003806d58981 */ /* 0x0008a4000c1e1500 */
[----:B----4-:R-:W-:Y:S02]  /*19b50*/  @!P0 IMAD.MOV.U32 R6, RZ, RZ, R44 ;  /* 0x000000ffff068224 */ /* 0x010fe400078e002c */
[----:B------:R-:W4:Y:S01]  /*19b60*/  LDL R44, [R1+0x1024] ;  /* 0x00102400012c7983 */ /* 0x000f220000100800 */
[----:B---3--:R-:W-:-:S05]  /*19b70*/  @!P0 IMAD.MOV.U32 R7, RZ, RZ, R51 ;  /* 0x000000ffff078224 */ /* 0x008fca00078e0033 */
[----:B------:R0:W3:Y:S02]  /*19b80*/  @!P0 LDG.E.U16 R212, desc[UR56][R6.64] ;  /* 0x0000003806d48981 */ /* 0x0000e4000c1e1500 */
[----:B0-----:R-:W-:Y:S01]  /*19b90*/  @!P0 IMAD.MOV.U32 R6, RZ, RZ, R48 ;  /* 0x000000ffff068224 */ /* 0x001fe200078e0030 */
[----:B------:R-:W-:Y:S01]  /*19ba0*/  PRMT R206, RZ, 0x7610, R206 ;  /* 0x00007610ffce7816 */ /* 0x000fe200000000ce */
[----:B------:R-:W-:-:S05]  /*19bb0*/  @!P0 IMAD.MOV.U32 R7, RZ, RZ, R31 ;  /* 0x000000ffff078224 */ /* 0x000fca00078e001f */
[----:B------:R0:W3:Y:S02]  /*19bc0*/  @!P0 LDG.E.U16 R211, desc[UR56][R6.64] ;  /* 0x0000003806d38981 */ /* 0x0000e4000c1e1500 */
[----:B0-----:R-:W-:Y:S02]  /*19bd0*/  @!P0 IMAD.MOV.U32 R7, RZ, RZ, R29 ;  /* 0x000000ffff078224 */ /* 0x001fe400078e001d */
[----:B------:R-:W-:-:S05]  /*19be0*/  @!P0 IMAD.MOV.U32 R6, RZ, RZ, R42 ;  /* 0x000000ffff068224 */ /* 0x000fca00078e002a */
[----:B------:R0:W3:Y:S02]  /*19bf0*/  @!P0 LDG.E.U16 R210, desc[UR56][R6.64] ;  /* 0x0000003806d28981 */ /* 0x0000e4000c1e1500 */
[----:B0-----:R-:W-:Y:S02]  /*19c00*/  @!P0 IMAD.MOV.U32 R6, RZ, RZ, R36 ;  /* 0x000000ffff068224 */ /* 0x001fe400078e0024 */
[----:B------:R-:W-:Y:S02]  /*19c10*/  @!P0 IMAD.MOV.U32 R7, RZ, RZ, R94 ;  /* 0x000000ffff078224 */ /* 0x000fe400078e005e */
[----:B------:R-:W3:Y:S04]  /*19c20*/  LDL R94, [R1+0xfc4] ;  /* 0x000fc400015e7983 */ /* 0x000ee80000100800 */
[----:B------:R0:W3:Y:S02]  /*19c30*/  @!P0 LDG.E.U16 R209, desc[UR56][R6.64] ;  /* 0x0000003806d18981 */ /* 0x0000e4000c1e1500 */
[----:B0-----:R-:W-:-:S02]  /*19c40*/  @!P0 IMAD.MOV.U32 R6, RZ, RZ, R39 ;  /* 0x000000ffff068224 */ /* 0x001fc400078e0027 */
[----:B------:R-:W3:Y:S01]  /*19c50*/  LDL R39, [R1+0x1004] ;  /* 0x0010040001277983 */ /* 0x000ee20000100800 */
[----:B------:R-:W-:-:S03]  /*19c60*/  @!P0 IMAD.MOV.U32 R7, RZ, RZ, R43 ;  /* 0x000000ffff078224 */ /* 0x000fc600078e002b */
[----:B------:R-:W3:Y:S04]  /*19c70*/  LDL R43, [R1+0x1000] ;  /* 0x00100000012b7983 */ /* 0x000ee80000100800 */
[----:B------:R0:W3:Y:S02]  /*19c80*/  @!P0 LDG.E.U16 R208, desc[UR56][R6.64] ;  /* 0x0000003806d08981 */ /* 0x0000e4000c1e1500 */
[----:B0-----:R-:W-:Y:S02]  /*19c90*/  @!P0 IMAD.MOV.U32 R6, RZ, RZ, R89 ;  /* 0x000000ffff068224 */ /* 0x001fe400078e0059 */
[----:B------:R-:W-:Y:S01]  /*19ca0*/  @!P0 IMAD.MOV.U32 R7, RZ, RZ, R91 ;  /* 0x000000ffff078224 */ /* 0x000fe200078e005b */
[----:B------:R-:W3:Y:S04]  /*19cb0*/  LDL R89, [R1+0xfa4] ;  /* 0x000fa40001597983 */ /* 0x000ee80000100800 */
[----:B------:R0:W3:Y:S04]  /*19cc0*/  @!P0 LDG.E.U16 R207, desc[UR56][R6.64] ;  /* 0x0000003806cf8981 */ /* 0x0000e8000c1e1500 */
[----:B------:R-:W3:Y:S01]  /*19cd0*/  LDL R91, [R1+0xfa0] ;  /* 0x000fa000015b7983 */ /* 0x000ee20000100800 */
[----:B------:R-:W-:Y:S01]  /*19ce0*/  PRMT R205, RZ, 0x7610, R205 ;  /* 0x00007610ffcd7816 */ /* 0x000fe200000000cd */
[----:B0-----:R-:W-:-:S02]  /*19cf0*/  @!P0 IMAD.MOV.U32 R6, RZ, RZ, R85 ;  /* 0x000000ffff068224 */ /* 0x001fc400078e0055 */
        /* <DEDUP_REMOVED lines=10> */
[----:B0-----:R-:W-:-:S02]  /*19da0*/  @!P0 IMAD.MOV.U32 R6, RZ, RZ, R73 ;  /* 0x000000ffff068224 */ /* 0x001fc400078e0049 */
[----:B------:R-:W-:Y:S01]  /*19db0*/  @!P0 IMAD.MOV.U32 R7, RZ, RZ, R74 ;  /* 0x000000ffff078224 */ /* 0x000fe200078e004a */
[----:B------:R-:W-:Y:S04]  /*19dc0*/  STL [R1+0x10e4], R4 ;  /* 0x0010e40401007387 */ /* 0x000fe80000100800 */
[----:B------:R4:W3:Y:S01]  /*19dd0*/  @!P0 LDG.E.U16 R204, desc[UR56][R6.64] ;  /* 0x0000003806cc8981 */ /* 0x0008e2000c1e1500 */
[----:B------:R-:W-:Y:S01]  /*19de0*/  PRMT R203, RZ, 0x7610, R203 ;  /* 0x00007610ffcb7816 */ /* 0x000fe200000000cb */
[----:B------:R-:W0:Y:S02]  /*19df0*/  S2R R150, SR_TID.X ;  /* 0x0000000000967919 */ /* 0x000e240000002100 */
[----:B------:R-:W3:Y:S04]  /*19e00*/  LDL R74, [R1+0xf40] ;  /* 0x000f4000014a7983 */ /* 0x000ee80000100800 */
[----:B------:R-:W3:Y:S01]  /*19e10*/  LDL R73, [R1+0xf20] ;  /* 0x000f200001497983 */ /* 0x000ee20000100800 */
[----:B----4-:R-:W-:-:S03]  /*19e20*/  @!P0 IMAD.MOV.U32 R6, RZ, RZ, R44 ;  /* 0x000000ffff068224 */ /* 0x010fc600078e002c */
[----:B------:R-:W4:Y:S01]  /*19e30*/  LDL R44, [R1+0xf44] ;  /* 0x000f4400012c7983 */ /* 0x000f220000100800 */
[----:B--2---:R-:W-:Y:S01]  /*19e40*/  @!P0 IMAD.MOV.U32 R7, RZ, RZ, R64 ;  /* 0x000000ffff078224 */ /* 0x004fe200078e0040 */
[----:B0-----:R-:W-:Y:S02]  /*19e50*/  LOP3.LUT R150, R150, 0x3f, RZ, 0xc0, !PT ;  /* 0x0000003f96967812 */ /* 0x001fe400078ec0ff */
[----:B------:R-:W2:Y:S04]  /*19e60*/  LDL R64, [R1+0xf24] ;  /* 0x000f240001407983 */ /* 0x000ea80000100800 */
[----:B------:R3:W2:Y:S01]  /*19e70*/  @!P0 LDG.E.U16 R203, desc[UR56][R6.64] ;  /* 0x0000003806cb8981 */ /* 0x0006a2000c1e1500 */
[----:B------:R-:W-:Y:S02]  /*19e80*/  PRMT R202, RZ, 0x7610, R202 ;  /* 0x00007610ffca7816 */ /* 0x000fe400000000ca */
[----:B------:R-:W-:-:S02]  /*19e90*/  PRMT R201, RZ, 0x7610, R201 ;  /* 0x00007610ffc97816 */ /* 0x000fc400000000c9 */
[----:B------:R-:W-:Y:S02]  /*19ea0*/  PRMT R200, RZ, 0x7610, R200 ;  /* 0x00007610ffc87816 */ /* 0x000fe400000000c8 */
[----:B------:R-:W-:Y:S01]  /*19eb0*/  PRMT R199, RZ, 0x7610, R199 ;  /* 0x00007610ffc77816 */ /* 0x000fe200000000c7 */
[----:B------:R-:W-:Y:S01]  /*19ec0*/  STS.U16 [R4+UR6+0x10000], R159 ;  /* 0x0100009f04007988 */ /* 0x000fe20008000406 */
[----:B------:R-:W-:-:S03]  /*19ed0*/  PRMT R198, RZ, 0x7610, R198 ;  /* 0x00007610ffc67816 */ /* 0x000fc600000000c6 */
[----:B------:R-:W-:Y:S04]  /*19ee0*/  STS.U16 [R4+UR6+0x10400], R155 ;  /* 0x0104009b04007988 */ /* 0x000fe80008000406 */
[----:B------:R-:W-:Y:S04]  /*19ef0*/  STS.U16 [R4+UR6+0x10800], R23 ;  /* 0x0108001704007988 */ /* 0x000fe80008000406 */
[----:B------:R-:W-:Y:S04]  /*19f00*/  STS.U16 [R4+UR6+0x10c00], R18 ;  /* 0x010c001204007988 */ /* 0x000fe80008000406 */
[----:B------:R-:W-:Y:S04]  /*19f10*/  STS.U16 [R4+UR6+0x11000], R15 ;  /* 0x0110000f04007988 */ /* 0x000fe80008000406 */
[----:B------:R-:W-:Y:S04]  /*19f20*/  STS.U16 [R4+UR6+0x11400], R13 ;  /* 0x0114000d04007988 */ /* 0x000fe80008000406 */
[----:B------:R-:W-:Y:S04]  /*19f30*/  STS.U16 [R4+UR6+0x11800], R11 ;  /* 0x0118000b04007988 */ /* 0x000fe80008000406 */
[----:B------:R0:W-:Y:S01]  /*19f40*/  STS.U16 [R4+UR6+0x11c00], R10 ;  /* 0x011c000a04007988 */ /* 0x0001e20008000406 */
[----:B------:R-:W-:-:S03]  /*19f50*/  PRMT R197, RZ, 0x7610, R197 ;  /* 0x00007610ffc57816 */ /* 0x000fc600000000c5 */
[----:B0-----:R-:W2:Y:S01]  /*19f60*/  LDL R4, [R1+0xf04] ;  /* 0x000f040001047983 */ /* 0x001ea20000100800 */
[----:B---3--:R-:W-:Y:S02]  /*19f70*/  @!P0 IMAD.MOV.U32 R6, RZ, RZ, R39 ;  /* 0x000000ffff068224 */ /* 0x008fe400078e0027 */
[----:B------:R-:W0:Y:S01]  /*19f80*/  S2R R39, SR_TID.X ;  /* 0x0000000000277919 */ /* 0x000e220000002100 */
[----:B------:R-:W-:Y:S02]  /*19f90*/  @!P0 IMAD.MOV.U32 R7, RZ, RZ, R43 ;  /* 0x000000ffff078224 */ /* 0x000fe400078e002b */
[----:B------:R-:W-:-:S03]  /*19fa0*/  IMAD.SHL.U32 R43, R150, 0x2, RZ ;  /* 0x00000002962b7824 */ /* 0x000fc600078e00ff */
[----:B------:R1:W3:Y:S01]  /*19fb0*/  @!P0 LDG.E.U16 R202, desc[UR56][R6.64] ;  /* 0x0000003806ca8981 */ /* 0x0002e2000c1e1500 */
[----:B0-----:R-:W-:-:S05]  /*19fc0*/  LOP3.LUT R39, R39, 0x40, RZ, 0xc0, !PT ;  /* 0x0000004027277812 */ /* 0x001fca00078ec0ff */
[----:B------:R-:W-:Y:S02]  /*19fd0*/  IMAD R39, R39, 0x80, R43 ;  /* 0x0000008027277824 */ /* 0x000fe400078e022b */
[----:B------:R-:W3:Y:S01]  /*19fe0*/  LDL R43, [R1+0xf00] ;  /* 0x000f0000012b7983 */ /* 0x000ee20000100800 */
[----:B-1----:R-:W-:Y:S02]  /*19ff0*/  @!P0 IMAD.MOV.U32 R6, RZ, RZ, R96 ;  /* 0x000000ffff068224 */ /* 0x002fe400078e0060 */
[----:B------:R-:W-:Y:S01]  /*1a000*/  @!P0 IMAD.MOV.U32 R7, RZ, RZ, R97 ;  /* 0x000000ffff078224 */ /* 0x000fe200078e0061 */
[----:B------:R-:W3:Y:S04]  /*1a010*/  LDL R96, [R1+0xee0] ;  /* 0x000ee00001607983 */ /* 0x000ee80000100800 */
[----:B------:R0:W3:Y:S02]  /*1a020*/  @!P0 LDG.E.U16 R201, desc[UR56][R6.64] ;  /* 0x0000003806c98981 */ /* 0x0000e4000c1e1500 */
[----:B0-----:R-:W-:-:S02]  /*1a030*/  @!P0 IMAD.MOV.U32 R6, RZ, RZ, R94 ;  /* 0x000000ffff068224 */ /* 0x001fc400078e005e */
[----:B------:R-:W-:Y:S01]  /*1a040*/  @!P0 IMAD.MOV.U32 R7, RZ, RZ, R95 ;  /* 0x000000ffff078224 */ /* 0x000fe200078e005f */
[----:B------:R-:W3:Y:S04]  /*1a050*/  LDL R94, [R1+0xec0] ;  /* 0x000ec000015e7983 */ /* 0x000ee80000100800 */
[----:B------:R0:W3:Y:S04]  /*1a060*/  @!P0 LDG.E.U16 R200, desc[UR56][R6.64] ;  /* 0x0000003806c88981 */ /* 0x0000e8000c1e1500 */
[----:B------:R-:W3:Y:S01]  /*1a070*/  LDL R95, [R1+0xee4] ;  /* 0x000ee400015f7983 */ /* 0x000ee20000100800 */
[----:B0-----:R-:W-:-:S02]  /*1a080*/  @!P0 IMAD.MOV.U32 R6, RZ, RZ, R89 ;  /* 0x000000ffff068224 */ /* 0x001fc400078e0059 */
[----:B------:R-:W-:Y:S01]  /*1a090*/  @!P0 IMAD.MOV.U32 R7, RZ, RZ, R91 ;  /* 0x000000ffff078224 */ /* 0x000fe200078e005b */
[----:B------:R-:W3:Y:S04]  /*1a0a0*/  LDL R89, [R1+0xea4] ;  /* 0x000ea40001597983 */ /* 0x000ee80000100800 */
[----:B------:R0:W3:Y:S04]  /*1a0b0*/  @!P0 LDG.E.U16 R199, desc[UR56][R6.64] ;  /* 0x0000003806c78981 */ /* 0x0000e8000c1e1500 */
[----:B------:R-:W3:Y:S01]  /*1a0c0*/  LDL R91, [R1+0xea0] ;  /* 0x000ea000015b7983 */ /* 0x000ee20000100800 */
[----:B0-----:R-:W-:-:S02]  /*1a0d0*/  @!P0 IMAD.MOV.U32 R6, RZ, RZ, R85 ;  /* 0x000000ffff068224 */ /* 0x001fc400078e0055 */
[----:B------:R-:W-:Y:S01]  /*1a0e0*/  @!P0 IMAD.MOV.U32 R7, RZ, RZ, R86 ;  /* 0x000000ffff078224 */ /* 0x000fe200078e0056 */
[----:B------:R-:W-:Y:S01]  /*1a0f0*/  PRMT R196, RZ, 0x7610, R196 ;  /* 0x00007610ffc47816 */ /* 0x000fe200000000c4 */
        /* <DEDUP_REMOVED lines=9> */
[----:B----4-:R-:W-:-:S03]  /*1a190*/  @!P0 IMAD.MOV.U32 R6, RZ, RZ, R44 ;  /* 0x000000ffff068224 */ /* 0x010fc600078e002c */
[----:B------:R-:W4:Y:S01]  /*1a1a0*/  LDL R44, [R1+0xec4] ;  /* 0x000ec400012c7983 */ /* 0x000f220000100800 */
[----:B------:R-:W-:Y:S01]  /*1a1b0*/  @!P0 IMAD.MOV.U32 R7, RZ, RZ, R74 ;  /* 0x000000ffff078224 */ /* 0x000fe200078e004a */
[----:B------:R-:W-:Y:S02]  /*1a1c0*/  PRMT R194, RZ, 0x7610, R194 ;  /* 0x00007610ffc27816 */ /* 0x000fe400000000c2 */
[----:B------:R-:W4:Y:S04]  /*1a1d0*/  LDL R74, [R1+0xe40] ;  /* 0x000e4000014a7983 */ /* 0x000f280000100800 */
[----:B------:R2:W4:Y:S02]  /*1a1e0*/  @!P0 LDG.E.U16 R196, desc[UR56][R6.64] ;  /* 0x0000003806c48981 */ /* 0x000524000c1e1500 */
[----:B--2---:R-:W-:-:S02]  /*1a1f0*/  @!P0 IMAD.MOV.U32 R6, RZ, RZ, R64 ;  /* 0x000000ffff068224 */ /* 0x004fc400078e0040 */
[----:B------:R-:W-:Y:S01]  /*1a200*/  @!P0 IMAD.MOV.U32 R7, RZ, RZ, R73 ;  /* 0x000000ffff078224 */ /* 0x000fe200078e0049 */
[----:B------:R-:W-:Y:S01]  /*1a210*/  PRMT R193, RZ, 0x7610, R193 ;  /* 0x00007610ffc17816 */ /* 0x000fe200000000c1 */
[----:B------:R-:W2:Y:S04]  /*1a220*/  LDL R73, [R1+0xe20] ;  /* 0x000e200001497983 */ /* 0x000ea80000100800 */
[----:B------:R0:W2:Y:S04]  /*1a230*/  @!P0 LDG.E.U16 R195, desc[UR56][R6.64] ;  /* 0x0000003806c38981 */ /* 0x0000a8000c1e1500 */
[----:B------:R-:W2:Y:S01]  /*1a240*/  LDL R64, [R1+0xe24] ;  /* 0x000e240001407983 */ /* 0x000ea20000100800 */
[----:B0-----:R-:W-:-:S02]  /*1a250*/  @!P0 IMAD.MOV.U32 R6, RZ, RZ, R4 ;  /* 0x000000ffff068224 */ /* 0x001fc400078e0004 */
[----:B---3--:R-:W-:Y:S02]  /*1a260*/  @!P0 IMAD.MOV.U32 R7, RZ, RZ, R43 ;  /* 0x000000ffff078224 */ /* 0x008fe400078e002b */
[----:B------:R-:W3:Y:S04]  /*1a270*/  LDL R43, [R1+0xe44] ;  /* 0x000e4400012b7983 */ /* 0x000ee80000100800 */
[----:B------:R0:W2:Y:S02]  /*1a280*/  @!P0 LDG.E.U16 R194, desc[UR56][R6.64] ;  /* 0x0000003806c28981 */ /* 0x0000a4000c1e1500 */
[----:B0-----:R-:W-:Y:S01]  /*1a290*/  @!P0 IMAD.MOV.U32 R7, RZ, RZ, R96 ;  /* 0x000000ffff078224 */ /* 0x001fe200078e0060 */
[----:B------:R-:W0:Y:S01]  /*1a2a0*/  S2R R150, SR_TID.X ;  /* 0x0000000000967919 */ /* 0x000e220000002100 */
[----:B------:R-:W1:Y:S01]  /*1a2b0*/  S2R R4, SR_TID.X ;  /* 0x0000000000047919 */ /* 0x000e620000002100 */
[----:B------:R-:W-:-:S02]  /*1a2c0*/  LOP3.LUT R39, R39, 0x10, RZ, 0x3c, !PT ;  /* 0x0000001027277812 */ /* 0x000fc400078e3cff */
[----:B------:R-:W-:Y:S01]  /*1a2d0*/  PRMT R192, RZ, 0x7610, R192 ;  /* 0x00007610ffc07816 */ /* 0x000fe200000000c0 */
[----:B------:R-:W2:Y:S01]  /*1a2e0*/  LDL R96, [R1+0xde0] ;  /* 0x000de00001607983 */ /* 0x000ea20000100800 */
[----:B------:R-:W-:-:S03]  /*1a2f0*/  @!P0 IMAD.MOV.U32 R6, RZ, RZ, R95 ;  /* 0x000000ffff068224 */ /* 0x000fc600078e005f */
[----:B------:R-:W-:Y:S04]  /*1a300*/  STS.U16 [R39+UR6+0x10080], R166 ;  /* 0x010080a627007988 */ /* 0x000fe80008000406 */
[----:B------:R4:W2:Y:S01]  /*1a310*/  @!P0 LDG.E.U16 R193, desc[UR56][R6.64] ;  /* 0x0000003806c18981 */ /* 0x0008a2000c1e1500 */
[----:B------:R-:W-:Y:S02]  /*1a320*/  PRMT R191, RZ, 0x7610, R191 ;  /* 0x00007610ffbf7816 */ /* 0x000fe400000000bf */
[----:B------:R-:W-:Y:S01]  /*1a330*/  PRMT R190, RZ, 0x7610, R190 ;  /* 0x00007610ffbe7816 */ /* 0x000fe200000000be */
[----:B------:R-:W2:Y:S01]  /*1a340*/  LDL R95, [R1+0xde4] ;  /* 0x000de400015f7983 */ /* 0x000ea20000100800 */
[----:B----4-:R-:W-:-:S03]  /*1a350*/  @!P0 IMAD.MOV.U32 R6, RZ, RZ, R44 ;  /* 0x000000ffff068224 */ /* 0x010fc600078e002c */
[----:B------:R-:W4:Y:S01]  /*1a360*/  LDL R44, [R1+0xe00] ;  /* 0x000e0000012c7983 */ /* 0x000f220000100800 */
[----:B------:R-:W-:Y:S01]  /*1a370*/  @!P0 IMAD.MOV.U32 R7, RZ, RZ, R94 ;  /* 0x000000ffff078224 */ /* 0x000fe200078e005e */
[----:B0-----:R-:W-:Y:S02]  /*1a380*/  LOP3.LUT R150, R150, 0x3f, RZ, 0xc0, !PT ;  /* 0x0000003f96967812 */ /* 0x001fe400078ec0ff */
[----:B------:R-:W-:Y:S04]  /*1a390*/  STS.U16 [R39+UR6+0x10480], R163 ;  /* 0x010480a327007988 */ /* 0x000fe80008000406 */
[----:B------:R-:W-:Y:S04]  /*1a3a0*/  STS.U16 [R39+UR6+0x10880], R158 ;  /* 0x0108809e27007988 */ /* 0x000fe80008000406 */
[----:B------:R-:W-:Y:S04]  /*1a3b0*/  STS.U16 [R39+UR6+0x10c80], R153 ;  /* 0x010c809927007988 */ /* 0x000fe80008000406 */
[----:B------:R-:W-:Y:S01]  /*1a3c0*/  STS.U16 [R39+UR6+0x11080], R20 ;  /* 0x0110801427007988 */ /* 0x000fe20008000406 */
[----:B-1----:R-:W-:-:S03]  /*1a3d0*/  LOP3.LUT R4, R4, 0x40, RZ, 0xc0, !PT ;  /* 0x0000004004047812 */ /* 0x002fc600078ec0ff */
[----:B------:R-:W-:Y:S04]  /*1a3e0*/  STS.U16 [R39+UR6+0x11480], R17 ;  /* 0x0114801127007988 */ /* 0x000fe80008000406 */
[----:B------:R-:W-:Y:S04]  /*1a3f0*/  STS.U16 [R39+UR6+0x11880], R14 ;  /* 0x0118800e27007988 */ /* 0x000fe80008000406 */
[----:B------:R0:W4:Y:S04]  /*1a400*/  @!P0 LDG.E.U16 R192, desc[UR56][R6.64] ;  /* 0x0000003806c08981 */ /* 0x000128000c1e1500 */
[----:B------:R1:W-:Y:S01]  /*1a410*/  STS.U16 [R39+UR6+0x11c80], R12 ;  /* 0x011c800c27007988 */ /* 0x0003e20008000406 */
[----:B------:R-:W-:-:S03]  /*1a420*/  PRMT R189, RZ, 0x7610, R189 ;  /* 0x00007610ffbd7816 */ /* 0x000fc600000000bd */
[----:B------:R-:W4:Y:S01]  /*1a430*/  LDL R94, [R1+0xdc0] ;  /* 0x000dc000015e7983 */ /* 0x000f220000100800 */
[----:B0-----:R-:W-:Y:S02]  /*1a440*/  @!P0 IMAD.MOV.U32 R6, RZ, RZ, R89 ;  /* 0x000000ffff068224 */ /* 0x001fe400078e0059 */
[----:B------:R-:W-:Y:S01]  /*1a450*/  @!P0 IMAD.MOV.U32 R7, RZ, RZ, R91 ;  /* 0x000000ffff078224 */ /* 0x000fe200078e005b */
[----:B------:R-:W4:Y:S01]  /*1a460*/  LDL R89, [R1+0xda4] ;  /* 0x000da40001597983 */ /* 0x000f220000100800 */
[----:B-1----:R-:W-:-:S03]  /*1a470*/  IMAD.SHL.U32 R39, R150, 0x2, RZ ;  /* 0x0000000296277824 */ /* 0x002fc600078e00ff */
[----:B------:R0:W4:Y:S01]  /*1a480*/  @!P0 LDG.E.U16 R191, desc[UR56][R6.64] ;  /* 0x0000003806bf8981 */ /* 0x000122000c1e1500 */
[----:B------:R-:W-:-:S03]  /*1a490*/  IMAD R4, R4, 0x80, R39 ;  /* 0x0000008004047824 */ /* 0x000fc600078e0227 */
[----:B------:R-:W4:Y:S04]  /*1a4a0*/  LDL R39, [R1+0xe04] ;  /* 0x000e040001277983 */ /* 0x000f280000100800 */
[----:B------:R-:W4:Y:S01]  /*1a4b0*/  LDL R91, [R1+0xda0] ;  /* 0x000da000015b7983 */ /* 0x000f220000100800 */
[----:B0-----:R-:W-:Y:S02]  /*1a4c0*/  @!P0 IMAD.MOV.U32 R6, RZ, RZ, R85 ;  /* 0x000000ffff068224 */ /* 0x001fe400078e0055 */
[----:B------:R-:W-:Y:S01]  /*1a4d0*/  @!P0 IMAD.MOV.U32 R7, RZ, RZ, R86 ;  /* 0x000000ffff078224 */ /* 0x000fe200078e0056 */
[----:B------:R-:W-:Y:S01]  /*1a4e0*/  PRMT R188, RZ, 0x7610, R188 ;  /* 0x00007610ffbc7816 */ /* 0x000fe200000000bc */
[----:B------:R-:W4:Y:S04]  /*1a4f0*/  LDL R86, [R1+0xd80] ;  /* 0x000d800001567983 */ /* 0x000f280000100800 */
[----:B------:R0:W4:Y:S04]  /*1a500*/  @!P0 LDG.E.U16 R190, desc[UR56][R6.64] ;  /* 0x0000003806be8981 */ /* 0x000128000c1e1500 */
[----:B------:R-:W4:Y:S01]  /*1a510*/  LDL R85, [R1+0xd84] ;  /* 0x000d840001557983 */ /* 0x000f220000100800 */
[----:B0-----:R-:W-:-:S02]  /*1a520*/  @!P0 IMAD.MOV.U32 R6, RZ, RZ, R79 ;  /* 0x000000ffff068224 */ /* 0x001fc400078e004f */
[----:B------:R-:W-:Y:S01]  /*1a530*/  @!P0 IMAD.MOV.U32 R7, RZ, RZ, R82 ;  /* 0x000000ffff078224 */ /* 0x000fe200078e0052 */
[----:B------:R-:W-:Y:S01]  /*1a540*/  PRMT R187, RZ, 0x7610, R187 ;  /* 0x00007610ffbb7816 */ /* 0x000fe200000000bb */
[----:B------:R-:W4:Y:S04]  /*1a550*/  LDL R82, [R1+0xd60] ;  /* 0x000d600001527983 */ /* 0x000f280000100800 */
[----:B------:R0:W4:Y:S04]  /*1a560*/  @!P0 LDG.E.U16 R189, desc[UR56][R6.64] ;  /* 0x0000003806bd8981 */ /* 0x000128000c1e1500 */
[----:B------:R-:W4:Y:S01]  /*1a570*/  LDL R79, [R1+0xd64] ;  /* 0x000d6400014f7983 */ /* 0x000f220000100800 */
[----:B0-----:R-:W-:Y:S01]  /*1a580*/  @!P0 IMAD.MOV.U32 R7, RZ, RZ, R74 ;  /* 0x000000ffff078224 */ /* 0x001fe200078e004a */
[----:B------:R-:W-:-:S02]  /*1a590*/  PRMT R186, RZ, 0x7610, R186 ;  /* 0x00007610ffba7816 */ /* 0x000fc400000000ba */
[----:B------:R-:W4:Y:S01]  /*1a5a0*/  LDL R74, [R1+0xd40] ;  /* 0x000d4000014a7983 */ /* 0x000f220000100800 */
[----:B---3--:R-:W-:-:S03]  /*1a5b0*/  @!P0 IMAD.MOV.U32 R6, RZ, RZ, R43 ;  /* 0x000000ffff068224 */ /* 0x008fc600078e002b */
[----:B------:R-:W3:Y:S04]  /*1a5c0*/  LDL R43, [R1+0xdc4] ;  /* 0x000dc400012b7983 */ /* 0x000ee80000100800 */
[----:B------:R2:W3:Y:S02]  /*1a5d0*/  @!P0 LDG.E.U16 R188, desc[UR56][R6.64] ;  /* 0x0000003806bc8981 */ /* 0x0004e4000c1e1500 */
[----:B--2---:R-:W-:Y:S02]  /*1a5e0*/  @!P0 IMAD.MOV.U32 R6, RZ, RZ, R64 ;  /* 0x000000ffff068224 */ /* 0x004fe400078e0040 */
[----:B------:R-:W-:Y:S01]  /*1a5f0*/  @!P0 IMAD.MOV.U32 R7, RZ, RZ, R73 ;  /* 0x000000ffff078224 */ /* 0x000fe200078e0049 */
[----:B------:R-:W-:Y:S01]  /*1a600*/  PRMT R185, RZ, 0x7610, R185 ;  /* 0x00007610ffb97816 */ /* 0x000fe200000000b9 */
[----:B------:R-:W2:Y:S04]  /*1a610*/  LDL R73, [R1+0xd20] ;  /* 0x000d200001497983 */ /* 0x000ea80000100800 */
[----:B------:R4:W2:Y:S04]  /*1a620*/  @!P0 LDG.E.U16 R187, desc[UR56][R6.64] ;  /* 0x0000003806bb8981 */ /* 0x0008a8000c1e1500 */
[----:B------:R-:W2:Y:S01]  /*1a630*/  LDL R64, [R1+0xd24] ;  /* 0x000d240001407983 */ /* 0x000ea20000100800 */
[----:B----4-:R-:W-:-:S03]  /*1a640*/  @!P0 IMAD.MOV.U32 R7, RZ, RZ, R44 ;  /* 0x000000ffff078224 */ /* 0x010fc600078e002c */
[----:B------:R-:W4:Y:S01]  /*1a650*/  LDL R44, [R1+0xd44] ;  /* 0x000d4400012c7983 */ /* 0x000f220000100800 */
[----:B------:R-:W-:-:S05]  /*1a660*/  LOP3.LUT R4, R4, 0x20, RZ, 0x3c, !PT ;  /* 0x0000002004047812 */ /* 0x000fca00078e3cff */
[----:B------:R-:W-:Y:S04]  /*1a670*/  STS.U16 [R4+UR6+0x10100], R172 ;  /* 0x010100ac04007988 */ /* 0x000fe80008000406 */
[----:B------:R-:W-:Y:S04]  /*1a680*/  STS.U16 [R4+UR6+0x10500], R169 ;  /* 0x010500a904007988 */ /* 0x000fe80008000406 */
[----:B------:R-:W-:Y:S04]  /*1a690*/  STS.U16 [R4+UR6+0x10900], R165 ;  /* 0x010900a504007988 */ /* 0x000fe80008000406 */
[----:B------:R-:W-:Y:S01]  /*1a6a0*/  STS.U16 [R4+UR6+0x10d00], R161 ;  /* 0x010d00a104007988 */ /* 0x000fe20008000406 */
[----:B------:R-:W0:Y:S01]  /*1a6b0*/  S2R R150, SR_TID.X ;  /* 0x0000000000967919 */ /* 0x000e220000002100 */
[----:B------:R-:W-:-:S05]  /*1a6c0*/  @!P0 IMAD.MOV.U32 R6, RZ, RZ, R39 ;  /* 0x000000ffff068224 */ /* 0x000fca00078e0027 */
[----:B------:R1:W2:Y:S02]  /*1a6d0*/  @!P0 LDG.E.U16 R186, desc[UR56][R6.64] ;  /* 0x0000003806ba8981 */ /* 0x0002a4000c1e1500 */
[----:B-1----:R-:W-:Y:S02]  /*1a6e0*/  @!P0 IMAD.MOV.U32 R6, RZ, RZ, R95 ;  /* 0x000000ffff068224 */ /* 0x002fe400078e005f */
[----:B------:R-:W-:Y:S01]  /*1a6f0*/  @!P0 IMAD.MOV.U32 R7, RZ, RZ, R96 ;  /* 0x000000ffff078224 */ /* 0x000fe200078e0060 */
[----:B------:R-:W-:Y:S04]  /*1a700*/  STS.U16 [R4+UR6+0x11100], R156 ;  /* 0x0111009c04007988 */ /* 0x000fe80008000406 */
[----:B------:R1:W2:Y:S04]  /*1a710*/  @!P0 LDG.E.U16 R185, desc[UR56][R6.64] ;  /* 0x0000003806b98981 */ /* 0x0002a8000c1e1500 */
[----:B------:R-:W-:Y:S04]  /*1a720*/  STS.U16 [R4+UR6+0x11500], R152 ;  /* 0x0115009804007988 */ /* 0x000fe80008000406 */
[----:B------:R-:W-:Y:S04]  /*1a730*/  STS.U16 [R4+UR6+0x11900], R19 ;  /* 0x0119001304007988 */ /* 0x000fe80008000406 */
[----:B------:R1:W-:Y:S01]  /*1a740*/  STS.U16 [R4+UR6+0x11d00], R16 ;  /* 0x011d001004007988 */ /* 0x0003e20008000406 */
[----:B------:R-:W-:-:S02]  /*1a750*/  PRMT R184, RZ, 0x7610, R184 ;  /* 0x00007610ffb87816 */ /* 0x000fc400000000b8 */
[----:B0-----:R-:W-:Y:S01]  /*1a760*/  LOP3.LUT R150, R150, 0x3f, RZ, 0xc0, !PT ;  /* 0x0000003f96967812 */ /* 0x001fe200078ec0ff */
[----:B------:R-:W2:Y:S01]  /*1a770*/  LDL R96, [R1+0xce0] ;  /* 0x000ce00001607983 */ /* 0x000ea20000100800 */
[----:B------:R-:W-:Y:S02]  /*1a780*/  PRMT R183, RZ, 0x7610, R183 ;  /* 0x00007610ffb77816 */ /* 0x000fe400000000b7 */
[----:B------:R-:W-:Y:S01]  /*1a790*/  PRMT R182, RZ, 0x7610, R182 ;  /* 0x00007610ffb67816 */ /* 0x000fe200000000b6 */
[----:B------:R-:W2:Y:S01]  /*1a7a0*/  LDL R95, [R1+0xce4] ;  /* 0x000ce400015f7983 */ /* 0x000ea20000100800 */
[----:B-1----:R-:W0:Y:S01]  /*1a7b0*/  S2R R4, SR_TID.X ;  /* 0x0000000000047919 */ /* 0x002e220000002100 */
[----:B------:R-:W-:Y:S02]  /*1a7c0*/  @!P0 IMAD.MOV.U32 R7, RZ, RZ, R94 ;  /* 0x000000ffff078224 */ /* 0x000fe400078e005e */
[----:B------:R-:W-:Y:S01]  /*1a7d0*/  IMAD.SHL.U32 R39, R150, 0x2, RZ ;  /* 0x0000000296277824 */ /* 0x000fe200078e00ff */
[----:B------:R-:W-:Y:S01]  /*1a7e0*/  PRMT R181, RZ, 0x7610, R181 ;  /* 0x00007610ffb57816 */ /* 0x000fe200000000b5 */
[----:B------:R-:W2:Y:S01]  /*1a7f0*/  LDL R94, [R1+0xcc0] ;  /* 0x000cc000015e7983 */ /* 0x000ea20000100800 */
[----:B0-----:R-:W-:-:S05]  /*1a800*/  LOP3.LUT R4, R4, 0x40, RZ, 0xc0, !PT ;  /* 0x0000004004047812 */ /* 0x001fca00078ec0ff */
[----:B------:R-:W-:Y:S02]  /*1a810*/  IMAD R4, R4, 0x80, R39 ;  /* 0x0000008004047824 */ /* 0x000fe400078e0227 */
[----:B------:R-:W2:Y:S01]  /*1a820*/  LDL R39, [R1+0xd04] ;  /* 0x000d040001277983 */ /* 0x000ea20000100800 */
[----:B---3--:R-:W-:-:S03]  /*1a830*/  @!P0 IMAD.MOV.U32 R6, RZ, RZ, R43 ;  /* 0x000000ffff068224 */ /* 0x008fc600078e002b */
[----:B------:R-:W3:Y:S04]  /*1a840*/  LDL R43, [R1+0xd00] ;  /* 0x000d0000012b7983 */ /* 0x000ee80000100800 */
[----:B------:R0:W3:Y:S02]  /*1a850*/  @!P0 LDG.E.U16 R184, desc[UR56][R6.64] ;  /* 0x0000003806b88981 */ /* 0x0000e4000c1e1500 */
[----:B0-----:R-:W-:Y:S02]  /*1a860*/  @!P0 IMAD.MOV.U32 R6, RZ, RZ, R89 ;  /* 0x000000ffff068224 */ /* 0x001fe400078e0059 */
        /* <DEDUP_REMOVED lines=18> */
[----:B------:R-:W-:-:S03]  /*1a990*/  @!P0 IMAD.MOV.U32 R7, RZ, RZ, R74 ;  /* 0x000000ffff078224 */ /* 0x000fc600078e004a */
[----:B------:R-:W4:Y:S04]  /*1a9a0*/  LDL R74, [R1+0xa28] ;  /* 0x000a2800014a7983 */ /* 0x000f280000100800 */
[----:B------:R2:W4:Y:S02]  /*1a9b0*/  @!P0 LDG.E.U16 R180, desc[UR56][R6.64] ;  /* 0x0000003806b48981 */ /* 0x000524000c1e1500 */
[----:B--2---:R-:W-:Y:S02]  /*1a9c0*/  @!P0 IMAD.MOV.U32 R6, RZ, RZ, R64 ;  /* 0x000000ffff068224 */ /* 0x004fe400078e0040 */
[----:B------:R-:W-:Y:S01]  /*1a9d0*/  @!P0 IMAD.MOV.U32 R7, RZ, RZ, R73 ;  /* 0x000000ffff078224 */ /* 0x000fe200078e0049 */
[----:B------:R-:W-:Y:S01]  /*1a9e0*/  PRMT R178, RZ, 0x7610, R178 ;  /* 0x00007610ffb27816 */ /* 0x000fe200000000b2 */
[----:B------:R-:W2:Y:S04]  /*1a9f0*/  LDL R73, [R1+0xa08] ;  /* 0x000a080001497983 */ /* 0x000ea80000100800 */
[----:B------:R0:W2:Y:S01]  /*1aa00*/  @!P0 LDG.E.U16 R179, desc[UR56][R6.64] ;  /* 0x0000003806b38981 */ /* 0x0000a2000c1e1500 */
[----:B------:R-:W-:-:S03]  /*1aa10*/  PRMT R177, RZ, 0x7610, R177 ;  /* 0x00007610ffb17816 */ /* 0x000fc600000000b1 */
[----:B------:R-:W2:Y:S01]  /*1aa20*/  LDL R64, [R1+0xa0c] ;  /* 0x000a0c0001407983 */ /* 0x000ea20000100800 */
[----:B------:R-:W-:-:S05]  /*1aa30*/  LOP3.LUT R4, R4, 0x30, RZ, 0x3c, !PT ;  /* 0x0000003004047812 */ /* 0x000fca00078e3cff */
[----:B------:R-:W-:Y:S04]  /*1aa40*/  STS.U16 [R4+UR6+0x10180], R175 ;  /* 0x010180af04007988 */ /* 0x000fe80008000406 */
[----:B------:R-:W-:Y:S04]  /*1aa50*/  STS.U16 [R4+UR6+0x10580], R174 ;  /* 0x010580ae04007988 */ /* 0x000fe80008000406 */
[----:B------:R-:W-:Y:S04]  /*1aa60*/  STS.U16 [R4+UR6+0x10980], R171 ;  /* 0x010980ab04007988 */ /* 0x000fe80008000406 */
[----:B------:R-:W-:Y:S01]  /*1aa70*/  STS.U16 [R4+UR6+0x10d80], R168 ;  /* 0x010d80a804007988 */ /* 0x000fe20008000406 */
[----:B------:R-:W1:Y:S03]  /*1aa80*/  S2R R150, SR_TID.X ;  /* 0x0000000000967919 */ /* 0x000e660000002100 */
[----:B------:R-:W-:Y:S04]  /*1aa90*/  STS.U16 [R4+UR6+0x11180], R164 ;  /* 0x011180a404007988 */ /* 0x000fe80008000406 */
[----:B------:R-:W-:Y:S04]  /*1aaa0*/  STS.U16 [R4+UR6+0x11580], R160 ;  /* 0x011580a004007988 */ /* 0x000fe80008000406 */
[----:B------:R-:W-:Y:S04]  /*1aab0*/  STS.U16 [R4+UR6+0x11980], R154 ;  /* 0x0119809a04007988 */ /* 0x000fe80008000406 */
[----:B------:R0:W-:Y:S02]  /*1aac0*/  STS.U16 [R4+UR6+0x11d80], R22 ;  /* 0x011d801604007988 */ /* 0x0001e40008000406 */
[----:B0-----:R-:W0:Y:S01]  /*1aad0*/  S2R R4, SR_TID.X ;  /* 0x0000000000047919 */ /* 0x001e220000002100 */
[----:B------:R-:W-:-:S02]  /*1aae0*/  @!P0 IMAD.MOV.U32 R6, RZ, RZ, R39 ;  /* 0x000000ffff068224 */ /* 0x000fc400078e0027 */
[----:B---3--:R-:W-:Y:S02]  /*1aaf0*/  @!P0 IMAD.MOV.U32 R7, RZ, RZ, R43 ;  /* 0x000000ffff078224 */ /* 0x008fe400078e002b */
[----:B------:R-:W3:Y:S04]  /*1ab00*/  LDL R43, [R1+0xa2c] ;  /* 0x000a2c00012b7983 */ /* 0x000ee80000100800 */
[----:B------:R1:W2:Y:S02]  /*1ab10*/  @!P0 LDG.E.U16 R178, desc[UR56][R6.64] ;  /* 0x0000003806b28981 */ /* 0x0002a4000c1e1500 */
[----:B-1----:R-:W-:Y:S02]  /*1ab20*/  @!P0 IMAD.MOV.U32 R6, RZ, RZ, R95 ;  /* 0x000000ffff068224 */ /* 0x002fe400078e005f */
[----:B------:R-:W-:-:S05]  /*1ab30*/  @!P0 IMAD.MOV.U32 R7, RZ, RZ, R96 ;  /* 0x000000ffff078224 */ /* 0x000fca00078e0060 */
[----:B------:R4:W2:Y:S01]  /*1ab40*/  @!P0 LDG.E.U16 R177, desc[UR56][R6.64] ;  /* 0x0000003806b18981 */ /* 0x0008a2000c1e1500 */
[----:B------:R-:W-:Y:S02]  /*1ab50*/  LOP3.LUT R150, R150, 0x3f, RZ, 0xc0, !PT ;  /* 0x0000003f96967812 */ /* 0x000fe400078ec0ff */
[----:B0-----:R-:W-:-:S03]  /*1ab60*/  LOP3.LUT R4, R4, 0x40, RZ, 0xc0, !PT ;  /* 0x0000004004047812 */ /* 0x001fc600078ec0ff */
[----:B------:R-:W-:Y:S02]  /*1ab70*/  IMAD.SHL.U32 R39, R150, 0x2, RZ ;  /* 0x0000000296277824 */ /* 0x000fe400078e00ff */
[----:B----4-:R-:W-:Y:S02]  /*1ab80*/  @!P0 IMAD.MOV.U32 R6, RZ, RZ, R44 ;  /* 0x000000ffff068224 */ /* 0x010fe400078e002c */
[----:B------:R-:W4:Y:S01]  /*1ab90*/  LDL R44, [R1+0x9e8] ;  /* 0x0009e800012c7983 */ /* 0x000f220000100800 */
[----:B------:R-:W-:-:S03]  /*1aba0*/  IMAD R4, R4, 0x80, R39 ;  /* 0x0000008004047824 */ /* 0x000fc600078e0227 */
[----:B------:R-:W4:Y:S02]  /*1abb0*/  LDL R39, [R1+0x9ec] ;  /* 0x0009ec0001277983 */ /* 0x000f240000100800 */
[----:B------:R-:W-:Y:S01]  /*1abc0*/  LOP3.LUT R4, R4, 0x40, RZ, 0x3c, !PT ;  /* 0x0000004004047812 */ /* 0x000fe200078e3cff */
[----:B------:R-:W-:Y:S01]  /*1abd0*/  @!P0 IMAD.MOV.U32 R7, RZ, RZ, R94 ;  /* 0x000000ffff078224 */ /* 0x000fe200078e005e */
[----:B------:R-:W-:Y:S01]  /*1abe0*/  PRMT R175, RZ, 0x7610, R175 ;  /* 0x00007610ffaf7816 */ /* 0x000fe200000000af */
[----:B------:R-:W4:Y:S04]  /*1abf0*/  LDL R94, [R1+0x9c8] ;  /* 0x0009c800015e7983 */ /* 0x000f280000100800 */
[----:B------:R0:W-:Y:S02]  /*1ac00*/  STS.U16 [R4+UR6+0x10200], R176 ;  /* 0x010200b004007988 */ /* 0x0001e40008000406 */
[----:B0-----:R-:W-:-:S06]  /*1ac10*/  PRMT R176, RZ, 0x7610, R176 ;  /* 0x00007610ffb07816 */ /* 0x001fcc00000000b0 */
[----:B------:R0:W4:Y:S01]  /*1ac20*/  @!P0 LDG.E.U16 R176, desc[UR56][R6.64] ;  /* 0x0000003806b08981 */ /* 0x000122000c1e1500 */
[----:B------:R-:W-:Y:S01]  /*1ac30*/  PRMT R174, RZ, 0x7610, R174 ;  /* 0x00007610ffae7816 */ /* 0x000fe200000000ae */
[----:B0-----:R-:W-:Y:S02]  /*1ac40*/  @!P0 IMAD.MOV.U32 R6, RZ, RZ, R89 ;  /* 0x000000ffff068224 */ /* 0x001fe400078e0059 */
[----:B------:R-:W-:Y:S01]  /*1ac50*/  @!P0 IMAD.MOV.U32 R7, RZ, RZ, R91 ;  /* 0x000000ffff078224 */ /* 0x000fe200078e005b */
[----:B------:R0:W-:Y:S04]  /*1ac60*/  STS.U16 [R4+UR6+0x10600], R93 ;  /* 0x0106005d04007988 */ /* 0x0001e80008000406 */
[----:B------:R1:W4:Y:S04]  /*1ac70*/  @!P0 LDG.E.U16 R175, desc[UR56][R6.64] ;  /* 0x0000003806af8981 */ /* 0x000328000c1e1500 */
[----:B------:R-:W-:Y:S04]  /*1ac80*/  STS.U16 [R4+UR6+0x10a00], R88 ;  /* 0x010a005804007988 */ /* 0x000fe80008000406 */
[----:B0-----:R-:W4:Y:S01]  /*1ac90*/  LDL R93, [R1+0x9cc] ;  /* 0x0009cc00015d7983 */ /* 0x001f220000100800 */
[----:B-1----:R-:W-:-:S02]  /*1aca0*/  @!P0 IMAD.MOV.U32 R6, RZ, RZ, R85 ;  /* 0x000000ffff068224 */ /* 0x002fc400078e0055 */
[----:B------:R-:W-:Y:S01]  /*1acb0*/  @!P0 IMAD.MOV.U32 R7, RZ, RZ, R86 ;  /* 0x000000ffff078224 */ /* 0x000fe200078e0056 */
[----:B------:R0:W-:Y:S04]  /*1acc0*/  STS.U16 [R4+UR6+0x10e00], R173 ;  /* 0x010e00ad04007988 */ /* 0x0001e80008000406 */
[----:B------:R1:W4:Y:S04]  /*1acd0*/  @!P0 LDG.E.U16 R174, desc[UR56][R6.64] ;  /* 0x0000003806ae8981 */ /* 0x000328000c1e1500 */
[----:B------:R-:W4:Y:S01]  /*1ace0*/  LDL R91, [R1+0x9a8] ;  /* 0x0009a800015b7983 */ /* 0x000f220000100800 */
[----:B0-----:R-:W-:-:S03]  /*1acf0*/  PRMT R173, RZ, 0x7610, R173 ;  /* 0x00007610ffad7816 */ /* 0x001fc600000000ad */
[----:B------:R-:W4:Y:S01]  /*1ad00*/  LDL R89, [R1+0x988] ;  /* 0x0009880001597983 */ /* 0x000f220000100800 */
[----:B-1----:R-:W-:Y:S02]  /*1ad10*/  @!P0 IMAD.MOV.U32 R6, RZ, RZ, R79 ;  /* 0x000000ffff068224 */ /* 0x002fe400078e004f */
[----:B------:R-:W-:Y:S01]  /*1ad20*/  @!P0 IMAD.MOV.U32 R7, RZ, RZ, R82 ;  /* 0x000000ffff078224 */ /* 0x000fe200078e0052 */
[----:B------:R-:W4:Y:S04]  /*1ad30*/  LDL R88, [R1+0x98c] ;  /* 0x00098c0001587983 */ /* 0x000f280000100800 */
[----:B------:R0:W4:Y:S04]  /*1ad40*/  @!P0 LDG.E.U16 R173, desc[UR56][R6.64] ;  /* 0x0000003806ad8981 */ /* 0x000128000c1e1500 */
[----:B------:R-:W4:Y:S04]  /*1ad50*/  LDL R86, [R1+0x968] ;  /* 0x0009680001567983 */ /* 0x000f280000100800 */
[----:B------:R-:W4:Y:S04]  /*1ad60*/  LDL R85, [R1+0x96c] ;  /* 0x00096c0001557983 */ /* 0x000f280000100800 */
[----:B------:R-:W4:Y:S04]  /*1ad70*/  LDL R82, [R1+0x948] ;  /* 0x0009480001527983 */ /* 0x000f280000100800 */
[----:B------:R-:W4:Y:S01]  /*1ad80*/  LDL R79, [R1+0x94c] ;  /* 0x00094c00014f7983 */ /* 0x000f220000100800 */
[----:B0-----:R-:W-:-:S03]  /*1ad90*/  @!P0 IMAD.MOV.U32 R7, RZ, RZ, R74 ;  /* 0x000000ffff078224 */ /* 0x001fc600078e004a */
[----:B------:R-:W4:Y:S01]  /*1ada0*/  LDL R74, [R1+0x928] ;  /* 0x00092800014a7983 */ /* 0x000f220000100800 */
[----:B------:R-:W-:Y:S02]  /*1adb0*/  PRMT R172, RZ, 0x7610, R172 ;  /* 0x00007610ffac7816 */ /* 0x000fe400000000ac */
[----:B------:R-:W-:Y:S01]  /*1adc0*/  PRMT R171, RZ, 0x7610, R171 ;  /* 0x00007610ffab7816 */ /* 0x000fe200000000ab */
[----:B------:R-:W0:Y:S01]  /*1add0*/  S2R R150, SR_TID.X ;  /* 0x0000000000967919 */ /* 0x000e220000002100 */
[----:B------:R-:W-:Y:S04]  /*1ade0*/  STS.U16 [R4+UR6+0x11200], R170 ;  /* 0x011200aa04007988 */ /* 0x000fe80008000406 */
[----:B------:R-:W-:Y:S01]  /*1adf0*/  STS.U16 [R4+UR6+0x11600], R167 ;  /* 0x011600a704007988 */ /* 0x000fe20008000406 */
[----:B---3--:R-:W-:-:S03]  /*1ae00*/  @!P0 IMAD.MOV.U32 R6, RZ, RZ, R43 ;  /* 0x000000ffff068224 */ /* 0x008fc600078e002b */
[----:B------:R-:W3:Y:S04]  /*1ae10*/  LDL R43, [R1+0x9ac] ;  /* 0x0009ac00012b7983 */ /* 0x000ee80000100800 */
[----:B------:R2:W3:Y:S02]  /*1ae20*/  @!P0 LDG.E.U16 R172, desc[UR56][R6.64] ;  /* 0x0000003806ac8981 */ /* 0x0004e4000c1e1500 */
[----:B--2---:R-:W-:Y:S02]  /*1ae30*/  @!P0 IMAD.MOV.U32 R6, RZ, RZ, R64 ;  /* 0x000000ffff068224 */ /* 0x004fe400078e0040 */
[----:B------:R-:W-:Y:S01]  /*1ae40*/  @!P0 IMAD.MOV.U32 R7, RZ, RZ, R73 ;  /* 0x000000ffff078224 */ /* 0x000fe200078e0049 */
[----:B------:R-:W-:Y:S04]  /*1ae50*/  STS.U16 [R4+UR6+0x11a00], R162 ;  /* 0x011a00a204007988 */ /* 0x000fe80008000406 */
[----:B------:R-:W2:Y:S04]  /*1ae60*/  LDL R73, [R1+0x92c] ;  /* 0x00092c0001497983 */ /* 0x000ea80000100800 */
[----:B------:R4:W2:Y:S04]  /*1ae70*/  @!P0 LDG.E.U16 R171, desc[UR56][R6.64] ;  /* 0x0000003806ab8981 */ /* 0x0008a8000c1e1500 */
[----:B------:R1:W-:Y:S01]  /*1ae80*/  STS.U16 [R4+UR6+0x11e00], R157 ;  /* 0x011e009d04007988 */ /* 0x0003e20008000406 */
[----:B0-----:R-:W-:-:S03]  /*1ae90*/  LOP3.LUT R150, R150, 0x3f, RZ, 0xc0, !PT ;  /* 0x0000003f96967812 */ /* 0x001fc600078ec0ff */
[----:B------:R-:W2:Y:S01]  /*1aea0*/  LDL R64, [R1+0x908] ;  /* 0x0009080001407983 */ /* 0x000ea20000100800 */
[----:B-1----:R-:W0:Y:S01]  /*1aeb0*/  S2R R4, SR_TID.X ;  /* 0x0000000000047919 */ /* 0x002e220000002100 */
[----:B----4-:R-:W-:Y:S02]  /*1aec0*/  @!P0 IMAD.MOV.U32 R7, RZ, RZ, R44 ;  /* 0x000000ffff078224 */ /* 0x010fe400078e002c */
[----:B------:R-:W4:Y:S01]  /*1aed0*/  LDL R44, [R1+0x90c] ;  /* 0x00090c00012c7983 */ /* 0x000f220000100800 */
[----:B0-----:R-:W-:Y:S01]  /*1aee0*/  LOP3.LUT R4, R4, 0x40, RZ, 0xc0, !PT ;  /* 0x0000004004047812 */ /* 0x001fe200078ec0ff */
[----:B------:R-:W-:Y:S02]  /*1aef0*/  @!P0 IMAD.MOV.U32 R6, RZ, RZ, R39 ;  /* 0x000000ffff068224 */ /* 0x000fe400078e0027 */
[----:B------:R-:W-:-:S04]  /*1af00*/  IMAD.SHL.U32 R39, R150, 0x2, RZ ;  /* 0x0000000296277824 */ /* 0x000fc800078e00ff */
[----:B------:R-:W-:Y:S02]  /*1af10*/  IMAD R4, R4, 0x80, R39 ;  /* 0x0000008004047824 */ /* 0x000fe400078e0227 */
[----:B------:R-:W4:Y:S01]  /*1af20*/  LDL R39, [R1+0x8ec] ;  /* 0x0008ec0001277983 */ /* 0x000f220000100800 */
[----:B------:R-:W-:Y:S02]  /*1af30*/  PRMT R170, RZ, 0x7610, R170 ;  /* 0x00007610ffaa7816 */ /* 0x000fe400000000aa */
[----:B------:R-:W-:-:S04]  /*1af40*/  PRMT R169, RZ, 0x7610, R169 ;  /* 0x00007610ffa97816 */ /* 0x000fc800000000a9 */
[----:B------:R0:W4:Y:S02]  /*1af50*/  @!P0 LDG.E.U16 R170, desc[UR56][R6.64] ;  /* 0x0000003806aa8981 */ /* 0x000124000c1e1500 */
[----:B0-----:R-:W-:Y:S02]  /*1af60*/  @!P0 IMAD.MOV.U32 R7, RZ, RZ, R94 ;  /* 0x000000ffff078224 */ /* 0x001fe400078e005e */
[----:B------:R-:W-:-:S05]  /*1af70*/  @!P0 IMAD.MOV.U32 R6, RZ, RZ, R93 ;  /* 0x000000ffff068224 */ /* 0x000fca00078e005d */
[----:B------:R0:W4:Y:S01]  /*1af80*/  @!P0 LDG.E.U16 R169, desc[UR56][R6.64] ;  /* 0x0000003806a98981 */ /* 0x000122000c1e1500 */
[----:B------:R-:W-:Y:S02]  /*1af90*/  PRMT R168, RZ, 0x7610, R168 ;  /* 0x00007610ffa87816 */ /* 0x000fe400000000a8 */
[----:B------:R-:W-:Y:S01]  /*1afa0*/  PRMT R167, RZ, 0x7610, R167 ;  /* 0x00007610ffa77816 */ /* 0x000fe200000000a7 */
[----:B0-----:R-:W-:Y:S01]  /*1afb0*/  @!P0 IMAD.MOV.U32 R7, RZ, RZ, R91 ;  /* 0x000000ffff078224 */ /* 0x001fe200078e005b */
[----:B------:R-:W-:Y:S02]  /*1afc0*/  PRMT R166, RZ, 0x7610, R166 ;  /* 0x00007610ffa67816 */ /* 0x000fe400000000a6 */
[----:B------:R-:W-:Y:S02]  /*1afd0*/  PRMT R165, RZ, 0x7610, R165 ;  /* 0x00007610ffa57816 */ /* 0x000fe400000000a5 */
[----:B------:R-:W-:-:S05]  /*1afe0*/  LOP3.LUT R4, R4, 0x50, RZ, 0x3c, !PT ;  /* 0x0000005004047812 */ /* 0x000fca00078e3cff */
[----:B------:R-:W-:Y:S04]  /*1aff0*/  STS.U16 [R4+UR6+0x10280], R92 ;  /* 0x0102805c04007988 */ /* 0x000fe80008000406 */
[----:B------:R-:W-:Y:S04]  /*1b000*/  STS.U16 [R4+UR6+0x10680], R90 ;  /* 0x0106805a04007988 */ /* 0x000fe80008000406 */
[----:B------:R-:W-:Y:S04]  /*1b010*/  STS.U16 [R4+UR6+0x10a80], R87 ;  /* 0x010a805704007988 */ /* 0x000fe80008000406 */
[----:B------:R0:W-:Y:S01]  /*1b020*/  STS.U16 [R4+UR6+0x10e80], R83 ;  /* 0x010e805304007988 */ /* 0x0001e20008000406 */
[----:B------:R-:W-:-:S03]  /*1b030*/  PRMT R164, RZ, 0x7610, R164 ;  /* 0x00007610ffa47816 */ /* 0x000fc600000000a4 */
[----:B------:R1:W-:Y:S04]  /*1b040*/  STS.U16 [R4+UR6+0x11280], R80 ;  /* 0x0112805004007988 */ /* 0x0003e80008000406 */
[----:B0-----:R-:W4:Y:S04]  /*1b050*/  LDL R83, [R1+0x888] ;  /* 0x0008880001537983 */ /* 0x001f280000100800 */
[----:B------:R0:W-:Y:S01]  /*1b060*/  STS.U16 [R4+UR6+0x11680], R71 ;  /* 0x0116804704007988 */ /* 0x0001e20008000406 */
[----:B------:R-:W-:Y:S01]  /*1b070*/  PRMT R163, RZ, 0x7610, R163 ;  /* 0x00007610ffa37816 */ /* 0x000fe200000000a3 */
[----:B------:R-:W4:Y:S01]  /*1b080*/  S2R R150, SR_TID.X ;  /* 0x0000000000967919 */ /* 0x000f220000002100 */
[----:B------:R-:W-:-:S02]  /*1b090*/  PRMT R162, RZ, 0x7610, R162 ;  /* 0x00007610ffa27816 */ /* 0x000fc400000000a2 */
[----:B------:R-:W-:Y:S01]  /*1b0a0*/  PRMT R161, RZ, 0x7610, R161 ;  /* 0x00007610ffa17816 */ /* 0x000fe200000000a1 */
[----:B-1----:R-:W4:Y:S04]  /*1b0b0*/  LDL R80, [R1+0x828] ;  /* 0x0008280001507983 */ /* 0x002f280000100800 */
[----:B0-----:R-:W4:Y:S01]  /*1b0c0*/  LDL R71, [R1+0x86c] ;  /* 0x00086c0001477983 */ /* 0x001f220000100800 */
[----:B---3--:R-:W-:-:S03]  /*1b0d0*/  @!P0 IMAD.MOV.U32 R6, RZ, RZ, R43 ;  /* 0x000000ffff068224 */ /* 0x008fc600078e002b */
[----:B------:R-:W3:Y:S04]  /*1b0e0*/  LDL R43, [R1+0x8e8] ;  /* 0x0008e800012b7983 */ /* 0x000ee80000100800 */
[----:B------:R0:W3:Y:S02]  /*1b0f0*/  @!P0 LDG.E.U16 R168, desc[UR56][R6.64] ;  /* 0x0000003806a88981 */ /* 0x0000e4000c1e1500 */
[----:B0-----:R-:W-:Y:S02]  /*1b100*/  @!P0 IMAD.MOV.U32 R6, RZ, RZ, R88 ;  /* 0x000000ffff068224 */ /* 0x001fe400078e0058 */
[----:B------:R-:W-:-:S05]  /*1b110*/  @!P0 IMAD.MOV.U32 R7, RZ, RZ, R89 ;  /* 0x000000ffff078224 */ /* 0x000fca00078e0059 */
        /* <DEDUP_REMOVED lines=18> */
[----:B------:R-:W-:-:S05]  /*1b240*/  @!P0 IMAD.MOV.U32 R7, RZ, RZ, R64 ;  /* 0x000000ffff078224 */ /* 0x000fca00078e0040 */
[----:B------:R0:W4:Y:S02]  /*1b250*/  @!P0 LDG.E.U16 R163, desc[UR56][R6.64] ;  /* 0x0000003806a38981 */ /* 0x000124000c1e1500 */
[----:B0-----:R-:W-:Y:S02]  /*1b260*/  @!P0 IMAD.MOV.U32 R6, RZ, RZ, R39 ;  /* 0x000000ffff068224 */ /* 0x001fe400078e0027 */
[----:B------:R-:W4:Y:S04]  /*1b270*/  LDL R39, [R1+0x84c] ;  /* 0x00084c0001277983 */ /* 0x000f280000100800 */
[----:B------:R-:W-:Y:S04]  /*1b280*/  STS.U16 [R4+UR6+0x11a80], R248 ;  /* 0x011a80f804007988 */ /* 0x000fe80008000406 */
[----:B------:R0:W-:Y:S04]  /*1b290*/  STS.U16 [R4+UR6+0x11e80], R240 ;  /* 0x011e80f004007988 */ /* 0x0001e80008000406 */
[----:B0-----:R-:W4:Y:S01]  /*1b2a0*/  LDL R4, [R1+0x82c] ;  /* 0x00082c0001047983 */ /* 0x001f220000100800 */
[----:B------:R-:W-:-:S05]  /*1b2b0*/  LOP3.LUT R150, R150, 0x3f, RZ, 0xc0, !PT ;  /* 0x0000003f96967812 */ /* 0x000fca00078ec0ff */
[----:B------:R-:W-:Y:S01]  /*1b2c0*/  IMAD.SHL.U32 R64, R150, 0x2, RZ ;  /* 0x0000000296407824 */ /* 0x000fe200078e00ff */
[----:B------:R-:W-:Y:S02]  /*1b2d0*/  PRMT R160, RZ, 0x7610, R160 ;  /* 0x00007610ffa07816 */ /* 0x000fe400000000a0 */
[----:B------:R-:W-:Y:S02]  /*1b2e0*/  PRMT R159, RZ, 0x7610, R159 ;  /* 0x00007610ff9f7816 */ /* 0x000fe4000000009f */
[----:B------:R-:W-:Y:S02]  /*1b2f0*/  PRMT R158, RZ, 0x7610, R158 ;  /* 0x00007610ff9e7816 */ /* 0x000fe4000000009e */
[----:B------:R-:W-:Y:S01]  /*1b300*/  PRMT R157, RZ, 0x7610, R157 ;  /* 0x00007610ff9d7816 */ /* 0x000fe2000000009d */
[----:B---3--:R-:W-:Y:S02]  /*1b310*/  @!P0 IMAD.MOV.U32 R7, RZ, RZ, R43 ;  /* 0x000000ffff078224 */ /* 0x008fe400078e002b */
[----:B------:R-:W0:Y:S03]  /*1b320*/  S2R R43, SR_TID.X ;  /* 0x00000000002b7919 */ /* 0x000e260000002100 */
[----:B------:R1:W3:Y:S01]  /*1b330*/  @!P0 LDG.E.U16 R162, desc[UR56][R6.64] ;  /* 0x0000003806a28981 */ /* 0x0002e2000c1e1500 */
[----:B0-----:R-:W-:-:S05]  /*1b340*/  LOP3.LUT R43, R43, 0x40, RZ, 0xc0, !PT ;  /* 0x000000402b2b7812 */ /* 0x001fca00078ec0ff */
[----:B------:R-:W-:Y:S02]  /*1b350*/  IMAD R43, R43, 0x80, R64 ;  /* 0x000000802b2b7824 */ /* 0x000fe400078e0240 */
[----:B------:R-:W3:Y:S01]  /*1b360*/  LDL R64, [R1+0x7ec] ;  /* 0x0007ec0001407983 */ /* 0x000ee20000100800 */
[----:B-1----:R-:W-:Y:S02]  /*1b370*/  @!P0 IMAD.MOV.U32 R7, RZ, RZ, R86 ;  /* 0x000000ffff078224 */ /* 0x002fe400078e0056 */
[----:B------:R-:W-:Y:S01]  /*1b380*/  LOP3.LUT R43, R43, 0x60, RZ, 0x3c, !PT ;  /* 0x000000602b2b7812 */ /* 0x000fe200078e3cff */
[----:B------:R-:W-:-:S04]  /*1b390*/  @!P0 IMAD.MOV.U32 R6, RZ, RZ, R79 ;  /* 0x000000ffff068224 */ /* 0x000fc800078e004f */
[----:B------:R0:W-:Y:S04]  /*1b3a0*/  STS.U16 [R43+UR6+0x10300], R77 ;  /* 0x0103004d2b007988 */ /* 0x0001e80008000406 */
[----:B------:R1:W3:Y:S04]  /*1b3b0*/  @!P0 LDG.E.U16 R161, desc[UR56][R6.64] ;  /* 0x0000003806a18981 */ /* 0x0002e8000c1e1500 */
[----:B------:R-:W3:Y:S04]  /*1b3c0*/  LDL R79, [R1+0x808] ;  /* 0x00080800014f7983 */ /* 0x000ee80000100800 */
[----:B0-----:R-:W3:Y:S01]  /*1b3d0*/  LDL R77, [R1+0x80c] ;  /* 0x00080c00014d7983 */ /* 0x001ee20000100800 */
[----:B-1----:R-:W-:-:S02]  /*1b3e0*/  @!P0 IMAD.MOV.U32 R7, RZ, RZ, R85 ;  /* 0x000000ffff078224 */ /* 0x002fc400078e0055 */
[----:B------:R-:W-:Y:S02]  /*1b3f0*/  @!P0 IMAD.MOV.U32 R6, RZ, RZ, R74 ;  /* 0x000000ffff068224 */ /* 0x000fe400078e004a */
[----:B------:R-:W3:Y:S04]  /*1b400*/  LDL R74, [R1+0x7e8] ;  /* 0x0007e800014a7983 */ /* 0x000ee80000100800 */
[----:B------:R0:W3:Y:S02]  /*1b410*/  @!P0 LDG.E.U16 R160, desc[UR56][R6.64] ;  /* 0x0000003806a08981 */ /* 0x0000e4000c1e1500 */
[----:B0-----:R-:W-:Y:S02]  /*1b420*/  @!P0 IMAD.MOV.U32 R6, RZ, RZ, R82 ;  /* 0x000000ffff068224 */ /* 0x001fe400078e0052 */
[----:B------:R-:W-:-:S05]  /*1b430*/  @!P0 IMAD.MOV.U32 R7, RZ, RZ, R83 ;  /* 0x000000ffff078224 */ /* 0x000fca00078e0053 */
[----:B------:R0:W3:Y:S02]  /*1b440*/  @!P0 LDG.E.U16 R159, desc[UR56][R6.64] ;  /* 0x00000038069f8981 */ /* 0x0000e4000c1e1500 */
[----:B0-----:R-:W-:Y:S02]  /*1b450*/  @!P0 IMAD.MOV.U32 R6, RZ, RZ, R71 ;  /* 0x000000ffff068224 */ /* 0x001fe400078e0047 */
[----:B--2---:R-:W-:Y:S01]  /*1b460*/  @!P0 IMAD.MOV.U32 R7, RZ, RZ, R73 ;  /* 0x000000ffff078224 */ /* 0x004fe200078e0049 */
[----:B------:R-:W2:Y:S04]  /*1b470*/  LDL R71, [R1+0x7cc] ;  /* 0x0007cc0001477983 */ /* 0x000ea80000100800 */
[----:B------:R-:W2:Y:S04]  /*1b480*/  LDL R73, [R1+0x7c8] ;  /* 0x0007c80001497983 */ /* 0x000ea80000100800 */
[----:B------:R4:W2:Y:S02]  /*1b490*/  @!P0 LDG.E.U16 R158, desc[UR56][R6.64] ;  /* 0x00000038069e8981 */ /* 0x0008a4000c1e1500 */
[----:B----4-:R-:W-:-:S02]  /*1b4a0*/  @!P0 IMAD.MOV.U32 R7, RZ, RZ, R44 ;  /* 0x000000ffff078224 */ /* 0x010fc400078e002c */
[----:B------:R-:W4:Y:S04]  /*1b4b0*/  LDL R44, [R1+0x7ac] ;  /* 0x0007ac00012c7983 */ /* 0x000f280000100800 */
[----:B------:R-:W-:Y:S04]  /*1b4c0*/  STS.U16 [R43+UR6+0x10700], R84 ;  /* 0x010700542b007988 */ /* 0x000fe80008000406 */
[----:B------:R-:W-:Y:S04]  /*1b4d0*/  STS.U16 [R43+UR6+0x10b00], R81 ;  /* 0x010b00512b007988 */ /* 0x000fe80008000406 */
[----:B------:R0:W-:Y:S01]  /*1b4e0*/  STS.U16 [R43+UR6+0x10f00], R68 ;  /* 0x010f00442b007988 */ /* 0x0001e20008000406 */
[----:B------:R-:W-:-:S03]  /*1b4f0*/  @!P0 IMAD.MOV.U32 R6, RZ, RZ, R39 ;  /* 0x000000ffff068224 */ /* 0x000fc600078e0027 */
[----:B------:R-:W4:Y:S04]  /*1b500*/  LDL R39, [R1+0x788] ;  /* 0x0007880001277983 */ /* 0x000f280000100800 */
[----:B0-----:R-:W4:Y:S04]  /*1b510*/  LDL R68, [R1+0x7a8] ;  /* 0x0007a80001447983 */ /* 0x001f280000100800 */
[----:B------:R0:W-:Y:S04]  /*1b520*/  STS.U16 [R43+UR6+0x11300], R33 ;  /* 0x011300212b007988 */ /* 0x0001e80008000406 */
[----:B------:R1:W4:Y:S04]  /*1b530*/  @!P0 LDG.E.U16 R157, desc[UR56][R6.64] ;  /* 0x00000038069d8981 */ /* 0x000328000c1e1500 */
[----:B0-----:R-:W4:Y:S01]  /*1b540*/  LDL R33, [R1+0x78c] ;  /* 0x00078c0001217983 */ /* 0x001f220000100800 */
[----:B-1----:R-:W-:-:S03]  /*1b550*/  @!P0 IMAD.MOV.U32 R6, RZ, RZ, R4 ;  /* 0x000000ffff068224 */ /* 0x002fc600078e0004 */
[----:B------:R0:W-:Y:S04]  /*1b560*/  STS.U16 [R43+UR6+0x11700], R27 ;  /* 0x0117001b2b007988 */ /* 0x0001e80008000406 */
[----:B------:R-:W4:Y:S04]  /*1b570*/  LDL R4, [R1+0x76c] ;  /* 0x00076c0001047983 */ /* 0x000f280000100800 */
[----:B0-----:R-:W4:Y:S04]  /*1b580*/  LDL R27, [R1+0x768] ;  /* 0x00076800011b7983 */ /* 0x001f280000100800 */
[----:B------:R-:W-:Y:S04]  /*1b590*/  STS.U16 [R43+UR6+0x11b00], R76 ;  /* 0x011b004c2b007988 */ /* 0x000fe80008000406 */
[----:B------:R0:W-:Y:S04]  /*1b5a0*/  STS.U16 [R43+UR6+0x11f00], R5 ;  /* 0x011f00052b007988 */ /* 0x0001e80008000406 */
[----:B0-----:R-:W4:Y:S01]  /*1b5b0*/  LDL R43, [R1+0x748] ;  /* 0x00074800012b7983 */ /* 0x001f220000100800 */
[----:B------:R-:W-:Y:S01]  /*1b5c0*/  PRMT R156, RZ, 0x7610, R156 ;  /* 0x00007610ff9c7816 */ /* 0x000fe2000000009c */
[----:B------:R-:W-:Y:S01]  /*1b5d0*/  @!P0 IMAD.MOV.U32 R7, RZ, RZ, R80 ;  /* 0x000000ffff078224 */ /* 0x000fe200078e0050 */
[----:B------:R-:W-:-:S04]  /*1b5e0*/  PRMT R155, RZ, 0x7610, R155 ;  /* 0x00007610ff9b7816 */ /* 0x000fc8000000009b */
[----:B------:R3:W4:Y:S01]  /*1b5f0*/  @!P0 LDG.E.U16 R156, desc[UR56][R6.64] ;  /* 0x00000038069c8981 */ /* 0x000722000c1e1500 */
[----:B------:R-:W-:Y:S02]  /*1b600*/  PRMT R154, RZ, 0x7610, R154 ;  /* 0x00007610ff9a7816 */ /* 0x000fe4000000009a */
[----:B------:R-:W-:Y:S02]  /*1b610*/  PRMT R153, RZ, 0x7610, R153 ;  /* 0x00007610ff997816 */ /* 0x000fe40000000099 */
[----:B------:R-:W-:Y:S02]  /*1b620*/  PRMT R152, RZ, 0x7610, R152 ;  /* 0x00007610ff987816 */ /* 0x000fe40000000098 */
[----:B------:R-:W-:Y:S02]  /*1b630*/  PRMT R23, RZ, 0x7610, R23 ;  /* 0x00007610ff177816 */ /* 0x000fe40000000017 */
[----:B------:R-:W-:Y:S01]  /*1b640*/  PRMT R22, RZ, 0x7610, R22 ;  /* 0x00007610ff167816 */ /* 0x000fe20000000016 */
[----:B---3--:R-:W-:-:S02]  /*1b650*/  @!P0 IMAD.MOV.U32 R7, RZ, RZ, R79 ;  /* 0x000000ffff078224 */ /* 0x008fc400078e004f */
[----:B------:R-:W-:-:S05]  /*1b660*/  @!P0 IMAD.MOV.U32 R6, RZ, RZ, R77 ;  /* 0x000000ffff068224 */ /* 0x000fca00078e004d */
[----:B------:R0:W3:Y:S02]  /*1b670*/  @!P0 LDG.E.U16 R155, desc[UR56][R6.64] ;  /* 0x00000038069b8981 */ /* 0x0000e4000c1e1500 */
[----:B0-----:R-:W-:Y:S02]  /*1b680*/  @!P0 IMAD.MOV.U32 R6, RZ, RZ, R64 ;  /* 0x000000ffff068224 */ /* 0x001fe400078e0040 */
[----:B------:R-:W-:Y:S01]  /*1b690*/  @!P0 IMAD.MOV.U32 R7, RZ, RZ, R74 ;  /* 0x000000ffff078224 */ /* 0x000fe200078e004a */
[----:B------:R-:W3:Y:S04]  /*1b6a0*/  LDL R64, [R1+0x72c] ;  /* 0x00072c0001407983 */ /* 0x000ee80000100800 */
[----:B------:R2:W3:Y:S02]  /*1b6b0*/  @!P0 LDG.E.U16 R154, desc[UR56][R6.64] ;  /* 0x00000038069a8981 */ /* 0x0004e4000c1e1500 */
[----:B--2---:R-:W-:-:S02]  /*1b6c0*/  @!P0 IMAD.MOV.U32 R6, RZ, RZ, R71 ;  /* 0x000000ffff068224 */ /* 0x004fc400078e0047 */
[----:B------:R-:W-:-:S05]  /*1b6d0*/  @!P0 IMAD.MOV.U32 R7, RZ, RZ, R73 ;  /* 0x000000ffff078224 */ /* 0x000fca00078e0049 */
[----:B------:R4:W2:Y:S02]  /*1b6e0*/  @!P0 LDG.E.U16 R153, desc[UR56][R6.64] ;  /* 0x0000003806998981 */ /* 0x0008a4000c1e1500 */
[----:B----4-:R-:W-:Y:S02]  /*1b6f0*/  @!P0 IMAD.MOV.U32 R6, RZ, RZ, R44 ;  /* 0x000000ffff068224 */ /* 0x010fe400078e002c */
[----:B------:R-:W4:Y:S01]  /*1b700*/  LDL.LU R44, [R1+0x74c] ;  /* 0x00074c00012c7983 */ /* 0x000f220000300800 */
[----:B------:R-:W-:Y:S02]  /*1b710*/  IMAD.SHL.U32 R79, R59, 0x2, RZ ;  /* 0x000000023b4f7824 */ /* 0x000fe400078e00ff */
[----:B------:R-:W0:Y:S01]  /*1b720*/  S2R R59, SR_TID.X ;  /* 0x00000000003b7919 */ /* 0x000e220000002100 */
[----:B------:R-:W-:-:S05]  /*1b730*/  @!P0 IMAD.MOV.U32 R7, RZ, RZ, R68 ;  /* 0x000000ffff078224 */ /* 0x000fca00078e0044 */
[----:B------:R1:W2:Y:S01]  /*1b740*/  @!P0 LDG.E.U16 R152, desc[UR56][R6.64] ;  /* 0x0000003806988981 */ /* 0x0002a2000c1e1500 */
[----:B0-----:R-:W-:-:S05]  /*1b750*/  LOP3.LUT R59, R59, 0x40, RZ, 0xc0, !PT ;  /* 0x000000403b3b7812 */ /* 0x001fca00078ec0ff */
[----:B------:R-:W-:Y:S02]  /*1b760*/  IMAD R59, R59, 0x80, R79 ;  /* 0x000000803b3b7824 */ /* 0x000fe400078e024f */
[----:B-1----:R-:W-:Y:S02]  /*1b770*/  @!P0 IMAD.MOV.U32 R7, RZ, RZ, R39 ;  /* 0x000000ffff078224 */ /* 0x002fe400078e0027 */
[----:B------:R-:W2:Y:S01]  /*1b780*/  LDL.LU R39, [R1+0x728] ;  /* 0x0007280001277983 */ /* 0x000ea20000300800 */
[----:B------:R-:W-:Y:S01]  /*1b790*/  LOP3.LUT R59, R59, 0x70, RZ, 0x3c, !PT ;  /* 0x000000703b3b7812 */ /* 0x000fe200078e3cff */
[----:B------:R-:W-:Y:S02]  /*1b7a0*/  @!P0 IMAD.MOV.U32 R6, RZ, RZ, R33 ;  /* 0x000000ffff068224 */ /* 0x000fe400078e0021 */
[----:B------:R-:W2:Y:S04]  /*1b7b0*/  LDL.LU R33, [R1+0x708] ;  /* 0x0007080001217983 */ /* 0x000ea80000300800 */
[----:B------:R-:W-:Y:S04]  /*1b7c0*/  STS.U16 [R59+UR6+0x10380], R70 ;  /* 0x010380463b007988 */ /* 0x000fe80008000406 */
[----:B------:R0:W-:Y:S04]  /*1b7d0*/  STS.U16 [R59+UR6+0x10780], R50 ;  /* 0x010780323b007988 */ /* 0x0001e80008000406 */
[----:B------:R1:W2:Y:S04]  /*1b7e0*/  @!P0 LDG.E.U16 R23, desc[UR56][R6.64] ;  /* 0x0000003806178981 */ /* 0x0002a8000c1e1500 */
[----:B0-----:R-:W2:Y:S04]  /*1b7f0*/  LDL.LU R50, [R1+0x70c] ;  /* 0x00070c0001327983 */ /* 0x001ea80000300800 */
[----:B------:R0:W-:Y:S01]  /*1b800*/  STS.U16 [R59+UR6+0x10b80], R30 ;  /* 0x010b801e3b007988 */ /* 0x0001e20008000406 */
[----:B-1----:R-:W-:-:S02]  /*1b810*/  @!P0 IMAD.MOV.U32 R6, RZ, RZ, R4 ;  /* 0x000000ffff068224 */ /* 0x002fc400078e0004 */
[----:B------:R-:W-:-:S05]  /*1b820*/  @!P0 IMAD.MOV.U32 R7, RZ, RZ, R27 ;  /* 0x000000ffff078224 */ /* 0x000fca00078e001b */
[----:B------:R1:W2:Y:S04]  /*1b830*/  @!P0 LDG.E.U16 R22, desc[UR56][R6.64] ;  /* 0x0000003806168981 */ /* 0x0002a8000c1e1500 */
[----:B0-----:R-:W2:Y:S04]  /*1b840*/  LDL.LU R30, [R1+0x6ec] ;  /* 0x0006ec00011e7983 */ /* 0x001ea80000300800 */
[----:B------:R-:W2:Y:S01]  /*1b850*/  LDL.LU R27, [R1+0x6e8] ;  /* 0x0006e800011b7983 */ /* 0x000ea20000300800 */
[----:B-1----:R-:W-:-:S03]  /*1b860*/  @!P0 IMAD.MOV.U32 R7, RZ, RZ, R43 ;  /* 0x000000ffff078224 */ /* 0x002fc600078e002b */
[----:B------:R-:W2:Y:S04]  /*1b870*/  LDL.LU R4, [R1+0x6c8] ;  /* 0x0006c80001047983 */ /* 0x000ea80000300800 */
[----:B------:R-:W2:Y:S04]  /*1b880*/  LDL.LU R43, [R1+0x6cc] ;  /* 0x0006cc00012b7983 */ /* 0x000ea80000300800 */
[----:B------:R-:W2:Y:S04]  /*1b890*/  LDL R77, [R1+0xca4] ;  /* 0x000ca400014d7983 */ /* 0x000ea80000100800 */
[----:B------:R-:W2:Y:S04]  /*1b8a0*/  LDL R76, [R1+0x10a4] ;  /* 0x0010a400014c7983 */ /* 0x000ea80000100800 */
[----:B------:R-:W2:Y:S04]  /*1b8b0*/  LDL R74, [R1+0xc94] ;  /* 0x000c9400014a7983 */ /* 0x000ea80000100800 */
[----:B------:R-:W2:Y:S04]  /*1b8c0*/  LDL R73, [R1+0x1094] ;  /* 0x0010940001497983 */ /* 0x000ea80000100800 */
[----:B------:R-:W2:Y:S04]  /*1b8d0*/  LDL R71, [R1+0x1078] ;  /* 0x0010780001477983 */ /* 0x000ea80000100800 */
[----:B------:R-:W2:Y:S01]  /*1b8e0*/  LDL R70, [R1+0x107c] ;  /* 0x00107c0001467983 */ /* 0x000ea20000100800 */
[----:B------:R-:W-:-:S03]  /*1b8f0*/  PRMT R20, RZ, 0x7610, R20 ;  /* 0x00007610ff147816 */ /* 0x000fc60000000014 */
[----:B------:R0:W-:Y:S04]  /*1b900*/  STS.U16 [R59+UR6+0x10f80], R67 ;  /* 0x010f80433b007988 */ /* 0x0001e80008000406 */
[----:B------:R-:W2:Y:S04]  /*1b910*/  LDL R68, [R1+0x1058] ;  /* 0x0010580001447983 */ /* 0x000ea80000100800 */
[----:B0-----:R-:W2:Y:S04]  /*1b920*/  LDL R67, [R1+0x105c] ;  /* 0x00105c0001437983 */ /* 0x001ea80000100800 */
[----:B------:R0:W-:Y:S04]  /*1b930*/  STS.U16 [R59+UR6+0x11380], R65 ;  /* 0x011380413b007988 */ /* 0x0001e80008000406 */
[----:B------:R1:W-:Y:S04]  /*1b940*/  STS.U16 [R59+UR6+0x11780], R62 ;  /* 0x0117803e3b007988 */ /* 0x0003e80008000406 */
[----:B0-----:R-:W2:Y:S04]  /*1b950*/  LDL R65, [R1+0x1038] ;  /* 0x0010380001417983 */ /* 0x001ea80000100800 */
[----:B------:R0:W-:Y:S04]  /*1b960*/  STS.U16 [R59+UR6+0x11b80], R61 ;  /* 0x011b803d3b007988 */ /* 0x0001e80008000406 */
[----:B-1----:R-:W2:Y:S04]  /*1b970*/  LDL R62, [R1+0x1018] ;  /* 0x00101800013e7983 */ /* 0x002ea80000100800 */
[----:B0-----:R-:W2:Y:S04]  /*1b980*/  LDL R61, [R1+0x101c] ;  /* 0x00101c00013d7983 */ /* 0x001ea80000100800 */
[----:B------:R0:W-:Y:S04]  /*1b990*/  STS.U16 [R59+UR6+0x11f80], R58 ;  /* 0x011f803a3b007988 */ /* 0x0001e80008000406 */
[----:B0-----:R-:W2:Y:S04]  /*1b9a0*/  LDL R59, [R1+0xff8] ;  /* 0x000ff800013b7983 */ /* 0x001ea80000100800 */
[----:B------:R-:W2:Y:S01]  /*1b9b0*/  LDL R58, [R1+0xffc] ;  /* 0x000ffc00013a7983 */ /* 0x000ea20000100800 */
[----:B------:R-:W-:-:S02]  /*1b9c0*/  PRMT R19, RZ, 0x7610, R19 ;  /* 0x00007610ff137816 */ /* 0x000fc40000000013 */
[----:B------:R-:W-:Y:S02]  /*1b9d0*/  PRMT R18, RZ, 0x7610, R18 ;  /* 0x00007610ff127816 */ /* 0x000fe40000000012 */
[----:B------:R-:W-:Y:S02]  /*1b9e0*/  PRMT R17, RZ, 0x7610, R17 ;  /* 0x00007610ff117816 */ /* 0x000fe40000000011 */
[----:B------:R-:W-:Y:S01]  /*1b9f0*/  PRMT R16, RZ, 0x7610, R16 ;  /* 0x00007610ff107816 */ /* 0x000fe20000000010 */
[----:B----4-:R-:W-:-:S05]  /*1ba00*/  @!P0 IMAD.MOV.U32 R6, RZ, RZ, R44 ;  /* 0x000000ffff068224 */ /* 0x010fca00078e002c */
[----:B------:R3:W4:Y:S02]  /*1ba10*/  @!P0 LDG.E.U16 R20, desc[UR56][R6.64] ;  /* 0x0000003806148981 */ /* 0x000724000c1e1500 */
[----:B---3--:R-:W-:Y:S02]  /*1ba20*/  @!P0 IMAD.MOV.U32 R6, RZ, RZ, R64 ;  /* 0x000000ffff068224 */ /* 0x008fe400078e0040 */
[----:B------:R-:W3:Y:S01]  /*1ba30*/  LDL R64, [R1+0x103c] ;  /* 0x00103c0001407983 */ /* 0x000ee20000100800 */
[----:B--2---:R-:W-:-:S05]  /*1ba40*/  @!P0 IMAD.MOV.U32 R7, RZ, RZ, R39 ;  /* 0x000000ffff078224 */ /* 0x004fca00078e0027 */
[----:B------:R0:W2:Y:S02]  /*1ba50*/  @!P0 LDG.E.U16 R19, desc[UR56][R6.64] ;  /* 0x0000003806138981 */ /* 0x0000a4000c1e1500 */
[----:B0-----:R-:W-:Y:S02]  /*1ba60*/  @!P0 IMAD.MOV.U32 R7, RZ, RZ, R33 ;  /* 0x000000ffff078224 */ /* 0x001fe400078e0021 */
[----:B------:R-:W-:-:S05]  /*1ba70*/  @!P0 IMAD.MOV.U32 R6, RZ, RZ, R50 ;  /* 0x000000ffff068224 */ /* 0x000fca00078e0032 */
[----:B------:R0:W2:Y:S02]  /*1ba80*/  @!P0 LDG.E.U16 R18, desc[UR56][R6.64] ;  /* 0x0000003806128981 */ /* 0x0000a4000c1e1500 */
[----:B0-----:R-:W-:Y:S02]  /*1ba90*/  @!P0 IMAD.MOV.U32 R6, RZ, RZ, R30 ;  /* 0x000000ffff068224 */ /* 0x001fe400078e001e */
[----:B------:R-:W-:-:S05]  /*1baa0*/  @!P0 IMAD.MOV.U32 R7, RZ, RZ, R27 ;  /* 0x000000ffff078224 */ /* 0x000fca00078e001b */
[----:B------:R0:W2:Y:S02]  /*1bab0*/  @!P0 LDG.E.U16 R17, desc[UR56][R6.64] ;  /* 0x0000003806118981 */ /* 0x0000a4000c1e1500 */
[----:B0-----:R-:W-:Y:S02]  /*1bac0*/  @!P0 IMAD.MOV.U32 R6, RZ, RZ, R43 ;  /* 0x000000ffff068224 */ /* 0x001fe400078e002b */
[----:B------:R-:W-:-:S05]  /*1bad0*/  @!P0 IMAD.MOV.U32 R7, RZ, RZ, R4 ;  /* 0x000000ffff078224 */ /* 0x000fca00078e0004 */
[----:B------:R0:W2:Y:S01]  /*1bae0*/  @!P0 LDG.E.U16 R16, desc[UR56][R6.64] ;  /* 0x0000003806108981 */ /* 0x0000a2000c1e1500 */
[----:B------:R-:W-:Y:S02]  /*1baf0*/  PRMT R15, RZ, 0x7610, R15 ;  /* 0x00007610ff0f7816 */ /* 0x000fe4000000000f */
[----:B------:R-:W-:Y:S01]  /*1bb00*/  PRMT R14, RZ, 0x7610, R14 ;  /* 0x00007610ff0e7816 */ /* 0x000fe2000000000e */
[----:B0-----:R-:W-:Y:S02]  /*1bb10*/  @!P0 IMAD.MOV.U32 R6, RZ, RZ, R76 ;  /* 0x000000ffff068224 */ /* 0x001fe400078e004c */
[----:B------:R-:W-:-:S05]  /*1bb20*/  @!P0 IMAD.MOV.U32 R7, RZ, RZ, R77 ;  /* 0x000000ffff078224 */ /* 0x000fca00078e004d */
[----:B------:R0:W2:Y:S01]  /*1bb30*/  @!P0 LDG.E.U16 R15, desc[UR56][R6.64] ;  /* 0x00000038060f8981 */ /* 0x0000a2000c1e1500 */
        /* <DEDUP_REMOVED lines=13> */
[----:B0-----:R-:W-:Y:S01]  /*1bc10*/  @!P0 IMAD.MOV.U32 R7, RZ, RZ, R65 ;  /* 0x000000ffff078224 */ /* 0x001fe200078e0041 */
[----:B------:R-:W-:Y:S01]  /*1bc20*/  PRMT R5, RZ, 0x7610, R5 ;  /* 0x00007610ff057816 */ /* 0x000fe20000000005 */
[----:B------:R0:W-:Y:S04]  /*1bc30*/  STS.U16 [R0+UR6+0x5400], R3 ;  /* 0x0054000300007988 */ /* 0x0001e80008000406 */
[----:B------:R-:W-:Y:S04]  /*1bc40*/  STL [R1+0x10e8], R4 ;  /* 0x0010e80401007387 */ /* 0x000fe80000100800 */
[----:B------:R1:W-:Y:S01]  /*1bc50*/  STS.U16 [R0+UR6+0x2400], R46 ;  /* 0x0024002e00007988 */ /* 0x0003e20008000406 */
[----:B0-----:R-:W-:-:S03]  /*1bc60*/  LOP3.LUT R3, R0, 0x20, RZ, 0x3c, !PT ;  /* 0x0000002000037812 */ /* 0x001fc600078e3cff */
[----:B------:R0:W-:Y:S04]  /*1bc70*/  STS.U16 [R0+UR6+0x2800], R45 ;  /* 0x0028002d00007988 */ /* 0x0001e80008000406 */
[----:B------:R-:W-:Y:S04]  /*1bc80*/  STS.U16 [R0+UR6], R78 ;  /* 0x0000004e00007988 */ /* 0x000fe80008000406 */
[----:B-1----:R-:W2:Y:S04]  /*1bc90*/  LDL R46, [R1+0xc90] ;  /* 0x000c9000012e7983 */ /* 0x002ea80000100800 */
[----:B0-----:R-:W2:Y:S04]  /*1bca0*/  LDL R45, [R1+0x1090] ;  /* 0x00109000012d7983 */ /* 0x001ea80000100800 */
[----:B------:R-:W-:Y:S04]  /*1bcb0*/  STS.U16 [R0+UR6+0x400], R75 ;  /* 0x0004004b00007988 */ /* 0x000fe80008000406 */
        /* <DEDUP_REMOVED lines=9> */
[----:B------:R0:W-:Y:S04]  /*1bd50*/  STS.U16 [R0+UR6+0x3400], R38 ;  /* 0x0034002600007988 */ /* 0x0001e80008000406 */
        /* <DEDUP_REMOVED lines=9> */
[----:B------:R-:W-:Y:S01]  /*1bdf0*/  STS.U16 [R0+UR6+0x6000], R250 ;  /* 0x006000fa00007988 */ /* 0x000fe20008000406 */
[----:B---3--:R-:W-:-:S05]  /*1be00*/  @!P0 IMAD.MOV.U32 R6, RZ, RZ, R64 ;  /* 0x000000ffff068224 */ /* 0x008fca00078e0040 */
[----:B------:R3:W2:Y:S02]  /*1be10*/  @!P0 LDG.E.U16 R11, desc[UR56][R6.64] ;  /* 0x00000038060b8981 */ /* 0x0006a4000c1e1500 */
[----:B---3--:R-:W-:Y:S02]  /*1be20*/  @!P0 IMAD.MOV.U32 R6, RZ, RZ, R61 ;  /* 0x000000ffff068224 */ /* 0x008fe400078e003d */
[----:B------:R-:W-:-:S05]  /*1be30*/  @!P0 IMAD.MOV.U32 R7, RZ, RZ, R62 ;  /* 0x000000ffff078224 */ /* 0x000fca00078e003e */
[----:B------:R3:W2:Y:S02]  /*1be40*/  @!P0 LDG.E.U16 R10, desc[UR56][R6.64] ;  /* 0x00000038060a8981 */ /* 0x0006a4000c1e1500 */
[----:B---3--:R-:W-:Y:S02]  /*1be50*/  @!P0 IMAD.MOV.U32 R6, RZ, RZ, R58 ;  /* 0x000000ffff068224 */ /* 0x008fe400078e003a */
[----:B------:R-:W-:Y:S01]  /*1be60*/  @!P0 IMAD.MOV.U32 R7, RZ, RZ, R59 ;  /* 0x000000ffff078224 */ /* 0x000fe200078e003b */
[----:B------:R-:W-:Y:S04]  /*1be70*/  STS.U16 [R0+UR6+0x6400], R249 ;  /* 0x006400f900007988 */ /* 0x000fe80008000406 */
[----:B------:R-:W3:Y:S04]  /*1be80*/  @!P0 LDG.E.U16 R5, desc[UR56][R6.64] ;  /* 0x0000003806058981 */ /* 0x000ee8000c1e1500 */
[----:B------:R-:W-:Y:S04]  /*1be90*/  STS.U16 [R0+UR6+0x6800], R247 ;  /* 0x006800f700007988 */ /* 0x000fe80008000406 */
[----:B------:R-:W-:Y:S04]  /*1bea0*/  STS.U16 [R0+UR6+0x6c00], R246 ;  /* 0x006c00f600007988 */ /* 0x000fe80008000406 */
[----:B------:R-:W3:Y:S04]  /*1beb0*/  LDL R7, [R1+0xca0] ;  /* 0x000ca00001077983 */ /* 0x000ee80000100800 */
[----:B------:R-:W3:Y:S04]  /*1bec0*/  LDL R6, [R1+0x10a0] ;  /* 0x0010a00001067983 */ /* 0x000ee80000100800 */
        /* <DEDUP_REMOVED lines=38> */
[----:B------:R-:W3:Y:S04]  /*1c130*/  LDL R58, [R1+0x10b4] ;  /* 0x0010b400013a7983 */ /* 0x000ee80000100800 */
[----:B------:R-:W-:Y:S04]  /*1c140*/  STS.U16 [R3+UR6+0x900], R206 ;  /* 0x000900ce03007988 */ /* 0x000fe80008000406 */
[----:B------:R2:W-:Y:S04]  /*1c150*/  STL [R1+0x10ec], R0 ;  /* 0x0010ec0001007387 */ /* 0x0005e80000100800 */
[----:B------:R-:W-:Y:S04]  /*1c160*/  STS.U16 [R3+UR6+0xd00], R205 ;  /* 0x000d00cd03007988 */ /* 0x000fe80008000406 */
[----:B------:R-:W-:Y:S04]  /*1c170*/  STS.U16 [R3+UR6+0x1100], R204 ;  /* 0x001100cc03007988 */ /* 0x000fe80008000406 */
[----:B0-----:R-:W3:Y:S04]  /*1c180*/  LDL R38, [R1+0x1070] ;  /* 0x0010700001267983 */ /* 0x001ee80000100800 */
[----:B-1----:R-:W3:Y:S04]  /*1c190*/  LDL R24, [R1+0x1074] ;  /* 0x0010740001187983 */ /* 0x002ee80000100800 */
        /* <DEDUP_REMOVED lines=61> */
[----:B----4-:R-:W-:Y:S04]  /*1c570*/  STS.U16 [R3+UR6+0xed00], R20 ;  /* 0x00ed001403007988 */ /* 0x010fe80008000406 */
[----:B------:R-:W4:Y:S04]  /*1c580*/  LDL R41, [R1+0xff0] ;  /* 0x000ff00001297983 */ /* 0x000f280000100800 */
[----:B--2---:R-:W-:Y:S04]  /*1c590*/  STS.U16 [R3+UR6+0xf100], R19 ;  /* 0x00f1001303007988 */ /* 0x004fe80008000406 */
[----:B------:R-:W-:Y:S04]  /*1c5a0*/  STS.U16 [R3+UR6+0xf500], R18 ;  /* 0x00f5001203007988 */ /* 0x000fe80008000406 */
[----:B------:R-:W-:Y:S04]  /*1c5b0*/  STS.U16 [R3+UR6+0xf900], R17 ;  /* 0x00f9001103007988 */ /* 0x000fe80008000406 */
[----:B------:R-:W2:Y:S04]  /*1c5c0*/  LDL.LU R4, [R1+0x760] ;  /* 0x0007600001047983 */ /* 0x000ea80000300800 */
[----:B------:R0:W-:Y:S04]  /*1c5d0*/  STS.U16 [R3+UR6+0xfd00], R16 ;  /* 0x00fd001003007988 */ /* 0x0001e80008000406 */
[----:B------:R-:W2:Y:S04]  /*1c5e0*/  LDL.LU R0, [R1+0x6d8] ;  /* 0x0006d80001007983 */ /* 0x000ea80000300800 */
[----:B0-----:R-:W2:Y:S04]  /*1c5f0*/  LDL.LU R3, [R1+0x6c0] ;  /* 0x0006c00001037983 */ /* 0x001ea80000300800 */
[----:B------:R-:W2:Y:S01]  /*1c600*/  LDL R34, [R1+0xfdc] ;  /* 0x000fdc0001227983 */ /* 0x000ea20000100800 */
[----:B------:R-:W-:-:S03]  /*1c610*/  PRMT R57, RZ, 0x7610, R57 ;  /* 0x00007610ff397816 */ /* 0x000fc60000000039 */
[----:B------:R-:W2:Y:S01]  /*1c620*/  LDL R40, [R1+0xfd8] ;  /* 0x000fd80001287983 */ /* 0x000ea20000100800 */
[----:B------:R-:W-:-:S03]  /*1c630*/  PRMT R56, RZ, 0x7610, R56 ;  /* 0x00007610ff387816 */ /* 0x000fc60000000038 */
[----:B---3--:R0:W3:Y:S01]  /*1c640*/  @!P0 LDG.E.U16 R57, desc[UR56][R6.64] ;  /* 0x0000003806398981 */ /* 0x0080e2000c1e1500 */
[----:B------:R-:W-:Y:S02]  /*1c650*/  PRMT R55, RZ, 0x7610, R55 ;  /* 0x00007610ff377816 */ /* 0x000fe40000000037 */
[----:B------:R-:W-:Y:S01]  /*1c660*/  PRMT R54, RZ, 0x7610, R54 ;  /* 0x00007610ff367816 */ /* 0x000fe20000000036 */
[----:B------:R-:W3:Y:S01]  /*1c670*/  LDL R60, [R1+0x918] ;  /* 0x00091800013c7983 */ /* 0x000ee20000100800 */
[----:B------:R-:W-:Y:S02]  /*1c680*/  PRMT R53, RZ, 0x7610, R53 ;  /* 0x00007610ff357816 */ /* 0x000fe40000000035 */
[----:B------:R-:W-:Y:S01]  /*1c690*/  PRMT R52, RZ, 0x7610, R52 ;  /* 0x00007610ff347816 */ /* 0x000fe20000000034 */
[----:B------:R-:W3:Y:S01]  /*1c6a0*/  LDL R59, [R1+0x91c] ;  /* 0x00091c00013b7983 */ /* 0x000ee20000100800 */
[----:B0-----:R-:W-:Y:S02]  /*1c6b0*/  @!P0 IMAD.MOV.U32 R6, RZ, RZ, R45 ;  /* 0x000000ffff068224 */ /* 0x001fe400078e002d */
[----:B------:R-:W-:Y:S01]  /*1c6c0*/  @!P0 IMAD.MOV.U32 R7, RZ, RZ, R46 ;  /* 0x000000ffff078224 */ /* 0x000fe200078e002e */
[----:B------:R-:W3:Y:S04]  /*1c6d0*/  LDL R45, [R1+0xfd4] ;  /* 0x000fd400012d7983 */ /* 0x000ee80000100800 */
[----:B------:R-:W3:Y:S04]  /*1c6e0*/  LDL R46, [R1+0xfd0] ;  /* 0x000fd000012e7983 */ /* 0x000ee80000100800 */
[----:B------:R0:W3:Y:S01]  /*1c6f0*/  @!P0 LDG.E.U16 R56, desc[UR56][R6.64] ;  /* 0x0000003806388981 */ /* 0x0000e2000c1e1500 */
[----:B------:R-:W-:-:S02]  /*1c700*/  PRMT R252, RZ, 0x7610, R252 ;  /* 0x00007610fffc7816 */ /* 0x000fc400000000fc */
        /* <DEDUP_REMOVED lines=9> */
[----:B------:R0:W3:Y:S02]  /*1c7a0*/  @!P0 LDG.E.U16 R55, desc[UR56][R6.64] ;  /* 0x0000003806378981 */ /* 0x0000e4000c1e1500 */
[----:B0-----:R-:W-:-:S02]  /*1c7b0*/  @!P0 IMAD.MOV.U32 R6, RZ, RZ, R25 ;  /* 0x000000ffff068224 */ /* 0x001fc400078e0019 */
        /* <DEDUP_REMOVED lines=15> */
[----:B------:R-:W3:Y:S01]  /*1c8b0*/  LDL R26, [R1+0xf7c] ;  /* 0x000f7c00011a7983 */ /* 0x000ee20000100800 */
[----:B----4-:R-:W-:-:S03]  /*1c8c0*/  @!P0 IMAD.MOV.U32 R7, RZ, RZ, R41 ;  /* 0x000000ffff078224 */ /* 0x010fc600078e0029 */
[----:B------:R-:W4:Y:S04]  /*1c8d0*/  LDL R41, [R1+0xf78] ;  /* 0x000f780001297983 */ /* 0x000f280000100800 */
[----:B------:R2:W4:Y:S02]  /*1c8e0*/  @!P0 LDG.E.U16 R252, desc[UR56][R6.64] ;  /* 0x0000003806fc8981 */ /* 0x000524000c1e1500 */
[----:B--2---:R-:W-:Y:S02]  /*1c8f0*/  @!P0 IMAD.MOV.U32 R6, RZ, RZ, R34 ;  /* 0x000000ffff068224 */ /* 0x004fe400078e0022 */
[----:B------:R-:W2:Y:S01]  /*1c900*/  LDL R34, [R1+0xf74] ;  /* 0x000f740001227983 */ /* 0x000ea20000100800 */
[----:B------:R-:W-:-:S03]  /*1c910*/  @!P0 IMAD.MOV.U32 R7, RZ, RZ, R40 ;  /* 0x000000ffff078224 */ /* 0x000fc600078e0028 */
[----:B------:R-:W2:Y:S04]  /*1c920*/  LDL R40, [R1+0xf70] ;  /* 0x000f700001287983 */ /* 0x000ea80000100800 */
[----:B------:R3:W2:Y:S02]  /*1c930*/  @!P0 LDG.E.U16 R251, desc[UR56][R6.64] ;  /* 0x0000003806fb8981 */ /* 0x0006a4000c1e1500 */
[----:B---3--:R-:W-:Y:S02]  /*1c940*/  @!P0 IMAD.MOV.U32 R6, RZ, RZ, R45 ;  /* 0x000000ffff068224 */ /* 0x008fe400078e002d */
[----:B------:R-:W3:Y:S01]  /*1c950*/  LDL R45, [R1+0xf5c] ;  /* 0x000f5c00012d7983 */ /* 0x000ee20000100800 */
[----:B------:R-:W-:-:S03]  /*1c960*/  @!P0 IMAD.MOV.U32 R7, RZ, RZ, R46 ;  /* 0x000000ffff078224 */ /* 0x000fc600078e002e */
[----:B------:R-:W3:Y:S04]  /*1c970*/  LDL R46, [R1+0xf58] ;  /* 0x000f5800012e7983 */ /* 0x000ee80000100800 */
[----:B------:R0:W3:Y:S01]  /*1c980*/  @!P0 LDG.E.U16 R250, desc[UR56][R6.64] ;  /* 0x0000003806fa8981 */ /* 0x0000e2000c1e1500 */
[----:B------:R-:W-:Y:S01]  /*1c990*/  PRMT R248, RZ, 0x7610, R248 ;  /* 0x00007610fff87816 */ /* 0x000fe200000000f8 */
[----:B0-----:R-:W-:Y:S02]  /*1c9a0*/  @!P0 IMAD.MOV.U32 R6, RZ, RZ, R24 ;  /* 0x000000ffff068224 */ /* 0x001fe400078e0018 */
        /* <DEDUP_REMOVED lines=9> */
[----:B------:R0:W3:Y:S02]  /*1ca40*/  @!P0 LDG.E.U16 R248, desc[UR56][R6.64] ;  /* 0x0000003806f88981 */ /* 0x0000e4000c1e1500 */
        /* <DEDUP_REMOVED lines=14> */
[----:B----4-:R-:W-:-:S03]  /*1cb30*/  @!P0 IMAD.MOV.U32 R7, RZ, RZ, R41 ;  /* 0x000000ffff078224 */ /* 0x010fc600078e0029 */
[----:B------:R-:W4:Y:S04]  /*1cb40*/  LDL R41, [R1+0xf10] ;  /* 0x000f100001297983 */ /* 0x000f280000100800 */
[----:B------:R2:W4:Y:S02]  /*1cb50*/  @!P0 LDG.E.U16 R245, desc[UR56][R6.64] ;  /* 0x0000003806f58981 */ /* 0x000524000c1e1500 */
[----:B--2---:R-:W-:Y:S02]  /*1cb60*/  @!P0 IMAD.MOV.U32 R6, RZ, RZ, R34 ;  /* 0x000000ffff068224 */ /* 0x004fe400078e0022 */
[----:B------:R-:W2:Y:S01]  /*1cb70*/  LDL R34, [R1+0xefc] ;  /* 0x000efc0001227983 */ /* 0x000ea20000100800 */
[----:B------:R-:W-:Y:S01]  /*1cb80*/  PRMT R244, RZ, 0x7610, R244 ;  /* 0x00007610fff47816 */ /* 0x000fe200000000f4 */
[----:B------:R-:W-:-:S02]  /*1cb90*/  @!P0 IMAD.MOV.U32 R7, RZ, RZ, R40 ;  /* 0x000000ffff078224 */ /* 0x000fc400078e0028 */
[----:B------:R-:W2:Y:S01]  /*1cba0*/  LDL R40, [R1+0xef8] ;  /* 0x000ef80001287983 */ /* 0x000ea20000100800 */
[----:B------:R-:W-:-:S03]  /*1cbb0*/  PRMT R243, RZ, 0x7610, R243 ;  /* 0x00007610fff37816 */ /* 0x000fc600000000f3 */
[----:B------:R3:W2:Y:S01]  /*1cbc0*/  @!P0 LDG.E.U16 R244, desc[UR56][R6.64] ;  /* 0x0000003806f48981 */ /* 0x0006a2000c1e1500 */
[----:B------:R-:W-:Y:S01]  /*1cbd0*/  PRMT R242, RZ, 0x7610, R242 ;  /* 0x00007610fff27816 */ /* 0x000fe200000000f2 */
        /* <DEDUP_REMOVED lines=353> */
[----:B0-----:R-:W-:Y:S01]  /*1e1f0*/  @!P0 IMAD.MOV.U32 R7, RZ, RZ, R49 ;  /* 0x000000ffff078224 */ /* 0x001fe200078e0031 */
[----:B------:R-:W-:Y:S01]  /*1e200*/  PRMT R183, RZ, 0x7610, R183 ;  /* 0x00007610ffb77816 */ /* 0x000fe200000000b7 */
[----:B------:R-:W3:Y:S01]  /*1e210*/  LDL R49, [R1+0x8e0] ;  /* 0x0008e00001317983 */ /* 0x000ee20000100800 */
[----:B------:R-:W-:Y:S01]  /*1e220*/  @!P0 IMAD.MOV.U32 R6, RZ, RZ, R47 ;  /* 0x000000ffff068224 */ /* 0x000fe200078e002f */
[----:B------:R-:W-:-:S02]  /*1e230*/  PRMT R182, RZ, 0x7610, R182 ;  /* 0x00007610ffb67816 */ /* 0x000fc400000000b6 */
[----:B------:R-:W3:Y:S04]  /*1e240*/  LDL R47, [R1+0x8e4] ;  /* 0x0008e400012f7983 */ /* 0x000ee80000100800 */
[----:B------:R0:W3:Y:S02]  /*1e250*/  @!P0 LDG.E.U16 R184, desc[UR56][R6.64] ;  /* 0x0000003806b88981 */ /* 0x0000e4000c1e1500 */
[----:B0-----:R-:W-:Y:S02]  /*1e260*/  @!P0 IMAD.MOV.U32 R7, RZ, RZ, R37 ;  /* 0x000000ffff078224 */ /* 0x001fe400078e0025 */
        /* <DEDUP_REMOVED lines=15> */
[----:B------:R3:W2:Y:S02]  /*1e360*/  @!P0 LDG.E.U16 R181, desc[UR56][R6.64] ;  /* 0x0000003806b58981 */ /* 0x0006a4000c1e1500 */
[----:B---3--:R-:W-:Y:S01]  /*1e370*/  @!P0 IMAD.MOV.U32 R6, RZ, RZ, R45 ;  /* 0x000000ffff068224 */ /* 0x008fe200078e002d */
[----:B------:R-:W-:Y:S01]  /*1e380*/  PRMT R179, RZ, 0x7610, R179 ;  /* 0x00007610ffb37816 */ /* 0x000fe200000000b3 */
[----:B------:R-:W3:Y:S01]  /*1e390*/  LDL R45, [R1+0x8c4] ;  /* 0x0008c400012d7983 */ /* 0x000ee20000100800 */
[----:B------:R-:W-:-:S03]  /*1e3a0*/  @!P0 IMAD.MOV.U32 R7, RZ, RZ, R46 ;  /* 0x000000ffff078224 */ /* 0x000fc600078e002e */
[----:B------:R-:W3:Y:S04]  /*1e3b0*/  LDL R46, [R1+0x8c0] ;  /* 0x0008c000012e7983 */ /* 0x000ee80000100800 */
[----:B------:R0:W3:Y:S02]  /*1e3c0*/  @!P0 LDG.E.U16 R180, desc[UR56][R6.64] ;  /* 0x0000003806b48981 */ /* 0x0000e4000c1e1500 */
[----:B0-----:R-:W-:Y:S02]  /*1e3d0*/  @!P0 IMAD.MOV.U32 R6, RZ, RZ, R24 ;  /* 0x000000ffff068224 */ /* 0x001fe400078e0018 */
[----:B------:R-:W3:Y:S01]  /*1e3e0*/  LDL R24, [R1+0x8dc] ;  /* 0x0008dc0001187983 */ /* 0x000ee20000100800 */
[----:B------:R-:W-:-:S03]  /*1e3f0*/  @!P0 IMAD.MOV.U32 R7, RZ, RZ, R38 ;  /* 0x000000ffff078224 */ /* 0x000fc600078e0026 */
[----:B------:R-:W3:Y:S01]  /*1e400*/  LDL R38, [R1+0x8d8] ;  /* 0x0008d80001267983 */ /* 0x000ee20000100800 */
[----:B------:R-:W-:-:S03]  /*1e410*/  PRMT R178, RZ, 0x7610, R178 ;  /* 0x00007610ffb27816 */ /* 0x000fc600000000b2 */
[----:B------:R0:W3:Y:S01]  /*1e420*/  @!P0 LDG.E.U16 R179, desc[UR56][R6.64] ;  /* 0x0000003806b38981 */ /* 0x0000e2000c1e1500 */
[----:B------:R-:W-:Y:S01]  /*1e430*/  PRMT R177, RZ, 0x7610, R177 ;  /* 0x00007610ffb17816 */ /* 0x000fe200000000b1 */
[----:B0-----:R-:W-:Y:S02]  /*1e440*/  @!P0 IMAD.MOV.U32 R6, RZ, RZ, R25 ;  /* 0x000000ffff068224 */ /* 0x001fe400078e0019 */
[----:B------:R-:W3:Y:S01]  /*1e450*/  LDL R25, [R1+0x8bc] ;  /* 0x0008bc0001197983 */ /* 0x000ee20000100800 */
[----:B------:R-:W-:-:S03]  /*1e460*/  @!P0 IMAD.MOV.U32 R7, RZ, RZ, R35 ;  /* 0x000000ffff078224 */ /* 0x000fc600078e0023 */
[----:B------:R-:W3:Y:S04]  /*1e470*/  LDL R35, [R1+0x8b8] ;  /* 0x0008b80001237983 */ /* 0x000ee80000100800 */
[----:B------:R0:W3:Y:S01]  /*1e480*/  @!P0 LDG.E.U16 R178, desc[UR56][R6.64] ;  /* 0x0000003806b28981 */ /* 0x0000e2000c1e1500 */
[----:B------:R-:W-:Y:S02]  /*1e490*/  PRMT R176, RZ, 0x7610, R176 ;  /* 0x00007610ffb07816 */ /* 0x000fe400000000b0 */
[----:B------:R-:W-:Y:S01]  /*1e4a0*/  PRMT R175, RZ, 0x7610, R175 ;  /* 0x00007610ffaf7816 */ /* 0x000fe200000000af */
[----:B0-----:R-:W-:Y:S02]  /*1e4b0*/  @!P0 IMAD.MOV.U32 R7, RZ, RZ, R37 ;  /* 0x000000ffff078224 */ /* 0x001fe400078e0025 */
[----:B------:R-:W3:Y:S01]  /*1e4c0*/  LDL R37, [R1+0x8a0] ;  /* 0x0008a00001257983 */ /* 0x000ee20000100800 */
[----:B------:R-:W-:-:S03]  /*1e4d0*/  @!P0 IMAD.MOV.U32 R6, RZ, RZ, R32 ;  /* 0x000000ffff068224 */ /* 0x000fc600078e0020 */
[----:B------:R-:W3:Y:S04]  /*1e4e0*/  LDL R32, [R1+0x8a4] ;  /* 0x0008a40001207983 */ /* 0x000ee80000100800 */
[----:B------:R0:W3:Y:S02]  /*1e4f0*/  @!P0 LDG.E.U16 R177, desc[UR56][R6.64] ;  /* 0x0000003806b18981 */ /* 0x0000e4000c1e1500 */
[----:B0-----:R-:W-:Y:S02]  /*1e500*/  @!P0 IMAD.MOV.U32 R6, RZ, RZ, R59 ;  /* 0x000000ffff068224 */ /* 0x001fe400078e003b */
[----:B------:R-:W-:Y:S01]  /*1e510*/  @!P0 IMAD.MOV.U32 R7, RZ, RZ, R60 ;  /* 0x000000ffff078224 */ /* 0x000fe200078e003c */
[----:B------:R-:W-:Y:S01]  /*1e520*/  PRMT R174, RZ, 0x7610, R174 ;  /* 0x00007610ffae7816 */ /* 0x000fe200000000ae */
[----:B------:R-:W3:Y:S04]  /*1e530*/  LDL R60, [R1+0x838] ;  /* 0x00083800013c7983 */ /* 0x000ee80000100800 */
[----:B------:R0:W3:Y:S01]  /*1e540*/  @!P0 LDG.E.U16 R176, desc[UR56][R6.64] ;  /* 0x0000003806b08981 */ /* 0x0000e2000c1e1500 */
[----:B------:R-:W-:-:S02]  /*1e550*/  PRMT R173, RZ, 0x7610, R173 ;  /* 0x00007610ffad7816 */ /* 0x000fc400000000ad */
[----:B------:R-:W-:Y:S01]  /*1e560*/  PRMT R172, RZ, 0x7610, R172 ;  /* 0x00007610ffac7816 */ /* 0x000fe200000000ac */
[----:B------:R-:W3:Y:S01]  /*1e570*/  LDL R59, [R1+0x820] ;  /* 0x00082000013b7983 */ /* 0x000ee20000100800 */
[----:B0-----:R-:W-:-:S03]  /*1e580*/  @!P0 IMAD.MOV.U32 R6, RZ, RZ, R26 ;  /* 0x000000ffff068224 */ /* 0x001fc600078e001a */
        /* <DEDUP_REMOVED lines=9> */
[----:B0-----:R-:W-:Y:S02]  /*1e620*/  @!P0 IMAD.MOV.U32 R6, RZ, RZ, R47 ;  /* 0x000000ffff068224 */ /* 0x001fe400078e002f */
[----:B------:R-:W-:Y:S01]  /*1e630*/  @!P0 IMAD.MOV.U32 R7, RZ, RZ, R49 ;  /* 0x000000ffff078224 */ /* 0x000fe200078e0031 */
[----:B------:R-:W-:Y:S01]  /*1e640*/  PRMT R171, RZ, 0x7610, R171 ;  /* 0x00007610ffab7816 */ /* 0x000fe200000000ab */
[----:B------:R-:W2:Y:S04]  /*1e650*/  LDL R49, [R1+0x824] ;  /* 0x0008240001317983 */ /* 0x000ea80000100800 */
[----:B------:R3:W2:Y:S01]  /*1e660*/  @!P0 LDG.E.U16 R173, desc[UR56][R6.64] ;  /* 0x0000003806ad8981 */ /* 0x0006a2000c1e1500 */
[----:B------:R-:W-:-:S02]  /*1e670*/  PRMT R170, RZ, 0x7610, R170 ;  /* 0x00007610ffaa7816 */ /* 0x000fc400000000aa */
[----:B------:R-:W-:Y:S01]  /*1e680*/  PRMT R169, RZ, 0x7610, R169 ;  /* 0x00007610ffa97816 */ /* 0x000fe200000000a9 */
[----:B------:R-:W2:Y:S01]  /*1e690*/  LDL R47, [R1+0x818] ;  /* 0x00081800012f7983 */ /* 0x000ea20000100800 */
[----:B---3--:R-:W-:-:S03]  /*1e6a0*/  @!P0 IMAD.MOV.U32 R6, RZ, RZ, R24 ;  /* 0x000000ffff068224 */ /* 0x008fc600078e0018 */
        /* <DEDUP_REMOVED lines=8> */
[----:B------:R0:W3:Y:S04]  /*1e730*/  @!P0 LDG.E.U16 R171, desc[UR56][R6.64] ;  /* 0x0000003806ab8981 */ /* 0x0000e8000c1e1500 */
[----:B------:R-:W3:Y:S01]  /*1e740*/  LDL R45, [R1+0x800] ;  /* 0x00080000012d7983 */ /* 0x000ee20000100800 */
        /* <DEDUP_REMOVED lines=12> */
[----:B----4-:R-:W-:Y:S01]  /*1e810*/  @!P0 IMAD.MOV.U32 R7, RZ, RZ, R41 ;  /* 0x000000ffff078224 */ /* 0x010fe200078e0029 */
[----:B------:R-:W-:-:S02]  /*1e820*/  PRMT R167, RZ, 0x7610, R167 ;  /* 0x00007610ffa77816 */ /* 0x000fc400000000a7 */
[----:B------:R-:W4:Y:S04]  /*1e830*/  LDL R41, [R1+0x7e0] ;  /* 0x0007e00001297983 */ /* 0x000f280000100800 */
[----:B------:R2:W4:Y:S02]  /*1e840*/  @!P0 LDG.E.U16 R168, desc[UR56][R6.64] ;  /* 0x0000003806a88981 */ /* 0x000524000c1e1500 */
[----:B--2---:R-:W-:Y:S02]  /*1e850*/  @!P0 IMAD.MOV.U32 R6, RZ, RZ, R34 ;  /* 0x000000ffff068224 */ /* 0x004fe400078e0022 */
[----:B------:R-:W2:Y:S01]  /*1e860*/  LDL R34, [R1+0x804] ;  /* 0x0008040001227983 */ /* 0x000ea20000100800 */
[----:B------:R-:W-:-:S03]  /*1e870*/  @!P0 IMAD.MOV.U32 R7, RZ, RZ, R40 ;  /* 0x000000ffff078224 */ /* 0x000fc600078e0028 */
[----:B------:R-:W4:Y:S01]  /*1e880*/  LDL R40, [R1+0x7e4] ;  /* 0x0007e40001287983 */ /* 0x000f220000100800 */
[----:B------:R-:W-:-:S03]  /*1e890*/  PRMT R166, RZ, 0x7610, R166 ;  /* 0x00007610ffa67816 */ /* 0x000fc600000000a6 */
[----:B------:R3:W4:Y:S01]  /*1e8a0*/  @!P0 LDG.E.U16 R167, desc[UR56][R6.64] ;  /* 0x0000003806a78981 */ /* 0x000722000c1e1500 */
[----:B------:R-:W-:Y:S02]  /*1e8b0*/  PRMT R165, RZ, 0x7610, R165 ;  /* 0x00007610ffa57816 */ /* 0x000fe400000000a5 */
[----:B------:R-:W-:Y:S02]  /*1e8c0*/  PRMT R164, RZ, 0x7610, R164 ;  /* 0x00007610ffa47816 */ /* 0x000fe400000000a4 */
[----:B------:R-:W-:Y:S01]  /*1e8d0*/  PRMT R163, RZ, 0x7610, R163 ;  /* 0x00007610ffa37816 */ /* 0x000fe200000000a3 */
[----:B---3--:R-:W-:Y:S02]  /*1e8e0*/  @!P0 IMAD.MOV.U32 R6, RZ, RZ, R24 ;  /* 0x000000ffff068224 */ /* 0x008fe400078e0018 */
        /* <DEDUP_REMOVED lines=15> */
[----:B------:R-:W3:Y:S04]  /*1e9e0*/  LDL R37, [R1+0x780] ;  /* 0x0007800001257983 */ /* 0x000ee80000100800 */
[----:B------:R0:W3:Y:S01]  /*1e9f0*/  @!P0 LDG.E.U16 R163, desc[UR56][R6.64] ;  /* 0x0000003806a38981 */ /* 0x0000e2000c1e1500 */
[----:B------:R-:W-:-:S02]  /*1ea00*/  PRMT R162, RZ, 0x7610, R162 ;  /* 0x00007610ffa27816 */ /* 0x000fc400000000a2 */
[----:B------:R-:W-:Y:S01]  /*1ea10*/  PRMT R161, RZ, 0x7610, R161 ;  /* 0x00007610ffa17816 */ /* 0x000fe200000000a1 */
[----:B0-----:R-:W-:Y:S01]  /*1ea20*/  @!P0 IMAD.MOV.U32 R7, RZ, RZ, R60 ;  /* 0x000000ffff078224 */ /* 0x001fe200078e003c */
[----:B------:R-:W-:Y:S01]  /*1ea30*/  PRMT R160, RZ, 0x7610, R160 ;  /* 0x00007610ffa07816 */ /* 0x000fe200000000a0 */
[----:B------:R-:W-:Y:S02]  /*1ea40*/  @!P0 IMAD.MOV.U32 R6, RZ, RZ, R26 ;  /* 0x000000ffff068224 */ /* 0x000fe400078e001a */
[----:B------:R-:W3:Y:S04]  /*1ea50*/  LDL R26, [R1+0x764] ;  /* 0x00076400011a7983 */ /* 0x000ee80000100800 */
[----:B------:R0:W3:Y:S02]  /*1ea60*/  @!P0 LDG.E.U16 R162, desc[UR56][R6.64] ;  /* 0x0000003806a28981 */ /* 0x0000e4000c1e1500 */
[----:B0-----:R-:W-:-:S02]  /*1ea70*/  @!P0 IMAD.MOV.U32 R6, RZ, RZ, R49 ;  /* 0x000000ffff068224 */ /* 0x001fc400078e0031 */
[----:B------:R-:W-:-:S05]  /*1ea80*/  @!P0 IMAD.MOV.U32 R7, RZ, RZ, R59 ;  /* 0x000000ffff078224 */ /* 0x000fca00078e003b */
[----:B------:R0:W3:Y:S02]  /*1ea90*/  @!P0 LDG.E.U16 R161, desc[UR56][R6.64] ;  /* 0x0000003806a18981 */ /* 0x0000e4000c1e1500 */
[----:B0-----:R-:W-:Y:S02]  /*1eaa0*/  @!P0 IMAD.MOV.U32 R6, RZ, RZ, R46 ;  /* 0x000000ffff068224 */ /* 0x001fe400078e002e */
[----:B------:R-:W-:-:S05]  /*1eab0*/  @!P0 IMAD.MOV.U32 R7, RZ, RZ, R47 ;  /* 0x000000ffff078224 */ /* 0x000fca00078e002f */
[----:B------:R2:W3:Y:S02]  /*1eac0*/  @!P0 LDG.E.U16 R160, desc[UR56][R6.64] ;  /* 0x0000003806a08981 */ /* 0x0004e4000c1e1500 */
[----:B--2---:R-:W-:Y:S02]  /*1ead0*/  @!P0 IMAD.MOV.U32 R6, RZ, RZ, R34 ;  /* 0x000000ffff068224 */ /* 0x004fe400078e0022 */
[----:B------:R-:W2:Y:S01]  /*1eae0*/  LDL R34, [R1+0x744] ;  /* 0x0007440001227983 */ /* 0x000ea20000100800 */
[----:B------:R-:W-:Y:S01]  /*1eaf0*/  PRMT R159, RZ, 0x7610, R159 ;  /* 0x00007610ff9f7816 */ /* 0x000fe2000000009f */
[----:B------:R-:W-:Y:S01]  /*1eb00*/  @!P0 IMAD.MOV.U32 R7, RZ, RZ, R45 ;  /* 0x000000ffff078224 */ /* 0x000fe200078e002d */
[----:B------:R-:W-:Y:S01]  /*1eb10*/  PRMT R158, RZ, 0x7610, R158 ;  /* 0x00007610ff9e7816 */ /* 0x000fe2000000009e */
[----:B------:R-:W2:Y:S04]  /*1eb20*/  LDL.LU R47, [R1+0x740] ;  /* 0x00074000012f7983 */ /* 0x000ea80000300800 */
[----:B------:R4:W2:Y:S01]  /*1eb30*/  @!P0 LDG.E.U16 R159, desc[UR56][R6.64] ;  /* 0x00000038069f8981 */ /* 0x0008a2000c1e1500 */
[----:B------:R-:W-:Y:S01]  /*1eb40*/  PRMT R157, RZ, 0x7610, R157 ;  /* 0x00007610ff9d7816 */ /* 0x000fe2000000009d */
[----:B----4-:R-:W-:-:S02]  /*1eb50*/  @!P0 IMAD.MOV.U32 R6, RZ, RZ, R40 ;  /* 0x000000ffff068224 */ /* 0x010fc400078e0028 */
[----:B------:R-:W-:-:S05]  /*1eb60*/  @!P0 IMAD.MOV.U32 R7, RZ, RZ, R41 ;  /* 0x000000ffff078224 */ /* 0x000fca00078e0029 */
[----:B------:R3:W4:Y:S01]  /*1eb70*/  @!P0 LDG.E.U16 R158, desc[UR56][R6.64] ;  /* 0x00000038069e8981 */ /* 0x000722000c1e1500 */
[----:B------:R-:W-:Y:S01]  /*1eb80*/  PRMT R156, RZ, 0x7610, R156 ;  /* 0x00007610ff9c7816 */ /* 0x000fe2000000009c */
[----:B---3--:R-:W-:Y:S02]  /*1eb90*/  @!P0 IMAD.MOV.U32 R6, RZ, RZ, R24 ;  /* 0x000000ffff068224 */ /* 0x008fe400078e0018 */
[----:B------:R-:W3:Y:S01]  /*1eba0*/  LDL.LU R24, [R1+0x724] ;  /* 0x0007240001187983 */ /* 0x000ee20000300800 */
[----:B------:R-:W-:-:S05]  /*1ebb0*/  @!P0 IMAD.MOV.U32 R7, RZ, RZ, R38 ;  /* 0x000000ffff078224 */ /* 0x000fca00078e0026 */
[----:B------:R0:W4:Y:S01]  /*1ebc0*/  @!P0 LDG.E.U16 R157, desc[UR56][R6.64] ;  /* 0x00000038069d8981 */ /* 0x000122000c1e1500 */
[----:B------:R-:W-:Y:S01]  /*1ebd0*/  PRMT R155, RZ, 0x7610, R155 ;  /* 0x00007610ff9b7816 */ /* 0x000fe2000000009b */
[----:B0-----:R-:W-:Y:S02]  /*1ebe0*/  @!P0 IMAD.MOV.U32 R6, RZ, RZ, R25 ;  /* 0x000000ffff068224 */ /* 0x001fe400078e0019 */
[----:B------:R-:W4:Y:S04]  /*1ebf0*/  LDL R25, [R1+0x6e0] ;  /* 0x0006e00001197983 */ /* 0x000f280000100800 */
[----:B------:R-:W4:Y:S01]  /*1ec00*/  LDL.LU R41, [R1+0x720] ;  /* 0x0007200001297983 */ /* 0x000f220000300800 */
[----:B------:R-:W-:-:S03]  /*1ec10*/  @!P0 IMAD.MOV.U32 R7, RZ, RZ, R35 ;  /* 0x000000ffff078224 */ /* 0x000fc600078e0023 */
[----:B------:R-:W4:Y:S04]  /*1ec20*/  LDL.LU R38, [R1+0x704] ;  /* 0x0007040001267983 */ /* 0x000f280000300800 */
[----:B------:R-:W4:Y:S04]  /*1ec30*/  LDL.LU R35, [R1+0x700] ;  /* 0x0007000001237983 */ /* 0x000f280000300800 */
[----:B------:R0:W4:Y:S02]  /*1ec40*/  @!P0 LDG.E.U16 R156, desc[UR56][R6.64] ;  /* 0x00000038069c8981 */ /* 0x000124000c1e1500 */
[----:B0-----:R-:W-:-:S02]  /*1ec50*/  @!P0 IMAD.MOV.U32 R6, RZ, RZ, R32 ;  /* 0x000000ffff068224 */ /* 0x001fc400078e0020 */
[----:B------:R-:W4:Y:S01]  /*1ec60*/  LDL.LU R32, [R1+0x6e4] ;  /* 0x0006e40001207983 */ /* 0x000f220000300800 */
[----:B------:R-:W-:-:S03]  /*1ec70*/  @!P0 IMAD.MOV.U32 R7, RZ, RZ, R37 ;  /* 0x000000ffff078224 */ /* 0x000fc600078e0025 */
[----:B------:R-:W4:Y:S04]  /*1ec80*/  LDL R62, [R1+0x7f8] ;  /* 0x0007f800013e7983 */ /* 0x000f280000100800 */
[----:B------:R0:W4:Y:S04]  /*1ec90*/  @!P0 LDG.E.U16 R155, desc[UR56][R6.64] ;  /* 0x00000038069b8981 */ /* 0x000128000c1e1500 */
[----:B------:R-:W4:Y:S04]  /*1eca0*/  LDL R61, [R1+0x7fc] ;  /* 0x0007fc00013d7983 */ /* 0x000f280000100800 */
[----:B------:R-:W4:Y:S04]  /*1ecb0*/  LDL R60, [R1+0x7d8] ;  /* 0x0007d800013c7983 */ /* 0x000f280000100800 */
[----:B------:R-:W4:Y:S04]  /*1ecc0*/  LDL R45, [R1+0x7dc] ;  /* 0x0007dc00012d7983 */ /* 0x000f280000100800 */
[----:B------:R-:W4:Y:S04]  /*1ecd0*/  LDL R49, [R1+0x7b8] ;  /* 0x0007b80001317983 */ /* 0x000f280000100800 */
[----:B------:R-:W4:Y:S01]  /*1ece0*/  LDL R46, [R1+0x7bc] ;  /* 0x0007bc00012e7983 */ /* 0x000f220000100800 */
[----:B0-----:R-:W-:-:S03]  /*1ecf0*/  @!P0 IMAD.MOV.U32 R6, RZ, RZ, R26 ;  /* 0x000000ffff068224 */ /* 0x001fc600078e001a */
[----:B------:R-:W4:Y:S01]  /*1ed00*/  LDL.LU R26, [R1+0x6c4] ;  /* 0x0006c400011a7983 */ /* 0x000f220000300800 */
[----:B------:R-:W-:Y:S01]  /*1ed10*/  PRMT R154, RZ, 0x7610, R154 ;  /* 0x00007610ff9a7816 */ /* 0x000fe2000000009a */
[----:B------:R-:W-:Y:S02]  /*1ed20*/  @!P0 IMAD.MOV.U32 R7, RZ, RZ, R4 ;  /* 0x000000ffff078224 */ /* 0x000fe400078e0004 */
[----:B------:R0:W-:Y:S04]  /*1ed30*/  STL [R1+0x1160], R4 ;  /* 0x0011600401007387 */ /* 0x0001e80000100800 */
[----:B------:R-:W4:Y:S04]  /*1ed40*/  LDL R40, [R1+0x798] ;  /* 0x0007980001287983 */ /* 0x000f280000100800 */
[----:B------:R-:W4:Y:S04]  /*1ed50*/  LDL R37, [R1+0x79c] ;  /* 0x00079c0001257983 */ /* 0x000f280000100800 */
[----:B------:R2:W4:Y:S01]  /*1ed60*/  @!P0 LDG.E.U16 R154, desc[UR56][R6.64] ;  /* 0x00000038069a8981 */ /* 0x000522000c1e1500 */
[----:B------:R-:W-:-:S02]  /*1ed70*/  PRMT R153, RZ, 0x7610, R153 ;  /* 0x00007610ff997816 */ /* 0x000fc40000000099 */
[----:B------:R-:W-:Y:S01]  /*1ed80*/  PRMT R152, RZ, 0x7610, R152 ;  /* 0x00007610ff987816 */ /* 0x000fe20000000098 */
[----:B------:R-:W4:Y:S01]  /*1ed90*/  LDL R59, [R1+0x75c] ;  /* 0x00075c00013b7983 */ /* 0x000f220000100800 */
[----:B--2---:R-:W-:-:S03]  /*1eda0*/  @!P0 IMAD.MOV.U32 R6, RZ, RZ, R34 ;  /* 0x000000ffff068224 */ /* 0x004fc600078e0022 */
[----:B------:R-:W2:Y:S01]  /*1edb0*/  LDL R34, [R1+0x77c] ;  /* 0x00077c0001227983 */ /* 0x000ea20000100800 */
[----:B------:R-:W-:-:S05]  /*1edc0*/  @!P0 IMAD.MOV.U32 R7, RZ, RZ, R47 ;  /* 0x000000ffff078224 */ /* 0x000fca00078e002f */
[----:B------:R3:W2:Y:S01]  /*1edd0*/  @!P0 LDG.E.U16 R153, desc[UR56][R6.64] ;  /* 0x0000003806998981 */ /* 0x0006a2000c1e1500 */
[----:B------:R-:W-:Y:S02]  /*1ede0*/  PRMT R23, RZ, 0x7610, R23 ;  /* 0x00007610ff177816 */ /* 0x000fe40000000017 */
[----:B------:R-:W-:Y:S02]  /*1edf0*/  PRMT R22, RZ, 0x7610, R22 ;  /* 0x00007610ff167816 */ /* 0x000fe40000000016 */
[----:B------:R-:W-:Y:S02]  /*1ee00*/  PRMT R20, RZ, 0x7610, R20 ;  /* 0x00007610ff147816 */ /* 0x000fe40000000014 */
[----:B------:R-:W-:Y:S01]  /*1ee10*/  PRMT R19, RZ, 0x7610, R19 ;  /* 0x00007610ff137816 */ /* 0x000fe20000000013 */
[----:B---3--:R-:W-:Y:S01]  /*1ee20*/  @!P0 IMAD.MOV.U32 R6, RZ, RZ, R24 ;  /* 0x000000ffff068224 */ /* 0x008fe200078e0018 */
[----:B------:R-:W-:Y:S02]  /*1ee30*/  PRMT R18, RZ, 0x7610, R18 ;  /* 0x00007610ff127816 */ /* 0x000fe40000000012 */
[----:B------:R-:W-:Y:S01]  /*1ee40*/  PRMT R17, RZ, 0x7610, R17 ;  /* 0x00007610ff117816 */ /* 0x000fe20000000011 */
[----:B----4-:R-:W-:-:S05]  /*1ee50*/  @!P0 IMAD.MOV.U32 R7, RZ, RZ, R41 ;  /* 0x000000ffff078224 */ /* 0x010fca00078e0029 */
[----:B------:R1:W3:Y:S02]  /*1ee60*/  @!P0 LDG.E.U16 R152, desc[UR56][R6.64] ;  /* 0x0000003806988981 */ /* 0x0002e4000c1e1500 */
[----:B-1----:R-:W-:Y:S02]  /*1ee70*/  @!P0 IMAD.MOV.U32 R6, RZ, RZ, R38 ;  /* 0x000000ffff068224 */ /* 0x002fe400078e0026 */
[----:B------:R-:W-:-:S05]  /*1ee80*/  @!P0 IMAD.MOV.U32 R7, RZ, RZ, R35 ;  /* 0x000000ffff078224 */ /* 0x000fca00078e0023 */
[----:B------:R1:W4:Y:S02]  /*1ee90*/  @!P0 LDG.E.U16 R23, desc[UR56][R6.64] ;  /* 0x0000003806178981 */ /* 0x000324000c1e1500 */
[----:B-1----:R-:W-:Y:S02]  /*1eea0*/  @!P0 IMAD.MOV.U32 R7, RZ, RZ, R25 ;  /* 0x000000ffff078224 */ /* 0x002fe400078e0019 */
[----:B------:R-:W-:Y:S01]  /*1eeb0*/  @!P0 IMAD.MOV.U32 R6, RZ, RZ, R32 ;  /* 0x000000ffff068224 */ /* 0x000fe200078e0020 */
[----:B------:R-:W3:Y:S04]  /*1eec0*/  LDL.LU R25, [R1+0x778] ;  /* 0x0007780001197983 */ /* 0x000ee80000300800 */
[----:B------:R1:W4:Y:S04]  /*1eed0*/  @!P0 LDG.E.U16 R22, desc[UR56][R6.64] ;  /* 0x0000003806168981 */ /* 0x000328000c1e1500 */
[----:B0-----:R-:W4:Y:S01]  /*1eee0*/  LDL.LU R4, [R1+0x73c] ;  /* 0x00073c0001047983 */ /* 0x001f220000300800 */
[----:B-1----:R-:W-:-:S03]  /*1eef0*/  @!P0 IMAD.MOV.U32 R7, RZ, RZ, R3 ;  /* 0x000000ffff078224 */ /* 0x002fc600078e0003 */
[----:B------:R0:W-:Y:S01]  /*1ef00*/  STL [R1+0x10f0], R3 ;  /* 0x0010f00301007387 */ /* 0x0001e20000100800 */
[----:B------:R-:W-:Y:S01]  /*1ef10*/  PRMT R16, RZ, 0x7610, R16 ;  /* 0x00007610ff107816 */ /* 0x000fe20000000010 */
[----:B------:R-:W-:-:S05]  /*1ef20*/  @!P0 IMAD.MOV.U32 R6, RZ, RZ, R26 ;  /* 0x000000ffff068224 */ /* 0x000fca00078e001a */
[----:B------:R1:W4:Y:S02]  /*1ef30*/  @!P0 LDG.E.U16 R20, desc[UR56][R6.64] ;  /* 0x0000003806148981 */ /* 0x000324000c1e1500 */
[----:B-1----:R-:W-:Y:S02]  /*1ef40*/  @!P0 IMAD.MOV.U32 R6, RZ, RZ, R61 ;  /* 0x000000ffff068224 */ /* 0x002fe400078e003d */
[----:B------:R-:W-:-:S05]  /*1ef50*/  @!P0 IMAD.MOV.U32 R7, RZ, RZ, R62 ;  /* 0x000000ffff078224 */ /* 0x000fca00078e003e */
[----:B------:R1:W4:Y:S02]  /*1ef60*/  @!P0 LDG.E.U16 R19, desc[UR56][R6.64] ;  /* 0x0000003806138981 */ /* 0x000324000c1e1500 */
[----:B-1----:R-:W-:Y:S02]  /*1ef70*/  @!P0 IMAD.MOV.U32 R6, RZ, RZ, R45 ;  /* 0x000000ffff068224 */ /* 0x002fe400078e002d */
[----:B------:R-:W-:Y:S01]  /*1ef80*/  @!P0 IMAD.MOV.U32 R7, RZ, RZ, R60 ;  /* 0x000000ffff078224 */ /* 0x000fe200078e003c */
[----:B------:R-:W4:Y:S04]  /*1ef90*/  LDL.LU R45, [R1+0x758] ;  /* 0x00075800012d7983 */ /* 0x000f280000300800 */
[----:B------:R1:W4:Y:S02]  /*1efa0*/  @!P0 LDG.E.U16 R18, desc[UR56][R6.64] ;  /* 0x0000003806128981 */ /* 0x000324000c1e1500 */
[----:B-1----:R-:W-:-:S02]  /*1efb0*/  @!P0 IMAD.MOV.U32 R6, RZ, RZ, R46 ;  /* 0x000000ffff068224 */ /* 0x002fc400078e002e */
[----:B------:R-:W-:Y:S02]  /*1efc0*/  @!P0 IMAD.MOV.U32 R7, RZ, RZ, R49 ;  /* 0x000000ffff078224 */ /* 0x000fe400078e0031 */
[----:B------:R-:W4:Y:S04]  /*1efd0*/  LDL.LU R49, [R1+0x738] ;  /* 0x0007380001317983 */ /* 0x000f280000300800 */
[----:B------:R1:W4:Y:S04]  /*1efe0*/  @!P0 LDG.E.U16 R17, desc[UR56][R6.64] ;  /* 0x0000003806118981 */ /* 0x000328000c1e1500 */
[----:B0-----:R-:W4:Y:S04]  /*1eff0*/  LDL.LU R3, [R1+0x718] ;  /* 0x0007180001037983 */ /* 0x001f280000300800 */
[----:B------:R-:W4:Y:S01]  /*1f000*/  LDL.LU R46, [R1+0x71c] ;  /* 0x00071c00012e7983 */ /* 0x000f220000300800 */
[----:B-1----:R-:W-:-:S02]  /*1f010*/  @!P0 IMAD.MOV.U32 R6, RZ, RZ, R37 ;  /* 0x000000ffff068224 */ /* 0x002fc400078e0025 */
[----:B------:R-:W-:Y:S02]  /*1f020*/  @!P0 IMAD.MOV.U32 R7, RZ, RZ, R40 ;  /* 0x000000ffff078224 */ /* 0x000fe400078e0028 */
[----:B------:R-:W4:Y:S04]  /*1f030*/  LDL.LU R40, [R1+0x6fc] ;  /* 0x0006fc0001287983 */ /* 0x000f280000300800 */
[----:B------:R2:W4:Y:S04]  /*1f040*/  @!P0 LDG.E.U16 R16, desc[UR56][R6.64] ;  /* 0x0000003806108981 */ /* 0x000528000c1e1500 */
[----:B------:R-:W4:Y:S01]  /*1f050*/  LDL.LU R37, [R1+0x6f8] ;  /* 0x0006f80001257983 */ /* 0x000f220000300800 */
[----:B--2---:R-:W-:-:S03]  /*1f060*/  @!P0 IMAD.MOV.U32 R6, RZ, RZ, R34 ;  /* 0x000000ffff068224 */ /* 0x004fc600078e0022 */
[----:B------:R-:W2:Y:S04]  /*1f070*/  LDL.LU R34, [R1+0x6dc] ;  /* 0x0006dc0001227983 */ /* 0x000ea80000300800 */
[----:B------:R0:W-:Y:S04]  /*1f080*/  STS.U16 [R58+UR6+0x200], R15 ;  /* 0x0002000f3a007988 */ /* 0x0001e80008000406 */
[----:B------:R1:W-:Y:S01]  /*1f090*/  STS.U16 [R58+UR6+0x600], R14 ;  /* 0x0006000e3a007988 */ /* 0x0003e20008000406 */
[----:B0-----:R-:W-:Y:S02]  /*1f0a0*/  PRMT R15, RZ, 0x7610, R15 ;  /* 0x00007610ff0f7816 */ /* 0x001fe4000000000f */
[----:B-1----:R-:W-:Y:S01]  /*1f0b0*/  PRMT R14, RZ, 0x7610, R14 ;  /* 0x00007610ff0e7816 */ /* 0x002fe2000000000e */
[----:B------:R0:W-:Y:S04]  /*1f0c0*/  STS.U16 [R58+UR6+0xa00], R13 ;  /* 0x000a000d3a007988 */ /* 0x0001e80008000406 */
[----:B------:R1:W-:Y:S01]  /*1f0d0*/  STS.U16 [R58+UR6+0xe00], R12 ;  /* 0x000e000c3a007988 */ /* 0x0003e20008000406 */
[----:B0-----:R-:W-:-:S02]  /*1f0e0*/  PRMT R13, RZ, 0x7610, R13 ;  /* 0x00007610ff0d7816 */ /* 0x001fc4000000000d */
[----:B-1----:R-:W-:Y:S01]  /*1f0f0*/  PRMT R12, RZ, 0x7610, R12 ;  /* 0x00007610ff0c7816 */ /* 0x002fe2000000000c */
[----:B------:R0:W-:Y:S02]  /*1f100*/  STS.U16 [R58+UR6+0x1200], R11 ;  /* 0x0012000b3a007988 */ /* 0x0001e40008000406 */
[----:B0-----:R-:W-:Y:S01]  /*1f110*/  PRMT R11, RZ, 0x7610, R11 ;  /* 0x00007610ff0b7816 */ /* 0x001fe2000000000b */
[----:B---3--:R-:W-:-:S05]  /*1f120*/  @!P0 IMAD.MOV.U32 R7, RZ, RZ, R25 ;  /* 0x000000ffff078224 */ /* 0x008fca00078e0019 */
[----:B------:R0:W3:Y:S02]  /*1f130*/  @!P0 LDG.E.U16 R15, desc[UR56][R6.64] ;  /* 0x00000038060f8981 */ /* 0x0000e4000c1e1500 */
[----:B0-----:R-:W-:Y:S02]  /*1f140*/  @!P0 IMAD.MOV.U32 R6, RZ, RZ, R59 ;  /* 0x000000ffff068224 */ /* 0x001fe400078e003b */
[----:B------:R-:W3:Y:S04]  /*1f150*/  LDL R59, [R1+0x6b8] ;  /* 0x0006b800013b7983 */ /* 0x000ee80000100800 */
[----:B----4-:R-:W-:Y:S04]  /*1f160*/  STL [R1+0x1164], R4 ;  /* 0x0011640401007387 */ /* 0x010fe80000100800 */
[----:B------:R-:W-:Y:S04]  /*1f170*/  STL [R1+0x13f0], R151 ;  /* 0x0013f09701007387 */ /* 0x000fe80000100800 */
[----:B------:R-:W-:Y:S01]  /*1f180*/  STL.64 [R1+0x13e8], R50 ;  /* 0x0013e83201007387 */ /* 0x000fe20000100a00 */
[----:B------:R-:W-:-:S05]  /*1f190*/  @!P0 IMAD.MOV.U32 R7, RZ, RZ, R45 ;  /* 0x000000ffff078224 */ /* 0x000fca00078e002d */
[----:B------:R0:W4:Y:S02]  /*1f1a0*/  @!P0 LDG.E.U16 R14, desc[UR56][R6.64] ;  /* 0x00000038060e8981 */ /* 0x000124000c1e1500 */
[----:B0-----:R-:W-:Y:S02]  /*1f1b0*/  @!P0 IMAD.MOV.U32 R6, RZ, RZ, R4 ;  /* 0x000000ffff068224 */ /* 0x001fe400078e0004 */
[----:B------:R-:W-:Y:S01]  /*1f1c0*/  @!P0 IMAD.MOV.U32 R7, RZ, RZ, R49 ;  /* 0x000000ffff078224 */ /* 0x000fe200078e0031 */
[----:B------:R-:W-:Y:S04]  /*1f1d0*/  STL.64 [R1+0x13e0], R48 ;  /* 0x0013e03001007387 */ /* 0x000fe80000100a00 */
[----:B------:R0:W4:Y:S04]  /*1f1e0*/  @!P0 LDG.E.U16 R13, desc[UR56][R6.64] ;  /* 0x00000038060d8981 */ /* 0x000128000c1e1500 */
[----:B------:R-:W-:Y:S01]  /*1f1f0*/  STL.64 [R1+0x13d8], R46 ;  /* 0x0013d82e01007387 */ /* 0x000fe20000100a00 */
[----:B0-----:R-:W-:-:S03]  /*1f200*/  @!P0 IMAD.MOV.U32 R6, RZ, RZ, R46 ;  /* 0x000000ffff068224 */ /* 0x001fc600078e002e */
[----:B------:R-:W-:Y:S01]  /*1f210*/  STL.64 [R1+0x13d0], R44 ;  /* 0x0013d02c01007387 */ /* 0x000fe20000100a00 */
[----:B------:R-:W-:-:S03]  /*1f220*/  @!P0 IMAD.MOV.U32 R7, RZ, RZ, R3 ;  /* 0x000000ffff078224 */ /* 0x000fc600078e0003 */
[----:B------:R-:W-:Y:S04]  /*1f230*/  STL.64 [R1+0x13c8], R42 ;  /* 0x0013c82a01007387 */ /* 0x000fe80000100a00 */
[----:B------:R-:W-:Y:S04]  /*1f240*/  STL.64 [R1+0x13c0], R40 ;  /* 0x0013c02801007387 */ /* 0x000fe80000100a00 */
[----:B------:R-:W-:Y:S04]  /*1f250*/  STL.64 [R1+0x13b8], R38 ;  /* 0x0013b82601007387 */ /* 0x000fe80000100a00 */
[----:B------:R0:W4:Y:S04]  /*1f260*/  @!P0 LDG.E.U16 R12, desc[UR56][R6.64] ;  /* 0x00000038060c8981 */ /* 0x000128000c1e1500 */
[----:B------:R-:W-:Y:S01]  /*1f270*/  STL.64 [R1+0x13b0], R36 ;  /* 0x0013b02401007387 */ /* 0x000fe20000100a00 */
[----:B0-----:R-:W-:-:S02]  /*1f280*/  @!P0 IMAD.MOV.U32 R6, RZ, RZ, R40 ;  /* 0x000000ffff068224 */ /* 0x001fc400078e0028 */
[----:B------:R-:W-:-:S05]  /*1f290*/  @!P0 IMAD.MOV.U32 R7, RZ, RZ, R37 ;  /* 0x000000ffff078224 */ /* 0x000fca00078e0025 */
[----:B------:R0:W4:Y:S02]  /*1f2a0*/  @!P0 LDG.E.U16 R11, desc[UR56][R6.64] ;  /* 0x00000038060b8981 */ /* 0x000124000c1e1500 */
[----:B0-----:R-:W-:Y:S02]  /*1f2b0*/  @!P0 IMAD.MOV.U32 R7, RZ, RZ, R0 ;  /* 0x000000ffff078224 */ /* 0x001fe400078e0000 */
[----:B--2---:R-:W-:Y:S04]  /*1f2c0*/  STL.64 [R1+0x13a8], R34 ;  /* 0x0013a82201007387 */ /* 0x004fe80000100a00 */
[----:B------:R-:W-:Y:S04]  /*1f2d0*/  STL.64 [R1+0x13a0], R32 ;  /* 0x0013a02001007387 */ /* 0x000fe80000100a00 */
[----:B------:R-:W-:Y:S04]  /*1f2e0*/  STL.64 [R1+0x1398], R30 ;  /* 0x0013981e01007387 */ /* 0x000fe80000100a00 */
[----:B------:R-:W-:Y:S04]  /*1f2f0*/  STL.64 [R1+0x1390], R28 ;  /* 0x0013901c01007387 */ /* 0x000fe80000100a00 */
[----:B------:R-:W-:Y:S04]  /*1f300*/  STL.64 [R1+0x1388], R26 ;  /* 0x0013881a01007387 */ /* 0x000fe80000100a00 */
[----:B------:R-:W-:Y:S04]  /*1f310*/  STL.64 [R1+0x1380], R24 ;  /* 0x0013801801007387 */ /* 0x000fe80000100a00 */
[----:B------:R0:W-:Y:S04]  /*1f320*/  STL [R1+0x10f4], R0 ;  /* 0x0010f40001007387 */ /* 0x0001e80000100800 */
[----:B0-----:R-:W2:Y:S04]  /*1f330*/  LDL.LU R0, [R1+0x6bc] ;  /* 0x0006bc0001007983 */ /* 0x001ea80000300800 */
[----:B------:R-:W4:Y:S04]  /*1f340*/  LDL R4, [R1+0x10b0] ;  /* 0x0010b00001047983 */ /* 0x000f280000100800 */
[----:B------:R0:W-:Y:S04]  /*1f350*/  STS.U16 [R58+UR6+0x1600], R10 ;  /* 0x0016000a3a007988 */ /* 0x0001e80008000406 */
        /* <DEDUP_REMOVED lines=50> */
[----:B------:R-:W-:Y:S01]  /*1f680*/  STS.U16 [R58+UR6+0xe200], R156 ;  /* 0x00e2009c3a007988 */ /* 0x000fe20008000406 */
[----:B------:R-:W-:-:S03]  /*1f690*/  @!P0 IMAD.MOV.U32 R6, RZ, RZ, R34 ;  /* 0x000000ffff068224 */ /* 0x000fc600078e0022 */
[----:B------:R-:W-:Y:S04]  /*1f6a0*/  STS.U16 [R58+UR6+0xe600], R155 ;  /* 0x00e6009b3a007988 */ /* 0x000fe80008000406 */
[----:B------:R-:W-:Y:S04]  /*1f6b0*/  STS.U16 [R58+UR6+0xea00], R154 ;  /* 0x00ea009a3a007988 */ /* 0x000fe80008000406 */
[----:B------:R-:W-:Y:S04]  /*1f6c0*/  STS.U16 [R58+UR6+0xee00], R153 ;  /* 0x00ee00993a007988 */ /* 0x000fe80008000406 */
[----:B------:R-:W-:Y:S04]  /*1f6d0*/  STS.U16 [R58+UR6+0xf200], R152 ;  /* 0x00f200983a007988 */ /* 0x000fe80008000406 */
[----:B------:R-:W-:Y:S01]  /*1f6e0*/  STS.U16 [R58+UR6+0xf600], R23 ;  /* 0x00f600173a007988 */ /* 0x000fe20008000406 */
[----:B0-----:R-:W-:-:S03]  /*1f6f0*/  PRMT R10, RZ, 0x7610, R10 ;  /* 0x00007610ff0a7816 */ /* 0x001fc6000000000a */
[----:B------:R-:W-:Y:S04]  /*1f700*/  STS.U16 [R58+UR6+0xfa00], R22 ;  /* 0x00fa00163a007988 */ /* 0x000fe80008000406 */
[----:B------:R-:W-:Y:S04]  /*1f710*/  STS.U16 [R58+UR6+0xfe00], R20 ;  /* 0x00fe00143a007988 */ /* 0x000fe80008000406 */
[----:B------:R3:W4:Y:S02]  /*1f720*/  @!P0 LDG.E.U16 R10, desc[UR56][R6.64] ;  /* 0x00000038060a8981 */ /* 0x000724000c1e1500 */
[----:B---3--:R-:W-:-:S02]  /*1f730*/  @!P0 IMAD.MOV.U32 R7, RZ, RZ, R59 ;  /* 0x000000ffff078224 */ /* 0x008fc400078e003b */
[----:B--2---:R-:W-:Y:S04]  /*1f740*/  STL [R1+0x10f8], R0 ;  /* 0x0010f80001007387 */ /* 0x004fe80000100800 */
[----:B------:R-:W2:Y:S04]  /*1f750*/  LDL.LU.64 R24, [R1+0x200] ;  /* 0x0002000001187983 */ /* 0x000ea80000300a00 */
[----:B------:R-:W3:Y:S04]  /*1f760*/  LDL.LU.64 R26, [R1+0x208] ;  /* 0x00020800011a7983 */ /* 0x000ee80000300a00 */
[----:B------:R-:W2:Y:S04]  /*1f770*/  LDL.LU.64 R28, [R1+0x210] ;  /* 0x00021000011c7983 */ /* 0x000ea80000300a00 */
[----:B------:R-:W3:Y:S04]  /*1f780*/  LDL.LU.64 R30, [R1+0x218] ;  /* 0x00021800011e7983 */ /* 0x000ee80000300a00 */
[----:B------:R-:W2:Y:S04]  /*1f790*/  LDL.LU.64 R32, [R1+0x220] ;  /* 0x0002200001207983 */ /* 0x000ea80000300a00 */
[----:B------:R-:W3:Y:S04]  /*1f7a0*/  LDL.LU.64 R34, [R1+0x228] ;  /* 0x0002280001227983 */ /* 0x000ee80000300a00 */
[----:B------:R-:W2:Y:S04]  /*1f7b0*/  LDL.LU.64 R36, [R1+0x230] ;  /* 0x0002300001247983 */ /* 0x000ea80000300a00 */
[----:B------:R-:W3:Y:S04]  /*1f7c0*/  LDL.LU.64 R38, [R1+0x238] ;  /* 0x0002380001267983 */ /* 0x000ee80000300a00 */
[----:B----4-:R-:W-:Y:S04]  /*1f7d0*/  STS.U16 [R4+UR6+0x300], R57 ;  /* 0x0003003904007988 */ /* 0x010fe80008000406 */
[----:B------:R-:W4:Y:S04]  /*1f7e0*/  LDL.LU.64 R40, [R1+0x240] ;  /* 0x0002400001287983 */ /* 0x000f280000300a00 */
[----:B------:R-:W-:Y:S04]  /*1f7f0*/  STS.U16 [R4+UR6+0x700], R56 ;  /* 0x0007003804007988 */ /* 0x000fe80008000406 */
[----:B------:R-:W2:Y:S04]  /*1f800*/  LDL.LU.64 R42, [R1+0x248] ;  /* 0x00024800012a7983 */ /* 0x000ea80000300a00 */
[----:B------:R-:W-:Y:S04]  /*1f810*/  STS.U16 [R4+UR6+0xb00], R55 ;  /* 0x000b003704007988 */ /* 0x000fe80008000406 */
[----:B------:R-:W3:Y:S04]  /*1f820*/  LDL.LU.64 R44, [R1+0x250] ;  /* 0x00025000012c7983 */ /* 0x000ee80000300a00 */
[----:B------:R-:W-:Y:S04]  /*1f830*/  STS.U16 [R4+UR6+0xf00], R54 ;  /* 0x000f003604007988 */ /* 0x000fe80008000406 */
[----:B------:R-:W4:Y:S04]  /*1f840*/  LDL.LU.64 R46, [R1+0x258] ;  /* 0x00025800012e7983 */ /* 0x000f280000300a00 */
[----:B------:R-:W-:Y:S04]  /*1f850*/  STS.U16 [R4+UR6+0x1300], R53 ;  /* 0x0013003504007988 */ /* 0x000fe80008000406 */
[----:B------:R-:W2:Y:S04]  /*1f860*/  LDL.LU.64 R48, [R1+0x260] ;  /* 0x0002600001307983 */ /* 0x000ea80000300a00 */
[----:B------:R0:W-:Y:S04]  /*1f870*/  STS.U16 [R4+UR6+0x1700], R52 ;  /* 0x0017003404007988 */ /* 0x0001e80008000406 */
[----:B------:R-:W3:Y:S04]  /*1f880*/  LDL.LU.64 R50, [R1+0x268] ;  /* 0x0002680001327983 */ /* 0x000ee80000300a00 */
[----:B0-----:R-:W4:Y:S04]  /*1f890*/  LDL.LU.64 R52, [R1+0x270] ;  /* 0x0002700001347983 */ /* 0x001f280000300a00 */
[----:B------:R-:W2:Y:S04]  /*1f8a0*/  LDL.LU.64 R54, [R1+0x278] ;  /* 0x0002780001367983 */ /* 0x000ea80000300a00 */
[----:B------:R-:W3:Y:S04]  /*1f8b0*/  LDL.LU.64 R56, [R1+0x280] ;  /* 0x0002800001387983 */ /* 0x000ee80000300a00 */
[----:B------:R-:W4:Y:S04]  /*1f8c0*/  LDL.LU.64 R58, [R1+0x288] ;  /* 0x00028800013a7983 */ /* 0x000f280000300a00 */
        /* <DEDUP_REMOVED lines=72> */
[----:B------:R-:W-:-:S03]  /*1fd50*/  PRMT R5, RZ, 0x7610, R5 ;  /* 0x00007610ff057816 */ /* 0x000fc60000000005 */
[----:B------:R-:W-:Y:S01]  /*1fd60*/  STS.U16 [R4+UR6+0x8300], R200 ;  /* 0x008300c804007988 */ /* 0x000fe20008000406 */
[----:B------:R-:W-:-:S03]  /*1fd70*/  @!P0 IMAD.MOV.U32 R6, RZ, RZ, R0 ;  /* 0x000000ffff068224 */ /* 0x000fc600078e0000 */
        /* <DEDUP_REMOVED lines=8> */
[----:B------:R-:W3:Y:S04]  /*1fe00*/  @!P0 LDG.E.U16 R5, desc[UR56][R6.64] ;  /* 0x0000003806058981 */ /* 0x000ee8000c1e1500 */
        /* <DEDUP_REMOVED lines=12> */
[----:B--2---:R-:W-:Y:S04]  /*1fed0*/  STL.64 [R1+0x15f0], R150 ;  /* 0x0015f09601007387 */ /* 0x004fe80000100a00 */
[----:B----4-:R-:W-:Y:S04]  /*1fee0*/  STL.64 [R1+0x15e8], R148 ;  /* 0x0015e89401007387 */ /* 0x010fe80000100a00 */
[----:B---3--:R-:W-:Y:S04]  /*1fef0*/  STL.64 [R1+0x15e0], R146 ;  /* 0x0015e09201007387 */ /* 0x008fe80000100a00 */
        /* <DEDUP_REMOVED lines=18> */
[----:B------:R0:W-:Y:S04]  /*20020*/  STL.64 [R1+0x1548], R108 ;  /* 0x0015486c01007387 */ /* 0x0001e80000100a00 */
[----:B0-----:R-:W2:Y:S04]  /*20030*/  LDL.LU.64 R108, [R1+0x400] ;  /* 0x00040000016c7983 */ /* 0x001ea80000300a00 */
[----:B------:R-:W2:Y:S04]  /*20040*/  LDL.LU.64 R110, [R1+0x408] ;  /* 0x00040800016e7983 */ /* 0x000ea80000300a00 */
        /* <DEDUP_REMOVED lines=73> */
[----:B------:R0:W-:Y:S06]  /*204e0*/  MEMBAR.ALL.CTA ;  /* 0x0000000000007992 */ /* 0x0001ec0000008000 */
[----:B0-----:R-:W0:Y:S02]  /*204f0*/  FENCE.VIEW.ASYNC.S ;  /* 0x00000000000073c6 */ /* 0x001e240000000000 */
[----:B0-----:R-:W-:Y:S06]  /*20500*/  BAR.SYNC.DEFER_BLOCKING 0x0 ;  /* 0x0000000000007b1d */ /* 0x001fec0000010000 */
[----:B--2---:R-:W-:-:S06]  /*20510*/  WARPGROUP.ARRIVE ;  /* 0x00000000000079c5 */ /* 0x004fcc0000000000 */
[----:B------:R-:W-:Y:S03]  /*20520*/  HGMMA.64x256x16.F32 R108, gdesc[UR36].tnspA, R108, gsb0 ;  /* 0x23e00000246c79f0 */ /* 0x000fe6000800086c */
[----:B------:R-:W-:Y:S02]  /*20530*/  WARPGROUP.DEPBAR.LE gsb0, 0x0 ;  /* 0x00008000000079c5 */ /* 0x000fe40000010000 */
[----:B------:R-:W-:-:S15]  /*20540*/  WARPGROUP.ARRIVE ;  /* 0x00000000000079c5 */ /* 0x000fde0000000000 */
[----:B------:R-:W-:-:S08]  /*20550*/  NOP ;  /* 0x0000000000007918 */ /* 0x000fd00000000000 */
[----:B------:R-:W-:Y:S03]  /*20560*/  HGMMA.64x256x16.F32 R108, gdesc[UR16].tnspA, R108, gsb0 ;  /* 0x23e00000106c79f0 */ /* 0x000fe6000800086c */
[----:B------:R-:W-:Y:S02]  /*20570*/  WARPGROUP.DEPBAR.LE gsb0, 0x0 ;  /* 0x00008000000079c5 */ /* 0x000fe40000010000 */
[----:B------:R-:W-:-:S15]  /*20580*/  WARPGROUP.ARRIVE ;  /* 0x00000000000079c5 */ /* 0x000fde0000000000 */
[----:B------:R-:W-:-:S08]  /*20590*/  NOP ;  /* 0x0000000000007918 */ /* 0x000fd00000000000 */
[----:B------:R-:W-:Y:S01]  /*205a0*/  HGMMA.64x256x16.F32 R108, gdesc[UR20].tnspA, R108, gsb0 ;  /* 0x23e00000146c79f0 */ /* 0x000fe2000800086c */
        /* <DEDUP_REMOVED lines=25> */
[----:B------:R-:W-:-:S02]  /*20740*/  WARPGROUP.DEPBAR.LE gsb0, 0x0 ;  /* 0x00008000000079c5 */ /* 0x000fc40000010000 */
[----:B------:R-:W-:-:S06]  /*20750*/  WARPGROUP.ARRIVE ;  /* 0x00000000000079c5 */ /* 0x000fcc0000000000 */
        /* <DEDUP_REMOVED lines=18> */
[----:B------:R-:W-:-:S03]  /*20880*/  WARPGROUP.DEPBAR.LE gsb0, 0x0 ;  /* 0x00008000000079c5 */ /* 0x000fc60000010000 */
        /* <DEDUP_REMOVED lines=22> */
[----:B------:R1:W-:Y:S04]  /*209f0*/  STL.64 [R1+0x4b0], R152 ;  /* 0x0004b09801007387 */ /* 0x0003e80000100a00 */
        /* <DEDUP_REMOVED lines=55> */
[----:B------:R-:W2:Y:S01]  /*20d70*/  LDL.LU.64 R122, [R1+0x1580] ;  /* 0x00158000017a7983 */ /* 0x000ea20000300a00 */
[----:B------:R-:W-:-:S03]  /*20d80*/  IMAD.MOV.U32 R252, RZ, RZ, R112 ;  /* 0x000000fffffc7224 */ /* 0x000fc600078e0070 */
        /* <DEDUP_REMOVED lines=53> */
[----:B------:R-:W-:Y:S01]  /*210e0*/  UMOV UR8, UR36 ;  /* 0x0000002400087c82 */ /* 0x000fe20008000000 */
[----:B------:R-:W-:Y:S01]  /*210f0*/  UMOV UR9, UR37 ;  /* 0x0000002500097c82 */ /* 0x000fe20008000000 */
[----:B------:R-:W-:Y:S01]  /*21100*/  UMOV UR40, UR16 ;  /* 0x0000001000287c82 */ /* 0x000fe20008000000 */
[----:B------:R-:W-:Y:S01]  /*21110*/  UMOV UR41, UR17 ;  /* 0x0000001100297c82 */ /* 0x000fe20008000000 */
[----:B--2---:R-:W-:-:S06]  /*21120*/  WARPGROUP.ARRIVE ;  /* 0x00000000000079c5 */ /* 0x004fcc0000000000 */
[----:B------:R-:W-:Y:S01]  /*21130*/  HGMMA.64x256x16.F32 R24, gdesc[UR8].tnspA, R24, gsb0 ;  /* 0x23e00000081879f0 */ /* 0x000fe20008000818 */
[----:B------:R-:W-:Y:S01]  /*21140*/  UMOV UR44, UR20 ;  /* 0x00000014002c7c82 */ /* 0x000fe20008000000 */
[----:B------:R-:W-:Y:S01]  /*21150*/  UMOV UR45, UR21 ;  /* 0x00000015002d7c82 */ /* 0x000fe20008000000 */
[----:B------:R-:W-:Y:S02]  /*21160*/  WARPGROUP.DEPBAR.LE gsb0, 0x0 ;  /* 0x00008000000079c5 */ /* 0x000fe40000010000 */
[----:B------:R-:W-:-:S15]  /*21170*/  WARPGROUP.ARRIVE ;  /* 0x00000000000079c5 */ /* 0x000fde0000000000 */
[----:B------:R-:W-:-:S08]  /*21180*/  NOP ;  /* 0x0000000000007918 */ /* 0x000fd00000000000 */
[----:B------:R-:W-:Y:S01]  /*21190*/  HGMMA.64x256x16.F32 R24, gdesc[UR40].tnspA, R24, gsb0 ;  /* 0x23e00000281879f0 */ /* 0x000fe20008000818 */
[----:B------:R-:W-:Y:S01]  /*211a0*/  UMOV UR12, UR24 ;  /* 0x00000018000c7c82 */ /* 0x000fe20008000000 */
[----:B------:R-:W-:Y:S01]  /*211b0*/  UMOV UR13, UR25 ;  /* 0x00000019000d7c82 */ /* 0x000fe20008000000 */
[----:B------:R-:W-:Y:S02]  /*211c0*/  WARPGROUP.DEPBAR.LE gsb0, 0x0 ;  /* 0x00008000000079c5 */ /* 0x000fe40000010000 */
[----:B------:R-:W-:-:S15]  /*211d0*/  WARPGROUP.ARRIVE ;  /* 0x00000000000079c5 */ /* 0x000fde0000000000 */
[----:B------:R-:W-:-:S08]  /*211e0*/  NOP ;  /* 0x0000000000007918 */ /* 0x000fd00000000000 */
[----:B------:R-:W-:Y:S01]  /*211f0*/  HGMMA.64x256x16.F32 R24, gdesc[UR44].tnspA, R24, gsb0 ;  /* 0x23e000002c1879f0 */ /* 0x000fe20008000818 */
[----:B------:R-:W-:Y:S01]  /*21200*/  IMAD.MOV.U32 R20, RZ, RZ, R204 ;  /* 0x000000ffff147224 */ /* 0x000fe200078e00cc */
[----:B------:R-:W-:Y:S01]  /*21210*/  STL [R1+0x1124], R236 ;  /* 0x001124ec01007387 */ /* 0x000fe20000100800 */
[----:B------:R-:W-:Y:S02]  /*21220*/  IMAD.MOV.U32 R16, RZ, RZ, R208 ;  /* 0x000000ffff107224 */ /* 0x000fe400078e00d0 */
[----:B------:R-:W-:Y:S01]  /*21230*/  IMAD.MOV.U32 R17, RZ, RZ, R210 ;  /* 0x000000ffff117224 */ /* 0x000fe200078e00d2 */
[----:B------:R-:W-:Y:S01]  /*21240*/  STL [R1+0x1120], R244 ;  /* 0x001120f401007387 */ /* 0x000fe20000100800 */
[----:B------:R-:W-:-:S03]  /*21250*/  IMAD.MOV.U32 R12, RZ, RZ, R212 ;  /* 0x000000ffff0c7224 */ /* 0x000fc600078e00d4 */
[----:B------:R-:W-:Y:S01]  /*21260*/  STL [R1+0x111c], R237 ;  /* 0x00111ced01007387 */ /* 0x000fe20000100800 */
[----:B------:R-:W-:-:S03]  /*21270*/  IMAD.MOV.U32 R13, RZ, RZ, R214 ;  /* 0x000000ffff0d7224 */ /* 0x000fc600078e00d6 */
[----:B------:R-:W-:Y:S01]  /*21280*/  STL [R1+0x1118], R245 ;  /* 0x001118f501007387 */ /* 0x000fe20000100800 */
[----:B------:R-:W-:-:S03]  /*21290*/  IMAD.MOV.U32 R5, RZ, RZ, R222 ;  /* 0x000000ffff057224 */ /* 0x000fc600078e00de */
[----:B------:R-:W-:Y:S04]  /*212a0*/  STL [R1+0x1114], R252 ;  /* 0x001114fc01007387 */ /* 0x000fe80000100800 */
[----:B------:R-:W-:Y:S04]  /*212b0*/  STL [R1+0x1110], R20 ;  /* 0x0011101401007387 */ /* 0x000fe80000100800 */
[----:B------:R-:W-:Y:S04]  /*212c0*/  STL [R1+0x110c], R16 ;  /* 0x00110c1001007387 */ /* 0x000fe80000100800 */
[----:B------:R-:W-:Y:S04]  /*212d0*/  STL [R1+0x1108], R17 ;  /* 0x0011081101007387 */ /* 0x000fe80000100800 */
[----:B------:R-:W-:Y:S04]  /*212e0*/  STL [R1+0x1104], R12 ;  /* 0x0011040c01007387 */ /* 0x000fe80000100800 */
[----:B------:R-:W-:Y:S04]  /*212f0*/  STL [R1+0x1100], R13 ;  /* 0x0011000d01007387 */ /* 0x000fe80000100800 */
[----:B------:R-:W-:Y:S01]  /*21300*/  STL [R1+0x10fc], R5 ;  /* 0x0010fc0501007387 */ /* 0x000fe20000100800 */
[----:B------:R-:W-:-:S02]  /*21310*/  WARPGROUP.DEPBAR.LE gsb0, 0x0 ;  /* 0x00008000000079c5 */ /* 0x000fc40000010000 */
[----:B------:R-:W-:-:S06]  /*21320*/  WARPGROUP.ARRIVE ;  /* 0x00000000000079c5 */ /* 0x000fcc0000000000 */
[----:B------:R-:W-:Y:S03]  /*21330*/  HGMMA.64x256x16.F32 R24, gdesc[UR12].tnspA, R24, gsb0 ;  /* 0x23e000000c1879f0 */ /* 0x000fe60008000818 */
[----:B------:R-:W-:Y:S02]  /*21340*/  WARPGROUP.DEPBAR.LE gsb0, 0x0 ;  /* 0x00008000000079c5 */ /* 0x000fe40000010000 */
        /* <DEDUP_REMOVED lines=61> */
[----:B-1----:R-:W-:-:S03]  /*21720*/  IMAD.MOV.U32 R153, RZ, RZ, R50 ;  /* 0x000000ffff997224 */ /* 0x002fc600078e0032 */
[----:B------:R-:W-:Y:S01]  /*21730*/  STL.64 [R1+0x3e8], R146 ;  /* 0x0003e89201007387 */ /* 0x000fe20000100a00 */
[----:B------:R-:W-:-:S03]  /*21740*/  IMAD.MOV.U32 R152, RZ, RZ, R48 ;  /* 0x000000ffff987224 */ /* 0x000fc600078e0030 */
[----:B------:R-:W-:Y:S04]  /*21750*/  STL.64 [R1+0x3f0], R148 ;  /* 0x0003f09401007387 */ /* 0x000fe80000100a00 */
[----:B------:R0:W-:Y:S04]  /*21760*/  STL.64 [R1+0x3f8], R150 ;  /* 0x0003f89601007387 */ /* 0x0001e80000100a00 */
[----:B0-----:R-:W2:Y:S04]  /*21770*/  LDL.LU R151, [R1+0x13f0] ;  /* 0x0013f00001977983 */ /* 0x001ea80000300800 */
[----:B------:R-:W3:Y:S04]  /*21780*/  LDL.LU.64 R50, [R1+0x13e8] ;  /* 0x0013e80001327983 */ /* 0x000ee80000300a00 */
[----:B------:R-:W4:Y:S04]  /*21790*/  LDL.LU.64 R48, [R1+0x13e0] ;  /* 0x0013e00001307983 */ /* 0x000f280000300a00 */
        /* <DEDUP_REMOVED lines=12> */
[----:B------:R-:W-:-:S02]  /*21860*/  IMAD.MOV.U32 R225, RZ, RZ, R123 ;  /* 0x000000ffffe17224 */ /* 0x000fc400078e007b */
[----:B------:R-:W-:Y:S02]  /*21870*/  IMAD.MOV.U32 R226, RZ, RZ, R124 ;  /* 0x000000ffffe27224 */ /* 0x000fe400078e007c */
[----:B------:R-:W-:Y:S02]  /*21880*/  IMAD.MOV.U32 R227, RZ, RZ, R125 ;  /* 0x000000ffffe37224 */ /* 0x000fe400078e007d */
[----:B------:R-:W-:Y:S01]  /*21890*/  IMAD.MOV.U32 R228, RZ, RZ, R126 ;  /* 0x000000ffffe47224 */ /* 0x000fe200078e007e */
[----:B------:R-:W-:Y:S01]  /*218a0*/  STL [R1+0x1170], R225 ;  /* 0x001170e101007387 */ /* 0x000fe20000100800 */
[----:B------:R-:W-:Y:S02]  /*218b0*/  IMAD.MOV.U32 R229, RZ, RZ, R127 ;  /* 0x000000ffffe57224 */ /* 0x000fe400078e007f */
[----:B------:R-:W-:Y:S01]  /*218c0*/  IMAD.MOV.U32 R230, RZ, RZ, R128 ;  /* 0x000000ffffe67224 */ /* 0x000fe200078e0080 */
[----:B------:R-:W-:Y:S01]  /*218d0*/  STL [R1+0x116c], R226 ;  /* 0x00116ce201007387 */ /* 0x000fe20000100800 */
[----:B------:R-:W-:-:S02]  /*218e0*/  IMAD.MOV.U32 R231, RZ, RZ, R129 ;  /* 0x000000ffffe77224 */ /* 0x000fc400078e0081 */
[----:B------:R-:W-:Y:S01]  /*218f0*/  IMAD.MOV.U32 R232, RZ, RZ, R130 ;  /* 0x000000ffffe87224 */ /* 0x000fe200078e0082 */
[----:B------:R-:W-:Y:S01]  /*21900*/  STL [R1+0x1168], R227 ;  /* 0x001168e301007387 */ /* 0x000fe20000100800 */
[----:B------:R-:W-:Y:S02]  /*21910*/  IMAD.MOV.U32 R233, RZ, RZ, R131 ;  /* 0x000000ffffe97224 */ /* 0x000fe400078e0083 */
[----:B------:R-:W-:Y:S01]  /*21920*/  IMAD.MOV.U32 R234, RZ, RZ, R132 ;  /* 0x000000ffffea7224 */ /* 0x000fe200078e0084 */
[----:B------:R-:W-:Y:S01]  /*21930*/  STL [R1+0x115c], R228 ;  /* 0x00115ce401007387 */ /* 0x000fe20000100800 */
[----:B------:R-:W-:-:S03]  /*21940*/  IMAD.MOV.U32 R235, RZ, RZ, R133 ;  /* 0x000000ffffeb7224 */ /* 0x000fc600078e0085 */
[----:B------:R-:W-:Y:S04]  /*21950*/  STL [R1+0x1158], R229 ;  /* 0x001158e501007387 */ /* 0x000fe80000100800 */
[----:B------:R-:W-:Y:S04]  /*21960*/  STL [R1+0x1154], R230 ;  /* 0x001154e601007387 */ /* 0x000fe80000100800 */
[----:B------:R-:W-:Y:S01]  /*21970*/  STL [R1+0x1150], R231 ;  /* 0x001150e701007387 */ /* 0x000fe20000100800 */
[----:B------:R-:W-:-:S03]  /*21980*/  IMAD.MOV.U32 R10, RZ, RZ, R3 ;  /* 0x000000ffff0a7224 */ /* 0x000fc600078e0003 */
[----:B------:R-:W-:Y:S04]  /*21990*/  STL [R1+0x114c], R232 ;  /* 0x00114ce801007387 */ /* 0x000fe80000100800 */
[----:B------:R-:W-:Y:S04]  /*219a0*/  STL [R1+0x1148], R233 ;  /* 0x001148e901007387 */ /* 0x000fe80000100800 */
[----:B------:R-:W-:Y:S04]  /*219b0*/  STL [R1+0x1144], R234 ;  /* 0x001144ea01007387 */ /* 0x000fe80000100800 */
[----:B------:R3:W-:Y:S01]  /*219c0*/  STL [R1+0x1140], R235 ;  /* 0x001140eb01007387 */ /* 0x0007e20000100800 */
[----:B------:R-:W-:-:S02]  /*219d0*/  IMAD.MOV.U32 R155, RZ, RZ, R53 ;  /* 0x000000ffff9b7224 */ /* 0x000fc400078e0035 */
[----:B------:R-:W-:Y:S02]  /*219e0*/  IMAD.MOV.U32 R154, RZ, RZ, R52 ;  /* 0x000000ffff9a7224 */ /* 0x000fe400078e0034 */
[----:B------:R-:W-:Y:S02]  /*219f0*/  IMAD.MOV.U32 R157, RZ, RZ, R55 ;  /* 0x000000ffff9d7224 */ /* 0x000fe400078e0037 */
[----:B------:R-:W-:Y:S02]  /*21a00*/  IMAD.MOV.U32 R156, RZ, RZ, R54 ;  /* 0x000000ffff9c7224 */ /* 0x000fe400078e0036 */
[----:B------:R-:W-:Y:S02]  /*21a10*/  IMAD.MOV.U32 R159, RZ, RZ, R57 ;  /* 0x000000ffff9f7224 */ /* 0x000fe400078e0039 */
[----:B------:R-:W-:Y:S02]  /*21a20*/  IMAD.MOV.U32 R158, RZ, RZ, R56 ;  /* 0x000000ffff9e7224 */ /* 0x000fe400078e0038 */
        /* <DEDUP_REMOVED lines=71> */
[----:B---3--:R-:W-:Y:S02]  /*21ea0*/  IMAD.MOV.U32 R235, RZ, RZ, R51 ;  /* 0x000000ffffeb7224 */ /* 0x008fe400078e0033 */
[----:B------:R-:W-:-:S02]  /*21eb0*/  IMAD.MOV.U32 R234, RZ, RZ, R50 ;  /* 0x000000ffffea7224 */ /* 0x000fc400078e0032 */
[----:B----4-:R-:W-:Y:S02]  /*21ec0*/  IMAD.MOV.U32 R233, RZ, RZ, R49 ;  /* 0x000000ffffe97224 */ /* 0x010fe400078e0031 */
[----:B------:R-:W-:Y:S02]  /*21ed0*/  IMAD.MOV.U32 R232, RZ, RZ, R48 ;  /* 0x000000ffffe87224 */ /* 0x000fe400078e0030 */
[----:B--2---:R-:W-:Y:S02]  /*21ee0*/  IMAD.MOV.U32 R231, RZ, RZ, R47 ;  /* 0x000000ffffe77224 */ /* 0x004fe400078e002f */
        /* <DEDUP_REMOVED lines=23> */
[----:B------:R-:W2:Y:S04]  /*22060*/  LDL.LU.64 R24, [R1] ;  /* 0x0000000001187983 */ /* 0x000ea80000300a00 */
        /* <DEDUP_REMOVED lines=82> */
[----:B------:R-:W-:Y:S04]  /*22590*/  STL [R1+0x113c], R240 ;  /* 0x00113cf001007387 */ /* 0x000fe80000100800 */
[----:B------:R-:W-:Y:S04]  /*225a0*/  STL [R1+0x1138], R241 ;  /* 0x001138f101007387 */ /* 0x000fe80000100800 */
[----:B------:R-:W-:Y:S04]  /*225b0*/  STL [R1+0x1134], R242 ;  /* 0x001134f201007387 */ /* 0x000fe80000100800 */
[----:B------:R0:W-:Y:S04]  /*225c0*/  STL [R1+0x1130], R243 ;  /* 0x001130f301007387 */ /* 0x0001e80000100800 */
[----:B------:R1:W-:Y:S04]  /*225d0*/  STL [R1+0x112c], R248 ;  /* 0x00112cf801007387 */ /* 0x0003e80000100800 */
[----:B------:R-:W-:Y:S01]  /*225e0*/  STL [R1+0x1128], R249 ;  /* 0x001128f901007387 */ /* 0x000fe20000100800 */
[----:B------:R-:W-:-:S02]  /*225f0*/  WARPGROUP.DEPBAR.LE gsb0, 0x0 ;  /* 0x00008000000079c5 */ /* 0x000fc40000010000 */
[----:B------:R-:W-:-:S06]  /*22600*/  WARPGROUP.ARRIVE ;  /* 0x00000000000079c5 */ /* 0x000fcc0000000000 */
[----:B------:R-:W-:Y:S01]  /*22610*/  HGMMA.64x256x16.F32 R24, gdesc[UR32].tnspA, R24, gsb0 ;  /* 0x23e00000201879f0 */ /* 0x000fe20008000818 */
[----:B------:R-:W-:Y:S02]  /*22620*/  IMAD.MOV.U32 R16, RZ, RZ, R250 ;  /* 0x000000ffff107224 */ /* 0x000fe400078e00fa */
[----:B0-----:R-:W-:Y:S02]  /*22630*/  IMAD.MOV.U32 R243, RZ, RZ, R251 ;  /* 0x000000fffff37224 */ /* 0x001fe400078e00fb */
        /* <DEDUP_REMOVED lines=9> */
[----:B-1----:R-:W-:-:S02]  /*226d0*/  IMAD.MOV.U32 R248, RZ, RZ, R19 ;  /* 0x000000fffff87224 */ /* 0x002fc400078e0013 */
[----:B------:R-:W-:Y:S02]  /*226e0*/  IMAD.MOV.U32 R245, RZ, RZ, R18 ;  /* 0x000000fffff57224 */ /* 0x000fe400078e0012 */
[----:B------:R-:W-:Y:S02]  /*226f0*/  IMAD.MOV.U32 R240, RZ, RZ, R23 ;  /* 0x000000fffff07224 */ /* 0x000fe400078e0017 */
[----:B------:R-:W-:Y:S02]  /*22700*/  IMAD.MOV.U32 R17, RZ, RZ, R22 ;  /* 0x000000ffff117224 */ /* 0x000fe400078e0016 */
[----:B------:R-:W-:Y:S02]  /*22710*/  IMAD.MOV.U32 R241, RZ, RZ, R239 ;  /* 0x000000fffff17224 */ /* 0x000fe400078e00ef */
[----:B------:R-:W-:Y:S02]  /*22720*/  IMAD.MOV.U32 R242, RZ, RZ, R247 ;  /* 0x000000fffff27224 */ /* 0x000fe400078e00f7 */
[----:B------:R-:W-:-:S02]  /*22730*/  IMAD.MOV.U32 R252, RZ, RZ, R238 ;  /* 0x000000fffffc7224 */ /* 0x000fc400078e00ee */
[----:B------:R-:W-:Y:S01]  /*22740*/  IMAD.MOV.U32 R20, RZ, RZ, R246 ;  /* 0x000000ffff147224 */ /* 0x000fe200078e00f6 */
[----:B------:R-:W-:Y:S02]  /*22750*/  WARPGROUP.DEPBAR.LE gsb0, 0x0 ;  /* 0x00008000000079c5 */ /* 0x000fe40000010000 */
[----:B------:R-:W-:Y:S04]  /*22760*/  STL.64 [R1], R24 ;  /* 0x0000001801007387 */ /* 0x000fe80000100a00 */
        /* <DEDUP_REMOVED lines=59> */
[----:B------:R-:W-:-:S03]  /*22b20*/  IMAD.MOV.U32 R251, RZ, RZ, R151 ;  /* 0x000000fffffb7224 */ /* 0x000fc600078e0097 */
[----:B------:R-:W-:Y:S01]  /*22b30*/  STL.64 [R1+0x1e0], R144 ;  /* 0x0001e09001007387 */ /* 0x000fe20000100a00 */
[----:B------:R-:W-:-:S03]  /*22b40*/  IMAD.MOV.U32 R250, RZ, RZ, R150 ;  /* 0x000000fffffa7224 */ /* 0x000fc600078e0096 */
[----:B------:R-:W-:Y:S04]  /*22b50*/  STL.64 [R1+0x1e8], R146 ;  /* 0x0001e89201007387 */ /* 0x000fe80000100a00 */
[----:B------:R-:W-:Y:S04]  /*22b60*/  STL.64 [R1+0x1f0], R148 ;  /* 0x0001f09401007387 */ /* 0x000fe80000100a00 */
[----:B------:R0:W-:Y:S01]  /*22b70*/  STL.64 [R1+0x1f8], R150 ;  /* 0x0001f89601007387 */ /* 0x0001e20000100a00 */
[----:B------:R-:W-:Y:S02]  /*22b80*/  IMAD.MOV.U32 R7, RZ, RZ, R138 ;  /* 0x000000ffff077224 */ /* 0x000fe400078e008a */
[----:B------:R-:W-:-:S02]  /*22b90*/  IMAD.MOV.U32 R6, RZ, RZ, R136 ;  /* 0x000000ffff067224 */ /* 0x000fc400078e0088 */
[----:B------:R-:W-:Y:S01]  /*22ba0*/  IMAD.MOV.U32 R11, RZ, RZ, R134 ;  /* 0x000000ffff0b7224 */ /* 0x000fe200078e0086 */
[----:B0-----:R-:W2:Y:S04]  /*22bb0*/  LDL.LU.64 R150, [R1+0x1378] ;  /* 0x0013780001967983 */ /* 0x001ea80000300a00 */
        /* <DEDUP_REMOVED lines=74> */
[----:B------:R-:W3:Y:S01]  /*23060*/  LDL R249, [R1+0x10bc] ;  /* 0x0010bc0001f97983 */ /* 0x000ee20000100800 */
[----:B------:R-:W-:-:S05]  /*23070*/  VIADD R248, R248, 0x1 ;  /* 0x00000001f8f87836 */ /* 0x000fca0000000000 */
[----:B------:R0:W-:Y:S01]  /*23080*/  STL [R1+0x6b4], R248 ;  /* 0x0006b4f801007387 */ /* 0x0001e20000100800 */
[----:B---3--:R-:W-:-:S03]  /*23090*/  ISETP.NE.U32.AND P0, PT, R248, R249, PT ;  /* 0x000000f9f800720c */ /* 0x008fc60003f05070 */
[----:B0-----:R-:W3:Y:S04]  /*230a0*/  LDL.LU R248, [R1+0xc8c] ;  /* 0x000c8c0001f87983 */ /* 0x001ee80000300800 */
[----:B------:R-:W4:Y:S01]  /*230b0*/  LDL.LU R249, [R1+0xc84] ;  /* 0x000c840001f97983 */ /* 0x000f220000300800 */
[----:B---3--:R-:W-:-:S05]  /*230c0*/  IADD3 R248, P1, R248, R21, RZ ;  /* 0x00000015f8f87210 */ /* 0x008fca0007f3e0ff */
[----:B------:R0:W-:Y:S04]  /*230d0*/  STL [R1+0xc8c], R248 ;  /* 0x000c8cf801007387 */ /* 0x0001e80000100800 */
[----:B0-----:R-:W3:Y:S01]  /*230e0*/  LDL.LU R248, [R1+0xc7c] ;  /* 0x000c7c0001f87983 */ /* 0x001ee20000300800 */
[-C--:B----4-:R-:W-:Y:S02]  /*230f0*/  IADD3 R249, P2, R249, R21.reuse, RZ ;  /* 0x00000015f9f97210 */ /* 0x090fe40007f5e0ff */
[-C--:B------:R-:W-:Y:S02]  /*23100*/  IADD3 R8, P4, R8, R21.reuse, RZ ;  /* 0x0000001508087210 */ /* 0x080fe40007f9e0ff */
[-C--:B------:R-:W-:Y:S01]  /*23110*/  IADD3 R2, P5, R2, R21.reuse, RZ ;  /* 0x0000001502027210 */ /* 0x080fe20007fbe0ff */
[----:B------:R-:W-:Y:S04]  /*23120*/  STL [R1+0xc84], R249 ;  /* 0x000c84f901007387 */ /* 0x000fe80000100800 */
[----:B------:R0:W-:Y:S04]  /*23130*/  STL [R1+0xc74], R8 ;  /* 0x000c740801007387 */ /* 0x0001e80000100800 */
[----:B0-----:R-:W4:Y:S01]  /*23140*/  LDL.LU R8, [R1+0x1178] ;  /* 0x0011780001087983 */ /* 0x001f220000300800 */
[----:B---3--:R-:W-:-:S05]  /*23150*/  IADD3 R248, P3, R248, R21, RZ ;  /* 0x00000015f8f87210 */ /* 0x008fca0007f7e0ff */
[----:B------:R-:W-:Y:S04]  /*23160*/  STL [R1+0xc7c], R248 ;  /* 0x000c7cf801007387 */ /* 0x000fe80000100800 */
[----:B------:R0:W-:Y:S04]  /*23170*/  STL [R1+0xc6c], R2 ;  /* 0x000c6c0201007387 */ /* 0x0001e80000100800 */
[----:B0-----:R-:W4:Y:S04]  /*23180*/  LDL.LU R2, [R1+0x1174] ;  /* 0x0011740001027983 */ /* 0x001f280000300800 */
[----:B------:R-:W3:Y:S01]  /*23190*/  LDL.LU R248, [R1+0xc64] ;  /* 0x000c640001f87983 */ /* 0x000ee20000300800 */
[----:B------:R-:W-:-:S03]  /*231a0*/  IADD3 R9, P6, R9, R21, RZ ;  /* 0x0000001509097210 */ /* 0x000fc60007fde0ff */
[----:B------:R-:W2:Y:S02]  /*231b0*/  LDL.LU R249, [R1+0xc88] ;  /* 0x000c880001f97983 */ /* 0x000ea40000300800 */
[----:B----4-:R-:W-:Y:S01]  /*231c0*/  IMAD.X R8, R8, 0x1, R2, P6 ;  /* 0x0000000108087824 */ /* 0x010fe200030e0602 */
[----:B---3--:R-:W-:-:S05]  /*231d0*/  IADD3 R248, P6, R248, R21, RZ ;  /* 0x00000015f8f87210 */ /* 0x008fca0007fde0ff */
[----:B------:R0:W-:Y:S04]  /*231e0*/  STL [R1+0xc64], R248 ;  /* 0x000c64f801007387 */ /* 0x0001e80000100800 */
[----:B0-----:R-:W3:Y:S01]  /*231f0*/  LDL.LU R248, [R1+0xc5c] ;  /* 0x000c5c0001f87983 */ /* 0x001ee20000300800 */
[----:B--2---:R-:W-:-:S05]  /*23200*/  IMAD.X R249, R249, 0x1, R2, P1 ;  /* 0x00000001f9f97824 */ /* 0x004fca00008e0602 */
[----:B------:R0:W-:Y:S04]  /*23210*/  STL [R1+0xc88], R249 ;  /* 0x000c88f901007387 */ /* 0x0001e80000100800 */
[----:B0-----:R-:W2:Y:S01]  /*23220*/  LDL.LU R249, [R1+0xc80] ;  /* 0x000c800001f97983 */ /* 0x001ea20000300800 */
        /* <DEDUP_REMOVED lines=327> */
[--C-:B--2---:R-:W-:Y:S02]  /*246a0*/  IMAD.X R249, R249, 0x1, R2.reuse, P2 ;  /* 0x00000001f9f97824 */ /* 0x104fe400010e0602 */
[----:B------:R-:W-:-:S03]  /*246b0*/  IMAD.X R225, R225, 0x1, R2, P3 ;  /* 0x00000001e1e17824 */ /* 0x000fc600018e0602 */
[----:B------:R-:W-:Y:S04]  /*246c0*/  STL [R1+0xad0], R249 ;  /* 0x000ad0f901007387 */ /* 0x000fe80000100800 */
[----:B------:R0:W-:Y:S01]  /*246d0*/  STL [R1+0xac8], R225 ;  /* 0x000ac8e101007387 */ /* 0x0001e20000100800 */
[----:B---3--:R-:W-:-:S05]  /*246e0*/  IADD3 R248, P2, R248, R21, RZ ;  /* 0x00000015f8f87210 */ /* 0x008fca0007f5e0ff */
[----:B------:R1:W-:Y:S04]  /*246f0*/  STL [R1+0xaa4], R248 ;  /* 0x000aa4f801007387 */ /* 0x0003e80000100800 */
[----:B0-----:R-:W2:Y:S04]  /*24700*/  LDL.LU R225, [R1+0xa9c] ;  /* 0x000a9c0001e17983 */ /* 0x001ea80000300800 */
[----:B------:R-:W3:Y:S04]  /*24710*/  LDL.LU R249, [R1+0xac0] ;  /* 0x000ac00001f97983 */ /* 0x000ee80000300800 */
[----:B-1----:R-:W4:Y:S01]  /*24720*/  LDL.LU R248, [R1+0x10ac] ;  /* 0x0010ac0001f87983 */ /* 0x002f220000300800 */
[----:B--2---:R-:W-:Y:S01]  /*24730*/  IADD3 R225, P3, R225, R21, RZ ;  /* 0x00000015e1e17210 */ /* 0x004fe20007f7e0ff */
[----:B---3--:R-:W-:-:S04]  /*24740*/  IMAD.X R249, R249, 0x1, R2, P4 ;  /* 0x00000001f9f97824 */ /* 0x008fc800020e0602 */
[----:B------:R0:W-:Y:S01]  /*24750*/  STL [R1+0xa9c], R225 ;  /* 0x000a9ce101007387 */ /* 0x0001e20000100800 */
[----:B----4-:R-:W-:-:S03]  /*24760*/  IADD3 R248, P4, R248, UR5, RZ ;  /* 0x00000005f8f87c10 */ /* 0x010fc6000ff9e0ff */
[----:B0-----:R0:W5:Y:S04]  /*24770*/  LDL.LU R225, [R1+0x1170] ;  /* 0x0011700001e17983 */ /* 0x0011680000300800 */
[----:B------:R-:W2:Y:S04]  /*24780*/  LDL.LU R21, [R1+0xab8] ;  /* 0x000ab80001157983 */ /* 0x000ea80000300800 */
[----:B------:R1:W-:Y:S04]  /*24790*/  STL [R1+0xac0], R249 ;  /* 0x000ac0f901007387 */ /* 0x0003e80000100800 */
[----:B------:R3:W-:Y:S04]  /*247a0*/  STL [R1+0x10ac], R248 ;  /* 0x0010acf801007387 */ /* 0x0007e80000100800 */
[----:B-1----:R-:W4:Y:S04]  /*247b0*/  LDL.LU R249, [R1+0xca8] ;  /* 0x000ca80001f97983 */ /* 0x002f280000300800 */
[----:B---3--:R-:W3:Y:S01]  /*247c0*/  LDL.LU R248, [R1+0xab0] ;  /* 0x000ab00001f87983 */ /* 0x008ee20000300800 */
[----:B--2---:R-:W-:-:S05]  /*247d0*/  IMAD.X R21, R21, 0x1, R2, P5 ;  /* 0x0000000115157824 */ /* 0x004fca00028e0602 */
[----:B------:R1:W-:Y:S01]  /*247e0*/  STL [R1+0xab8], R21 ;  /* 0x000ab81501007387 */ /* 0x0003e20000100800 */
[----:B----4-:R-:W-:-:S03]  /*247f0*/  IADD3 R249, P5, R249, UR5, RZ ;  /* 0x00000005f9f97c10 */ /* 0x010fc6000ffbe0ff */
[----:B-1----:R-:W2:Y:S01]  /*24800*/  LDL.LU R21, [R1+0x10a4] ;  /* 0x0010a40001157983 */ /* 0x002ea20000300800 */
[----:B---3--:R-:W-:-:S03]  /*24810*/  IMAD.X R248, R248, 0x1, R2, P6 ;  /* 0x00000001f8f87824 */ /* 0x008fc600030e0602 */
[----:B------:R1:W-:Y:S04]  /*24820*/  STL [R1+0xca8], R249 ;  /* 0x000ca8f901007387 */ /* 0x0003e80000100800 */
[----:B------:R3:W-:Y:S04]  /*24830*/  STL [R1+0xab0], R248 ;  /* 0x000ab0f801007387 */ /* 0x0007e80000100800 */
[----:B-1----:R-:W4:Y:S04]  /*24840*/  LDL.LU R249, [R1+0xaa8] ;  /* 0x000aa80001f97983 */ /* 0x002f280000300800 */
[----:B---3--:R-:W3:Y:S01]  /*24850*/  LDL.LU R248, [R1+0x10a0] ;  /* 0x0010a00001f87983 */ /* 0x008ee20000300800 */
[----:B--2---:R-:W-:-:S05]  /*24860*/  IADD3 R21, P6, R21, UR5, RZ ;  /* 0x0000000515157c10 */ /* 0x004fca000ffde0ff */
[----:B------:R1:W-:Y:S01]  /*24870*/  STL [R1+0x10a4], R21 ;  /* 0x0010a41501007387 */ /* 0x0003e20000100800 */
[----:B----4-:R-:W-:-:S03]  /*24880*/  IMAD.X R249, R249, 0x1, R2, P1 ;  /* 0x00000001f9f97824 */ /* 0x010fc600008e0602 */
[----:B-1----:R-:W2:Y:S01]  /*24890*/  LDL.LU R21, [R1+0xaa0] ;  /* 0x000aa00001157983 */ /* 0x002ea20000300800 */
[----:B---3--:R-:W-:-:S03]  /*248a0*/  IADD3 R248, P1, R248, UR5, RZ ;  /* 0x00000005f8f87c10 */ /* 0x008fc6000ff3e0ff */
        /* <DEDUP_REMOVED lines=15> */
[----:B----4-:R-:W-:-:S03]  /*249a0*/  IADD3.X R249, R249, UR4, RZ, P4, !PT ;  /* 0x00000004f9f97c10 */ /* 0x010fc6000a7fe4ff */
[----:B-1----:R-:W2:Y:S01]  /*249b0*/  LDL.LU R21, [R1+0xa94] ;  /* 0x000a940001157983 */ /* 0x002ea20000300800 */
[----:B---3--:R-:W-:-:S03]  /*249c0*/  IADD3 R248, P4, R248, UR5, RZ ;  /* 0x00000005f8f87c10 */ /* 0x008fc6000ff9e0ff */
[----:B------:R1:W-:Y:S04]  /*249d0*/  STL [R1+0x10a8], R249 ;  /* 0x0010a8f901007387 */ /* 0x0003e80000100800 */
[----:B------:R3:W-:Y:S04]  /*249e0*/  STL [R1+0x1094], R248 ;  /* 0x001094f801007387 */ /* 0x0007e80000100800 */
[----:B-1----:R-:W4:Y:S04]  /*249f0*/  LDL.LU R249, [R1+0x1090] ;  /* 0x0010900001f97983 */ /* 0x002f280000300800 */
[----:B---3--:R-:W3:Y:S01]  /*24a00*/  LDL.LU R248, [R1+0xca4] ;  /* 0x000ca40001f87983 */ /* 0x008ee20000300800 */
[----:B--2---:R-:W-:-:S05]  /*24a10*/  IADD3.X R21, R21, UR4, RZ, P5, !PT ;  /* 0x0000000415157c10 */ /* 0x004fca000affe4ff */
[----:B------:R1:W-:Y:S01]  /*24a20*/  STL [R1+0xa94], R21 ;  /* 0x000a941501007387 */ /* 0x0003e20000100800 */
[----:B----4-:R-:W-:-:S03]  /*24a30*/  IADD3 R249, P5, R249, UR5, RZ ;  /* 0x00000005f9f97c10 */ /* 0x010fc6000ffbe0ff */
[----:B-1----:R-:W2:Y:S01]  /*24a40*/  LDL.LU R21, [R1+0x108c] ;  /* 0x00108c0001157983 */ /* 0x002ea20000300800 */
[----:B---3--:R-:W-:-:S03]  /*24a50*/  IADD3.X R248, R248, UR4, RZ, P6, !PT ;  /* 0x00000004f8f87c10 */ /* 0x008fc6000b7fe4ff */
        /* <DEDUP_REMOVED lines=491> */
[----:B------:R-:W-:Y:S01]  /*26910*/  STL [R1+0xe04], R21 ;  /* 0x000e041501007387 */ /* 0x000fe20000100800 */
[----:B----4-:R-:W-:Y:S02]  /*26920*/  IADD3.X R249, R249, UR4, RZ, P4, !PT ;  /* 0x00000004f9f97c10 */ /* 0x010fe4000a7fe4ff */
[----:B---3--:R-:W-:-:S03]  /*26930*/  IADD3 R248, P4, R248, UR5, RZ ;  /* 0x00000005f8f87c10 */ /* 0x008fc6000ff9e0ff */
[----:B------:R1:W-:Y:S04]  /*26940*/  STL [R1+0xe28], R249 ;  /* 0x000e28f901007387 */ /* 0x0003e80000100800 */
[----:B-1----:R-:W2:Y:S04]  /*26950*/  LDL.LU R249, [R1+0xe20] ;  /* 0x000e200001f97983 */ /* 0x002ea80000300800 */
[----:B------:R1:W-:Y:S04]  /*26960*/  STL [R1+0xdfc], R248 ;  /* 0x000dfcf801007387 */ /* 0x0003e80000100800 */
[----:B-1----:R-:W3:Y:S01]  /*26970*/  LDL.LU R248, [R1+0xdf4] ;  /* 0x000df40001f87983 */ /* 0x002ee20000300800 */
[----:B--2---:R-:W-:-:S05]  /*26980*/  IADD3.X R249, R249, UR4, RZ, P5, !PT ;  /* 0x00000004f9f97c10 */ /* 0x004fca000affe4ff */
[----:B------:R1:W-:Y:S01]  /*26990*/  STL [R1+0xe20], R249 ;  /* 0x000e20f901007387 */ /* 0x0003e20000100800 */
[----:B---3--:R-:W-:-:S03]  /*269a0*/  IADD3 R248, P5, R248, UR5, RZ ;  /* 0x00000005f8f87c10 */ /* 0x008fc6000ffbe0ff */
        /* <DEDUP_REMOVED lines=509> */
[----:B---3--:R-:W-:-:S05]  /*28980*/  IADD3 R248, P6, R248, UR5, RZ ;  /* 0x00000005f8f87c10 */ /* 0x008fca000ffde0ff */
[----:B------:R2:W-:Y:S04]  /*28990*/  STL [R1+0x934], R248 ;  /* 0x000934f801007387 */ /* 0x0005e80000100800 */
[----:B------:R-:W3:Y:S04]  /*289a0*/  LDL.LU R21, [R1+0x958] ;  /* 0x0009580001157983 */ /* 0x000ee80000300800 */
[----:B-1----:R-:W4:Y:S04]  /*289b0*/  LDL.LU R249, [R1+0x92c] ;  /* 0x00092c0001f97983 */ /* 0x002f280000300800 */
[----:B--2---:R-:W2:Y:S01]  /*289c0*/  LDL.LU R248, [R1+0x950] ;  /* 0x0009500001f87983 */ /* 0x004ea20000300800 */
[----:B---3--:R-:W-:-:S02]  /*289d0*/  IADD3.X R21, R21, UR4, RZ, P1, !PT ;  /* 0x0000000415157c10 */ /* 0x008fc40008ffe4ff */
[----:B----4-:R-:W-:-:S03]  /*289e0*/  IADD3 R249, P1, R249, UR5, RZ ;  /* 0x00000005f9f97c10 */ /* 0x010fc6000ff3e0ff */
[----:B------:R1:W-:Y:S01]  /*289f0*/  STL [R1+0x958], R21 ;  /* 0x0009581501007387 */ /* 0x0003e20000100800 */
[----:B--2---:R-:W-:-:S03]  /*28a00*/  IADD3.X R248, R248, UR4, RZ, P2, !PT ;  /* 0x00000004f8f87c10 */ /* 0x004fc600097fe4ff */
[----:B------:R2:W-:Y:S04]  /*28a10*/  STL [R1+0x92c], R249 ;  /* 0x00092cf901007387 */ /* 0x0005e80000100800 */
[----:B------:R3:W-:Y:S04]  /*28a20*/  STL [R1+0x950], R248 ;  /* 0x000950f801007387 */ /* 0x0007e80000100800 */
[----:B-1----:R-:W4:Y:S04]  /*28a30*/  LDL.LU R21, [R1+0x924] ;  /* 0x0009240001157983 */ /* 0x002f280000300800 */
[----:B--2---:R-:W2:Y:S04]  /*28a40*/  LDL.LU R249, [R1+0x948] ;  /* 0x0009480001f97983 */ /* 0x004ea80000300800 */
[----:B---3--:R-:W3:Y:S01]  /*28a50*/  LDL.LU R248, [R1+0x91c] ;  /* 0x00091c0001f87983 */ /* 0x008ee20000300800 */
[----:B----4-:R-:W-:-:S02]  /*28a60*/  IADD3 R21, P2, R21, UR5, RZ ;  /* 0x0000000515157c10 */ /* 0x010fc4000ff5e0ff */
[----:B--2---:R-:W-:-:S03]  /*28a70*/  IADD3.X R249, R249, UR4, RZ, P3, !PT ;  /* 0x00000004f9f97c10 */ /* 0x004fc60009ffe4ff */
[----:B------:R1:W-:Y:S01]  /*28a80*/  STL [R1+0x924], R21 ;  /* 0x0009241501007387 */ /* 0x0003e20000100800 */
[----:B---3--:R-:W-:-:S03]  /*28a90*/  IADD3 R248, P3, R248, UR5, RZ ;  /* 0x00000005f8f87c10 */ /* 0x008fc6000ff7e0ff */
[----:B------:R2:W-:Y:S04]  /*28aa0*/  STL [R1+0x948], R249 ;  /* 0x000948f901007387 */ /* 0x0005e80000100800 */
[----:B------:R3:W-:Y:S04]  /*28ab0*/  STL [R1+0x91c], R248 ;  /* 0x00091cf801007387 */ /* 0x0007e80000100800 */
[----:B-1----:R-:W4:Y:S04]  /*28ac0*/  LDL.LU R21, [R1+0x940] ;  /* 0x0009400001157983 */ /* 0x002f280000300800 */
[----:B--2---:R-:W2:Y:S04]  /*28ad0*/  LDL.LU R249, [R1+0x914] ;  /* 0x0009140001f97983 */ /* 0x004ea80000300800 */
[----:B---3--:R-:W3:Y:S01]  /*28ae0*/  LDL.LU R248, [R1+0x938] ;  /* 0x0009380001f87983 */ /* 0x008ee20000300800 */
[----:B----4-:R-:W-:-:S02]  /*28af0*/  IADD3.X R21, R21, UR4, RZ, P4, !PT ;  /* 0x0000000415157c10 */ /* 0x010fc4000a7fe4ff */
[----:B--2---:R-:W-:-:S03]  /*28b00*/  IADD3 R249, P4, R249, UR5, RZ ;  /* 0x00000005f9f97c10 */ /* 0x004fc6000ff9e0ff */
[----:B------:R1:W-:Y:S01]  /*28b10*/  STL [R1+0x940], R21 ;  /* 0x0009401501007387 */ /* 0x0003e20000100800 */
[----:B---3--:R-:W-:-:S03]  /*28b20*/  IADD3.X R248, R248, UR4, RZ, P5, !PT ;  /* 0x00000004f8f87c10 */ /* 0x008fc6000affe4ff */
        /* <DEDUP_REMOVED lines=331> */
[----:B------:R-:W-:Y:S01]  /*29fe0*/  STL [R1+0x75c], R21 ;  /* 0x00075c1501007387 */ /* 0x000fe20000100800 */
[----:B---3--:R-:W-:-:S03]  /*29ff0*/  IADD3 R248, P6, R248, UR5, RZ ;  /* 0x00000005f8f87c10 */ /* 0x008fc6000ffde0ff */
[----:B------:R-:W-:Y:S04]  /*2a000*/  STL [R1+0x780], R249 ;  /* 0x000780f901007387 */ /* 0x000fe80000100800 */
[----:B------:R1:W-:Y:S02]  /*2a010*/  STL [R1+0x754], R248 ;  /* 0x000754f801007387 */ /* 0x0003e40000100800 */
[----:B-1----:R-:W-:Y:S02]  /*2a020*/  IMAD.MOV.U32 R248, RZ, RZ, R5 ;  /* 0x000000fffff87224 */ /* 0x002fe400078e0005 */
[----:B------:R-:W-:Y:S02]  /*2a030*/  IMAD.MOV.U32 R5, RZ, RZ, R13 ;  /* 0x000000ffff057224 */ /* 0x000fe400078e000d */
[----:B------:R-:W-:-:S02]  /*2a040*/  IMAD.MOV.U32 R13, RZ, RZ, R0 ;  /* 0x000000ffff0d7224 */ /* 0x000fc400078e0000 */
[----:B------:R-:W-:Y:S02]  /*2a050*/  IMAD.MOV.U32 R0, RZ, RZ, R4 ;  /* 0x000000ffff007224 */ /* 0x000fe400078e0004 */
[----:B------:R-:W2:Y:S01]  /*2a060*/  LDL.LU R4, [R1+0x770] ;  /* 0x0007700001047983 */ /* 0x000ea20000300800 */
[----:B------:R-:W-:Y:S02]  /*2a070*/  IADD3.X R226, R226, UR4, RZ, P1, !PT ;  /* 0x00000004e2e27c10 */ /* 0x000fe40008ffe4ff */
[----:B------:R-:W-:Y:S01]  /*2a080*/  IADD3 R227, P1, R227, UR5, RZ ;  /* 0x00000005e3e37c10 */ /* 0x000fe2000ff3e0ff */
[----:B------:R-:W3:Y:S04]  /*2a090*/  LDL.LU R21, [R1+0x744] ;  /* 0x0007440001157983 */ /* 0x000ee80000300800 */
[----:B------:R-:W4:Y:S04]  /*2a0a0*/  LDL.LU R249, [R1+0x768] ;  /* 0x0007680001f97983 */ /* 0x000f280000300800 */
[----:B------:R1:W-:Y:S04]  /*2a0b0*/  STL [R1+0x778], R226 ;  /* 0x000778e201007387 */ /* 0x0003e80000100800 */
[----:B-1----:R0:W5:Y:S04]  /*2a0c0*/  LDL.LU R226, [R1+0x116c] ;  /* 0x00116c0001e27983 */ /* 0x0021680000300800 */
[----:B------:R1:W-:Y:S04]  /*2a0d0*/  STL [R1+0x74c], R227 ;  /* 0x00074ce301007387 */ /* 0x0003e80000100800 */
[----:B-1----:R0:W5:Y:S01]  /*2a0e0*/  LDL.LU R227, [R1+0x1168] ;  /* 0x0011680001e37983 */ /* 0x0021620000300800 */
[----:B--2---:R-:W-:-:S05]  /*2a0f0*/  IADD3.X R4, R4, UR4, RZ, P2, !PT ;  /* 0x0000000404047c10 */ /* 0x004fca00097fe4ff */
[----:B------:R1:W-:Y:S04]  /*2a100*/  STL [R1+0x770], R4 ;  /* 0x0007700401007387 */ /* 0x0003e80000100800 */
[----:B-1----:R-:W2:Y:S01]  /*2a110*/  LDL.LU R4, [R1+0x1164] ;  /* 0x0011640001047983 */ /* 0x002ea20000300800 */
[----:B---3--:R-:W-:Y:S02]  /*2a120*/  IADD3 R21, P2, R21, UR5, RZ ;  /* 0x0000000515157c10 */ /* 0x008fe4000ff5e0ff */
[----:B----4-:R-:W-:-:S03]  /*2a130*/  IADD3.X R249, R249, UR4, RZ, P3, !PT ;  /* 0x00000004f9f97c10 */ /* 0x010fc60009ffe4ff */
[----:B------:R1:W-:Y:S04]  /*2a140*/  STL [R1+0x744], R21 ;  /* 0x0007441501007387 */ /* 0x0003e80000100800 */
[----:B-1----:R-:W3:Y:S04]  /*2a150*/  LDL.LU R21, [R1+0x734] ;  /* 0x0007340001157983 */ /* 0x002ee80000300800 */
[----:B------:R-:W-:Y:S01]  /*2a160*/  STL [R1+0x768], R249 ;  /* 0x000768f901007387 */ /* 0x000fe20000100800 */
[----:B--2---:R-:W-:-:S05]  /*2a170*/  IADD3 R4, P3, R4, UR5, RZ ;  /* 0x0000000504047c10 */ /* 0x004fca000ff7e0ff */
[----:B------:R1:W-:Y:S04]  /*2a180*/  STL [R1+0x73c], R4 ;  /* 0x00073c0401007387 */ /* 0x0003e80000100800 */
[----:B-1----:R-:W2:Y:S01]  /*2a190*/  LDL.LU R4, [R1+0x1160] ;  /* 0x0011600001047983 */ /* 0x002ea20000300800 */
[----:B------:R-:W-:Y:S02]  /*2a1a0*/  IMAD.MOV.U32 R249, RZ, RZ, R5 ;  /* 0x000000fffff97224 */ /* 0x000fe400078e0005 */
[----:B------:R-:W-:Y:S02]  /*2a1b0*/  IMAD.MOV.U32 R5, RZ, RZ, R0 ;  /* 0x000000ffff057224 */ /* 0x000fe400078e0000 */
[----:B------:R-:W-:Y:S02]  /*2a1c0*/  IMAD.MOV.U32 R0, RZ, RZ, R3 ;  /* 0x000000ffff007224 */ /* 0x000fe400078e0003 */
[----:B------:R-:W4:Y:S01]  /*2a1d0*/  LDL.LU R3, [R1+0x72c] ;  /* 0x00072c0001037983 */ /* 0x000f220000300800 */
[----:B--2---:R-:W-:-:S02]  /*2a1e0*/  IADD3.X R4, R4, UR4, RZ, P4, !PT ;  /* 0x0000000404047c10 */ /* 0x004fc4000a7fe4ff */
[----:B---3--:R-:W-:-:S03]  /*2a1f0*/  IADD3 R21, P4, R21, UR5, RZ ;  /* 0x0000000515157c10 */ /* 0x008fc6000ff9e0ff */
[----:B------:R1:W-:Y:S04]  /*2a200*/  STL [R1+0x760], R4 ;  /* 0x0007600401007387 */ /* 0x0003e80000100800 */
[----:B-1----:R-:W2:Y:S04]  /*2a210*/  LDL.LU R4, [R1+0x750] ;  /* 0x0007500001047983 */ /* 0x002ea80000300800 */
[----:B------:R1:W-:Y:S04]  /*2a220*/  STL [R1+0x734], R21 ;  /* 0x0007341501007387 */ /* 0x0003e80000100800 */
[----:B-1----:R-:W3:Y:S01]  /*2a230*/  LDL.LU R21, [R1+0x748] ;  /* 0x0007480001157983 */ /* 0x002ee20000300800 */
[----:B------:R-:W-:-:S02]  /*2a240*/  IADD3.X R228, R228, UR4, RZ, P5, !PT ;  /* 0x00000004e4e47c10 */ /* 0x000fc4000affe4ff */
[----:B----4-:R-:W-:-:S03]  /*2a250*/  IADD3 R3, P5, R3, UR5, RZ ;  /* 0x0000000503037c10 */ /* 0x010fc6000ffbe0ff */
[----:B------:R1:W-:Y:S01]  /*2a260*/  STL [R1+0x758], R228 ;  /* 0x000758e401007387 */ /* 0x0003e20000100800 */
[----:B------:R-:W-:Y:S02]  /*2a270*/  IADD3.X R231, R231, UR4, RZ, P2, !PT ;  /* 0x00000004e7e77c10 */ /* 0x000fe400097fe4ff */
[----:B------:R-:W-:Y:S01]  /*2a280*/  IADD3 R232, P2, R232, UR5, RZ ;  /* 0x00000005e8e87c10 */ /* 0x000fe2000ff5e0ff */
[----:B-1----:R0:W5:Y:S04]  /*2a290*/  LDL.LU R228, [R1+0x115c] ;  /* 0x00115c0001e47983 */ /* 0x0021680000300800 */
[----:B------:R1:W-:Y:S01]  /*2a2a0*/  STL [R1+0x72c], R3 ;  /* 0x00072c0301007387 */ /* 0x0003e20000100800 */
[----:B------:R-:W-:-:S03]  /*2a2b0*/  IADD3.X R233, R233, UR4, RZ, P3, !PT ;  /* 0x00000004e9e97c10 */ /* 0x000fc60009ffe4ff */
[----:B-1----:R-:W4:Y:S01]  /*2a2c0*/  LDL.LU R3, [R1+0x6e0] ;  /* 0x0006e00001037983 */ /* 0x002f220000300800 */
[----:B------:R-:W-:Y:S02]  /*2a2d0*/  IADD3 R234, P3, R234, UR5, RZ ;  /* 0x00000005eaea7c10 */ /* 0x000fe4000ff7e0ff */
[----:B------:R-:W-:Y:S02]  /*2a2e0*/  IADD3.X R235, R235, UR4, RZ, P4, !PT ;  /* 0x00000004ebeb7c10 */ /* 0x000fe4000a7fe4ff */
[----:B------:R-:W-:Y:S02]  /*2a2f0*/  IADD3 R240, P4, R240, UR5, RZ ;  /* 0x00000005f0f07c10 */ /* 0x000fe4000ff9e0ff */
[----:B------:R-:W-:Y:S02]  /*2a300*/  IADD3.X R241, R241, UR4, RZ, P5, !PT ;  /* 0x00000004f1f17c10 */ /* 0x000fe4000affe4ff */
[----:B------:R-:W-:Y:S02]  /*2a310*/  IADD3 R242, P5, R242, UR5, RZ ;  /* 0x00000005f2f27c10 */ /* 0x000fe4000ffbe0ff */
[----:B------:R-:W-:-:S02]  /*2a320*/  IADD3.X R244, R244, UR4, RZ, P2, !PT ;  /* 0x00000004f4f47c10 */ /* 0x000fc400097fe4ff */
[----:B------:R-:W-:Y:S02]  /*2a330*/  IADD3 R237, P2, R237, UR5, RZ ;  /* 0x00000005eded7c10 */ /* 0x000fe4000ff5e0ff */
[----:B------:R-:W-:Y:S02]  /*2a340*/  IADD3.X R245, R245, UR4, RZ, P3, !PT ;  /* 0x00000004f5f57c10 */ /* 0x000fe40009ffe4ff */
[----:B------:R-:W-:Y:S02]  /*2a350*/  IADD3 R252, P3, R252, UR5, RZ ;  /* 0x00000005fcfc7c10 */ /* 0x000fe4000ff7e0ff */
[----:B------:R-:W-:Y:S02]  /*2a360*/  IADD3.X R20, R20, UR4, RZ, P4, !PT ;  /* 0x0000000414147c10 */ /* 0x000fe4000a7fe4ff */
[----:B------:R-:W-:Y:S02]  /*2a370*/  IADD3 R16, P4, R16, UR5, RZ ;  /* 0x0000000510107c10 */ /* 0x000fe4000ff9e0ff */
[----:B------:R-:W-:-:S02]  /*2a380*/  IADD3.X R17, R17, UR4, RZ, P5, !PT ;  /* 0x0000000411117c10 */ /* 0x000fc4000affe4ff */
[----:B------:R-:W-:Y:S02]  /*2a390*/  IADD3 R12, P5, R12, UR5, RZ ;  /* 0x000000050c0c7c10 */ /* 0x000fe4000ffbe0ff */
[----:B--2---:R-:W-:Y:S02]  /*2a3a0*/  IADD3.X R4, R4, UR4, RZ, P6, !PT ;  /* 0x0000000404047c10 */ /* 0x004fe4000b7fe4ff */
[----:B------:R-:W-:-:S03]  /*2a3b0*/  IADD3 R229, P6, R229, UR5, RZ ;  /* 0x00000005e5e57c10 */ /* 0x000fc6000ffde0ff */
[----:B------:R1:W-:Y:S01]  /*2a3c0*/  STL [R1+0x750], R4 ;  /* 0x0007500401007387 */ /* 0x0003e20000100800 */
[----:B---3--:R-:W-:Y:S02]  /*2a3d0*/  IADD3.X R21, R21, UR4, RZ, P1, !PT ;  /* 0x0000000415157c10 */ /* 0x008fe40008ffe4ff */
[----:B------:R-:W-:Y:S01]  /*2a3e0*/  IADD3 R230, P1, R230, UR5, RZ ;  /* 0x00000005e6e67c10 */ /* 0x000fe2000ff3e0ff */
[----:B-1----:R-:W2:Y:S04]  /*2a3f0*/  LDL.LU R4, [R1+0x6d0] ;  /* 0x0006d00001047983 */ /* 0x002ea80000300800 */
[----:B------:R1:W-:Y:S04]  /*2a400*/  STL [R1+0x724], R229 ;  /* 0x000724e501007387 */ /* 0x0003e80000100800 */
[----:B-1----:R0:W5:Y:S04]  /*2a410*/  LDL.LU R229, [R1+0x1158] ;  /* 0x0011580001e57983 */ /* 0x0021680000300800 */
[----:B------:R1:W-:Y:S04]  /*2a420*/  STL [R1+0x748], R21 ;  /* 0x0007481501007387 */ /* 0x0003e80000100800 */
[----:B-1----:R-:W3:Y:S04]  /*2a430*/  LDL.LU R21, [R1+0x6b8] ;  /* 0x0006b80001157983 */ /* 0x002ee80000300800 */
[----:B------:R1:W-:Y:S04]  /*2a440*/  STL [R1+0x71c], R230 ;  /* 0x00071ce601007387 */ /* 0x0003e80000100800 */
[----:B-1----:R0:W5:Y:S04]  /*2a450*/  LDL.LU R230, [R1+0x1154] ;  /* 0x0011540001e67983 */ /* 0x0021680000300800 */
[----:B------:R1:W-:Y:S04]  /*2a460*/  STL [R1+0x740], R231 ;  /* 0x000740e701007387 */ /* 0x0003e80000100800 */
[----:B-1----:R0:W5:Y:S04]  /*2a470*/  LDL.LU R231, [R1+0x1150] ;  /* 0x0011500001e77983 */ /* 0x0021680000300800 */
[----:B------:R1:W-:Y:S01]  /*2a480*/  STL [R1+0x714], R232 ;  /* 0x000714e801007387 */ /* 0x0003e20000100800 */
[----:B------:R-:W-:-:S03]  /*2a490*/  IADD3.X R243, R243, UR4, RZ, P6, !PT ;  /* 0x00000004f3f37c10 */ /* 0x000fc6000b7fe4ff */
[----:B-1----:R0:W5:Y:S04]  /*2a4a0*/  LDL.LU R232, [R1+0x114c] ;  /* 0x00114c0001e87983 */ /* 0x0021680000300800 */
[----:B------:R1:W-:Y:S01]  /*2a4b0*/  STL [R1+0x738], R233 ;  /* 0x000738e901007387 */ /* 0x0003e20000100800 */
[----:B------:R-:W-:-:S03]  /*2a4c0*/  IADD3 R248, P6, R248, UR5, RZ ;  /* 0x00000005f8f87c10 */ /* 0x000fc6000ffde0ff */
[----:B-1----:R0:W5:Y:S04]  /*2a4d0*/  LDL.LU R233, [R1+0x1148] ;  /* 0x0011480001e97983 */ /* 0x0021680000300800 */
[----:B------:R1:W-:Y:S01]  /*2a4e0*/  STL [R1+0x70c], R234 ;  /* 0x00070cea01007387 */ /* 0x0003e20000100800 */
[----:B------:R-:W-:-:S03]  /*2a4f0*/  IADD3.X R249, R249, UR4, RZ, P1, !PT ;  /* 0x00000004f9f97c10 */ /* 0x000fc60008ffe4ff */
[----:B-1----:R0:W5:Y:S04]  /*2a500*/  LDL.LU R234, [R1+0x1144] ;  /* 0x0011440001ea7983 */ /* 0x0021680000300800 */
[----:B------:R1:W-:Y:S01]  /*2a510*/  STL [R1+0x730], R235 ;  /* 0x000730eb01007387 */ /* 0x0003e20000100800 */
[----:B------:R-:W-:-:S03]  /*2a520*/  IADD3 R236, P1, R236, UR5, RZ ;  /* 0x00000005ecec7c10 */ /* 0x000fc6000ff3e0ff */
[----:B-1----:R0:W5:Y:S04]  /*2a530*/  LDL.LU R235, [R1+0x1140] ;  /* 0x0011400001eb7983 */ /* 0x0021680000300800 */
[----:B------:R1:W-:Y:S04]  /*2a540*/  STL [R1+0x704], R240 ;  /* 0x000704f001007387 */ /* 0x0003e80000100800 */
        /* <DEDUP_REMOVED lines=37> */
[----:B-1----:R-:W4:Y:S01]  /*2a7a0*/  LDL.LU R0, [R1+0x10f8] ;  /* 0x0010f80001007983 */ /* 0x002f220000300800 */
[----:B------:R-:W-:Y:S01]  /*2a7b0*/  WARPGROUP.ARRIVE ;  /* 0x00000000000079c5 */ /* 0x000fe20000000000 */
[----:B------:R-:W-:Y:S01]  /*2a7c0*/  UMOV UR8, UR28 ;  /* 0x0000001c00087c82 */ /* 0x000fe20008000000 */
[----:B------:R-:W-:-:S04]  /*2a7d0*/  UMOV UR9, UR29 ;  /* 0x0000001d00097c82 */ /* 0x000fc80008000000 */
[----:B------:R-:W-:Y:S01]  /*2a7e0*/  HGMMA.64x256x16.F32 R24, gdesc[UR8].tnspA, R24, gsb0 ;  /* 0x23e00000081879f0 */ /* 0x000fe20008000818 */
[----:B------:R-:W-:Y:S01]  /*2a7f0*/  UMOV UR40, UR48 ;  /* 0x0000003000287c82 */ /* 0x000fe20008000000 */
[----:B------:R-:W-:Y:S01]  /*2a800*/  UMOV UR41, UR49 ;  /* 0x0000003100297c82 */ /* 0x000fe20008000000 */
[----:B----4-:R-:W-:-:S05]  /*2a810*/  IADD3 R0, P1, R0, UR5, RZ ;  /* 0x0000000500007c10 */ /* 0x010fca000ff3e0ff */
[----:B------:R1:W-:Y:S04]  /*2a820*/  STL [R1+0x6bc], R0 ;  /* 0x0006bc0001007387 */ /* 0x0003e80000100800 */
[----:B-1----:R-:W4:Y:S01]  /*2a830*/  LDL.LU R0, [R1+0x10f4] ;  /* 0x0010f40001007983 */ /* 0x002f220000300800 */
[----:B------:R-:W-:Y:S02]  /*2a840*/  WARPGROUP.DEPBAR.LE gsb0, 0x0 ;  /* 0x00008000000079c5 */ /* 0x000fe40000010000 */
[----:B------:R-:W-:-:S13]  /*2a850*/  WARPGROUP.ARRIVE ;  /* 0x00000000000079c5 */ /* 0x000fda0000000000 */
[----:B------:R-:W-:Y:S01]  /*2a860*/  HGMMA.64x256x16.F32 R24, gdesc[UR40].tnspA, R24, gsb0 ;  /* 0x23e00000281879f0 */ /* 0x000fe20008000818 */
[----:B------:R-:W-:Y:S01]  /*2a870*/  UMOV UR44, UR52 ;  /* 0x00000034002c7c82 */ /* 0x000fe20008000000 */
[----:B------:R-:W-:Y:S01]  /*2a880*/  UMOV UR45, UR53 ;  /* 0x00000035002d7c82 */ /* 0x000fe20008000000 */
[----:B------:R-:W-:Y:S02]  /*2a890*/  IADD3.X R3, R3, UR4, RZ, P2, !PT ;  /* 0x0000000403037c10 */ /* 0x000fe400097fe4ff */
[----:B--2---:R-:W-:-:S03]  /*2a8a0*/  IADD3.X R4, R4, UR4, RZ, P4, !PT ;  /* 0x0000000404047c10 */ /* 0x004fc6000a7fe4ff */
[----:B------:R1:W-:Y:S04]  /*2a8b0*/  STL [R1+0x6e0], R3 ;  /* 0x0006e00301007387 */ /* 0x0003e80000100800 */
[----:B-1----:R-:W2:Y:S01]  /*2a8c0*/  LDL.LU R3, [R1+0x10f0] ;  /* 0x0010f00001037983 */ /* 0x002ea20000300800 */
[----:B------:R-:W-:Y:S01]  /*2a8d0*/  UMOV UR12, UR32 ;  /* 0x00000020000c7c82 */ /* 0x000fe20008000000 */
[----:B------:R-:W-:Y:S01]  /*2a8e0*/  UMOV UR13, UR33 ;  /* 0x00000021000d7c82 */ /* 0x000fe20008000000 */
[----:B------:R-:W-:Y:S02]  /*2a8f0*/  WARPGROUP.DEPBAR.LE gsb0, 0x0 ;  /* 0x00008000000079c5 */ /* 0x000fe40000010000 */
[----:B------:R-:W-:-:S11]  /*2a900*/  WARPGROUP.ARRIVE ;  /* 0x00000000000079c5 */ /* 0x000fd60000000000 */
[----:B------:R-:W-:Y:S01]  /*2a910*/  HGMMA.64x256x16.F32 R24, gdesc[UR44].tnspA, R24, gsb0 ;  /* 0x23e000002c1879f0 */ /* 0x000fe20008000818 */
[----:B----4-:R-:W-:-:S05]  /*2a920*/  IADD3.X R0, R0, UR4, RZ, P3, !PT ;  /* 0x0000000400007c10 */ /* 0x010fca0009ffe4ff */
[----:B------:R1:W-:Y:S04]  /*2a930*/  STL [R1+0x6d8], R0 ;  /* 0x0006d80001007387 */ /* 0x0003e80000100800 */
[----:B-1----:R0:W5:Y:S04]  /*2a940*/  LDL.LU R0, [R1+0x10ec] ;  /* 0x0010ec0001007983 */ /* 0x0021680000300800 */
[----:B------:R1:W-:Y:S04]  /*2a950*/  STL [R1+0x6d0], R4 ;  /* 0x0006d00401007387 */ /* 0x0003e80000100800 */
[----:B-1----:R-:W4:Y:S01]  /*2a960*/  LDL.LU R4, [R1+0x10e8] ;  /* 0x0010e80001047983 */ /* 0x002f220000300800 */
[----:B--2---:R-:W-:-:S02]  /*2a970*/  IADD3.X R3, R3, UR4, RZ, P6, !PT ;  /* 0x0000000403037c10 */ /* 0x004fc4000b7fe4ff */
[----:B---3--:R-:W-:Y:S01]  /*2a980*/  IADD3.X R21, R21, UR4, RZ, P1, !PT ;  /* 0x0000000415157c10 */ /* 0x008fe20008ffe4ff */
[----:B------:R-:W-:Y:S02]  /*2a990*/  WARPGROUP.DEPBAR.LE gsb0, 0x0 ;  /* 0x00008000000079c5 */ /* 0x000fe40000010000 */
[----:B------:R-:W-:-:S06]  /*2a9a0*/  WARPGROUP.ARRIVE ;  /* 0x00000000000079c5 */ /* 0x000fcc0000000000 */
[----:B------:R-:W-:Y:S01]  /*2a9b0*/  HGMMA.64x256x16.F32 R24, gdesc[UR12].tnspA, R24, gsb0 ;  /* 0x23e000000c1879f0 */ /* 0x000fe20008000818 */
[----:B----4-:R-:W-:-:S05]  /*2a9c0*/  IADD3.X R4, R4, UR4, RZ, P5, !PT ;  /* 0x0000000404047c10 */ /* 0x010fca000affe4ff */
[----:B------:R1:W-:Y:S04]  /*2a9d0*/  STL [R1+0x6c8], R4 ;  /* 0x0006c80401007387 */ /* 0x0003e80000100800 */
[----:B-1----:R0:W5:Y:S04]  /*2a9e0*/  LDL.LU R4, [R1+0x10e4] ;  /* 0x0010e40001047983 */ /* 0x0021680000300800 */
[----:B------:R1:W-:Y:S04]  /*2a9f0*/  STL [R1+0x6c0], R3 ;  /* 0x0006c00301007387 */ /* 0x0003e80000100800 */
[----:B-1----:R0:W5:Y:S04]  /*2aa00*/  LDL.LU R3, [R1+0x10e0] ;  /* 0x0010e00001037983 */ /* 0x0021680000300800 */
[----:B------:R1:W-:Y:S02]  /*2aa10*/  STL [R1+0x6b8], R21 ;  /* 0x0006b81501007387 */ /* 0x0003e40000100800 */
[----:B-1----:R-:W1:Y:S02]  /*2aa20*/  LDC R21, c[0x0][0x238] ;  /* 0x00008e00ff157b82 */ /* 0x002e640000000800 */
[----:B-1----:R-:W-:-:S04]  /*2aa30*/  IMAD.SHL.U32 R21, R21, 0x40, RZ ;  /* 0x0000004015157824 */ /* 0x002fc800078e00ff */
[----:B------:R-:W-:Y:S01]  /*2aa40*/  IMAD.SHL.U32 R21, R21, 0x2, RZ ;  /* 0x0000000215157824 */ /* 0x000fe200078e00ff */
[----:B------:R-:W-:Y:S02]  /*2aa50*/  WARPGROUP.DEPBAR.LE gsb0, 0x0 ;  /* 0x00008000000079c5 */ /* 0x000fe40000010000 */
[----:B0-----:R-:W-:Y:S05]  /*2aa60*/  @P0 BRA `(.L_x_1) ;  /* 0xfffffeb800080947 */ /* 0x001fea000383ffff */
[----:B------:R-:W2:Y:S04]  /*2aa70*/  LDL.LU R2, [R1+0x3d4] ;  /* 0x0003d40001027983 */ /* 0x000ea80000300800 */
[----:B------:R-:W2:Y:S04]  /*2aa80*/  LDL.LU R21, [R1+0x3d0] ;  /* 0x0003d00001157983 */ /* 0x000ea80000300800 */
[----:B-----5:R-:W3:Y:S04]  /*2aa90*/  LDL.LU R4, [R1+0x3e4] ;  /* 0x0003e40001047983 */ /* 0x020ee80000300800 */
[----:B------:R-:W3:Y:S04]  /*2aaa0*/  LDL.LU R0, [R1+0x3e0] ;  /* 0x0003e00001007983 */ /* 0x000ee80000300800 */
[----:B------:R-:W4:Y:S04]  /*2aab0*/  LDL.LU R9, [R1+0x3dc] ;  /* 0x0003dc0001097983 */ /* 0x000f280000300800 */
[----:B------:R-:W4:Y:S04]  /*2aac0*/  LDL.LU R8, [R1+0x3d8] ;  /* 0x0003d80001087983 */ /* 0x000f280000300800 */
[----:B------:R0:W-:Y:S04]  /*2aad0*/  STL [R1+0x1294], R7 ;  /* 0x0012940701007387 */ /* 0x0001e80000100800 */
[----:B0-----:R-:W2:Y:S04]  /*2aae0*/  LDL.LU R7, [R1+0x3e8] ;  /* 0x0003e80001077983 */ /* 0x001ea80000300800 */
[----:B------:R0:W-:Y:S04]  /*2aaf0*/  STL [R1+0x1290], R6 ;  /* 0x0012900601007387 */ /* 0x0001e80000100800 */
[----:B0-----:R-:W2:Y:S04]  /*2ab00*/  LDL.LU R6, [R1+0x3ec] ;  /* 0x0003ec0001067983 */ /* 0x001ea80000300800 */
[----:B------:R0:W-:Y:S04]  /*2ab10*/  STL [R1+0x128c], R5 ;  /* 0x00128c0501007387 */ /* 0x0001e80000100800 */
[----:B0-----:R-:W3:Y:S04]  /*2ab20*/  LDL.LU R5, [R1+0x3f0] ;  /* 0x0003f00001057983 */ /* 0x001ee80000300800 */
[----:B------:R0:W-:Y:S04]  /*2ab30*/  STL [R1+0x1284], R11 ;  /* 0x0012840b01007387 */ /* 0x0001e80000100800 */
[----:B0-----:R-:W3:Y:S04]  /*2ab40*/  LDL.LU R11, [R1+0x3f4] ;  /* 0x0003f400010b7983 */ /* 0x001ee80000300800 */
[----:B------:R0:W-:Y:S04]  /*2ab50*/  STL [R1+0x1280], R10 ;  /* 0x0012800a01007387 */ /* 0x0001e80000100800 */
[----:B0-----:R-:W4:Y:S04]  /*2ab60*/  LDL.LU R10, [R1+0x3f8] ;  /* 0x0003f800010a7983 */ /* 0x001f280000300800 */
[----:B------:R0:W-:Y:S04]  /*2ab70*/  STL [R1+0x1274], R15 ;  /* 0x0012740f01007387 */ /* 0x0001e80000100800 */
[----:B0-----:R-:W4:Y:S04]  /*2ab80*/  LDL.LU R15, [R1+0x3fc] ;  /* 0x0003fc00010f7983 */ /* 0x001f280000300800 */
[----:B------:R-:W-:Y:S04]  /*2ab90*/  STL [R1+0x1270], R14 ;  /* 0x0012700e01007387 */ /* 0x000fe80000100800 */
[----:B------:R-:W-:Y:S04]  /*2aba0*/  STL [R1+0x126c], R13 ;  /* 0x00126c0d01007387 */ /* 0x000fe80000100800 */
[----:B------:R0:W-:Y:S04]  /*2abb0*/  STL [R1+0x1268], R12 ;  /* 0x0012680c01007387 */ /* 0x0001e80000100800 */
[----:B------:R-:W-:Y:S04]  /*2abc0*/  STL [R1+0x1264], R19 ;  /* 0x0012641301007387 */ /* 0x000fe80000100800 */
[----:B------:R-:W-:Y:S01]  /*2abd0*/  STL [R1+0x1260], R18 ;  /* 0x0012601201007387 */ /* 0x000fe20000100800 */
[----:B0-----:R-:W-:-:S03]  /*2abe0*/  F2FP.F16.F32.PACK_AB R12, R151, R150 ;  /* 0x00000096970c723e */ /* 0x001fc600000000ff */
[----:B------:R-:W-:Y:S04]  /*2abf0*/  STL [R1+0x125c], R17 ;  /* 0x00125c1101007387 */ /* 0x000fe80000100800 */
        /* <DEDUP_REMOVED lines=13> */
[----:B------:R0:W-:Y:S04]  /*2acd0*/  STL [R1+0x10e0], R3 ;  /* 0x0010e00301007387 */ /* 0x0001e80000100800 */
[----:B------:R-:W-:Y:S01]  /*2ace0*/  STL [R1+0x60c], R12 ;  /* 0x00060c0c01007387 */ /* 0x000fe20000100800 */
[----:B0-----:R-:W-:-:S05]  /*2acf0*/  F2FP.F16.F32.PACK_AB R3, R149, R148 ;  /* 0x000000949503723e */ /* 0x001fca00000000ff */
[----:B------:R0:W-:Y:S02]  /*2ad00*/  STL [R1+0x608], R3 ;  /* 0x0006080301007387 */ /* 0x0001e40000100800 */
[----:B0-----:R-:W-:Y:S02]  /*2ad10*/  F2FP.F16.F32.PACK_AB R3, R147, R146 ;  /* 0x000000929303723e */ /* 0x001fe400000000ff */
[----:B---3--:R-:W-:Y:S02]  /*2ad20*/  F2FP.F16.F32.PACK_AB R5, R11, R5 ;  /* 0x000000050b05723e */ /* 0x008fe400000000ff */
[----:B----4-:R-:W-:-:S05]  /*2ad30*/  F2FP.F16.F32.PACK_AB R10, R15, R10 ;  /* 0x0000000a0f0a723e */ /* 0x010fca00000000ff */
[----:B------:R0:W-:Y:S04]  /*2ad40*/  STL [R1+0x604], R10 ;  /* 0x0006040a01007387 */ /* 0x0001e80000100800 */
[----:B------:R2:W-:Y:S04]  /*2ad50*/  STL [R1+0x600], R5 ;  /* 0x0006000501007387 */ /* 0x0005e80000100800 */
[----:B------:R1:W-:Y:S01]  /*2ad60*/  STL [R1+0x3fc], R3 ;  /* 0x0003fc0301007387 */ /* 0x0003e20000100800 */
[----:B0-----:R-:W-:Y:S02]  /*2ad70*/  F2FP.F16.F32.PACK_AB R10, R145, R144 ;  /* 0x00000090910a723e */ /* 0x001fe400000000ff */
[----:B--2---:R-:W-:-:S03]  /*2ad80*/  F2FP.F16.F32.PACK_AB R5, R6, R7 ;  /* 0x000000070605723e */ /* 0x004fc600000000ff */
[----:B------:R-:W-:Y:S01]  /*2ad90*/  STL [R1+0x3f8], R10 ;  /* 0x0003f80a01007387 */ /* 0x000fe20000100800 */
[----:B-1----:R-:W-:-:S03]  /*2ada0*/  F2FP.F16.F32.PACK_AB R3, R4, R0 ;  /* 0x000000000403723e */ /* 0x002fc600000000ff */
[----:B------:R-:W-:Y:S01]  /*2adb0*/  STL [R1+0x3f4], R5 ;  /* 0x0003f40501007387 */ /* 0x000fe20000100800 */
[----:B------:R-:W-:Y:S02]  /*2adc0*/  F2FP.F16.F32.PACK_AB R0, R143, R142 ;  /* 0x0000008e8f00723e */ /* 0x000fe400000000ff */
[----:B------:R-:W-:Y:S01]  /*2add0*/  F2FP.F16.F32.PACK_AB R4, R141, R140 ;  /* 0x0000008c8d04723e */ /* 0x000fe200000000ff */
[----:B------:R0:W-:Y:S04]  /*2ade0*/  STL [R1+0x3f0], R3 ;  /* 0x0003f00301007387 */ /* 0x0001e80000100800 */
[----:B------:R1:W-:Y:S04]  /*2adf0*/  STL [R1+0x3ec], R0 ;  /* 0x0003ec0001007387 */ /* 0x0003e80000100800 */
[----:B------:R2:W-:Y:S01]  /*2ae00*/  STL [R1+0x3e8], R4 ;  /* 0x0003e80401007387 */ /* 0x0005e20000100800 */
[----:B0-----:R-:W-:-:S02]  /*2ae10*/  F2FP.F16.F32.PACK_AB R3, R9, R8 ;  /* 0x000000080903723e */ /* 0x001fc400000000ff */
[----:B-1----:R-:W-:-:S03]  /*2ae20*/  F2FP.F16.F32.PACK_AB R0, R2, R21 ;  /* 0x000000150200723e */ /* 0x002fc600000000ff */
[----:B------:R-:W-:Y:S01]  /*2ae30*/  STL [R1+0x3e4], R3 ;  /* 0x0003e40301007387 */ /* 0x000fe20000100800 */
[----:B------:R-:W-:Y:S02]  /*2ae40*/  IMAD.MOV.U32 R21, RZ, RZ, R251 ;  /* 0x000000ffff157224 */ /* 0x000fe400078e00fb */
[----:B------:R-:W-:Y:S01]  /*2ae50*/  IMAD.MOV.U32 R2, RZ, RZ, R250 ;  /* 0x000000ffff027224 */ /* 0x000fe200078e00fa */
[----:B------:R0:W-:Y:S04]  /*2ae60*/  STL [R1+0x3e0], R0 ;  /* 0x0003e00001007387 */ /* 0x0001e80000100800 */
[----:B------:R-:W3:Y:S04]  /*2ae70*/  LDL.LU R237, [R1+0x26c] ;  /* 0x00026c0001ed7983 */ /* 0x000ee80000300800 */
[----:B------:R-:W4:Y:S04]  /*2ae80*/  LDL.LU R246, [R1+0x264] ;  /* 0x0002640001f67983 */ /* 0x000f280000300800 */
        /* <DEDUP_REMOVED lines=20> */
[----:B--2---:R-:W2:Y:S04]  /*2afd0*/  LDL.LU R4, [R1+0x20c] ;  /* 0x00020c0001047983 */ /* 0x004ea80000300800 */
[----:B0-----:R-:W2:Y:S04]  /*2afe0*/  LDL.LU R0, [R1+0x208] ;  /* 0x0002080001007983 */ /* 0x001ea80000300800 */
[----:B------:R-:W2:Y:S04]  /*2aff0*/  LDL.LU R9, [R1+0x204] ;  /* 0x0002040001097983 */ /* 0x000ea80000300800 */
[----:B------:R-:W2:Y:S01]  /*2b000*/  LDL.LU R8, [R1+0x200] ;  /* 0x0002000001087983 */ /* 0x000ea20000300800 */
[----:B------:R-:W-:-:S02]  /*2b010*/  F2FP.F16.F32.PACK_AB R251, R139, R138 ;  /* 0x0000008a8bfb723e */ /* 0x000fc400000000ff */
[----:B------:R-:W-:Y:S02]  /*2b020*/  F2FP.F16.F32.PACK_AB R250, R137, R136 ;  /* 0x0000008889fa723e */ /* 0x000fe400000000ff */
[----:B------:R-:W-:Y:S01]  /*2b030*/  F2FP.F16.F32.PACK_AB R249, R249, R248 ;  /* 0x000000f8f9f9723e */ /* 0x000fe200000000ff */
[----:B------:R-:W-:Y:S01]  /*2b040*/  STL [R1+0x1108], R251 ;  /* 0x001108fb01007387 */ /* 0x000fe20000100800 */
[----:B------:R-:W-:Y:S02]  /*2b050*/  F2FP.F16.F32.PACK_AB R248, R243, R242 ;  /* 0x000000f2f3f8723e */ /* 0x000fe400000000ff */
[----:B------:R-:W-:Y:S01]  /*2b060*/  F2FP.F16.F32.PACK_AB R243, R135, R134 ;  /* 0x0000008687f3723e */ /* 0x000fe200000000ff */
[----:B------:R-:W-:Y:S01]  /*2b070*/  STL [R1+0x110c], R250 ;  /* 0x00110cfa01007387 */ /* 0x000fe20000100800 */
[----:B------:R-:W-:Y:S02]  /*2b080*/  F2FP.F16.F32.PACK_AB R242, R133, R132 ;  /* 0x0000008485f2723e */ /* 0x000fe400000000ff */
[----:B------:R-:W-:Y:S01]  /*2b090*/  F2FP.F16.F32.PACK_AB R241, R241, R240 ;  /* 0x000000f0f1f1723e */ /* 0x000fe200000000ff */
[----:B------:R-:W-:Y:S01]  /*2b0a0*/  STL [R1+0x1110], R249 ;  /* 0x001110f901007387 */ /* 0x000fe20000100800 */
[----:B------:R-:W-:-:S02]  /*2b0b0*/  F2FP.F16.F32.PACK_AB R240, R235, R234 ;  /* 0x000000eaebf0723e */ /* 0x000fc400000000ff */
        /* <DEDUP_REMOVED lines=8> */
[----:B------:R-:W-:Y:S01]  /*2b140*/  F2FP.F16.F32.PACK_AB R230, R125, R124 ;  /* 0x0000007c7de6723e */ /* 0x000fe200000000ff */
[----:B------:R-:W-:Y:S01]  /*2b150*/  IMAD.MOV.U32 R127, RZ, RZ, R2 ;  /* 0x000000ffff7f7224 */ /* 0x000fe200078e0002 */
        /* <DEDUP_REMOVED lines=129> */
[----:B---3--:R-:W-:Y:S01]  /*2b970*/  F2FP.F16.F32.PACK_AB R153, R237, R153 ;  /* 0x00000099ed99723e */ /* 0x008fe200000000ff */
[----:B------:R-:W-:Y:S01]  /*2b980*/  STL [R1+0x11cc], R194 ;  /* 0x0011ccc201007387 */ /* 0x000fe20000100800 */
[----:B------:R-:W-:Y:S02]  /*2b990*/  F2FP.F16.F32.PACK_AB R147, R43, R42 ;  /* 0x0000002a2b93723e */ /* 0x000fe400000000ff */
[----:B----4-:R-:W-:Y:S01]  /*2b9a0*/  F2FP.F16.F32.PACK_AB R152, R246, R152 ;  /* 0x00000098f698723e */ /* 0x010fe200000000ff */
[----:B------:R-:W-:Y:S01]  /*2b9b0*/  STL [R1+0x11d0], R193 ;  /* 0x0011d0c101007387 */ /* 0x000fe20000100800 */
[----:B------:R-:W-:-:S03]  /*2b9c0*/  F2FP.F16.F32.PACK_AB R146, R41, R40 ;  /* 0x000000282992723e */ /* 0x000fc600000000ff */
[----:B------:R-:W-:Y:S01]  /*2b9d0*/  STL [R1+0x11d4], R192 ;  /* 0x0011d4c001007387 */ /* 0x000fe20000100800 */
[----:B------:R-:W-:-:S03]  /*2b9e0*/  F2FP.F16.F32.PACK_AB R149, R238, R247 ;  /* 0x000000f7ee95723e */ /* 0x000fc600000000ff */
[----:B------:R-:W-:Y:S04]  /*2b9f0*/  STL [R1+0x11d8], R191 ;  /* 0x0011d8bf01007387 */ /* 0x000fe80000100800 */
        /* <DEDUP_REMOVED lines=28> */
[----:B--2---:R-:W-:-:S03]  /*2bbc0*/  F2FP.F16.F32.PACK_AB R129, R4, R0 ;  /* 0x000000000481723e */ /* 0x004fc600000000ff */
[----:B------:R-:W-:Y:S04]  /*2bbd0*/  STL [R1+0x1228], R171 ;  /* 0x001228ab01007387 */ /* 0x000fe80000100800 */
[----:B------:R-:W-:Y:S01]  /*2bbe0*/  STL [R1+0x122c], R170 ;  /* 0x00122caa01007387 */ /* 0x000fe20000100800 */
[----:B------:R-:W-:-:S03]  /*2bbf0*/  F2FP.F16.F32.PACK_AB R128, R9, R8 ;  /* 0x000000080980723e */ /* 0x000fc600000000ff */
        /* <DEDUP_REMOVED lines=20> */
[----:B------:R1:W-:Y:S04]  /*2bd40*/  STL [R1+0x12c0], R149 ;  /* 0x0012c09501007387 */ /* 0x0003e80000100800 */
[----:B0-----:R-:W2:Y:S04]  /*2bd50*/  LDL.LU R150, [R1+0x1f4] ;  /* 0x0001f40001967983 */ /* 0x001ea80000300800 */
[----:B------:R-:W2:Y:S01]  /*2bd60*/  LDL.LU R126, [R1+0x1f0] ;  /* 0x0001f000017e7983 */ /* 0x000ea20000300800 */
[----:B-1----:R-:W-:-:S03]  /*2bd70*/  IMAD.MOV.U32 R149, RZ, RZ, R21 ;  /* 0x000000ffff957224 */ /* 0x002fc600078e0015 */
[----:B------:R-:W3:Y:S04]  /*2bd80*/  LDL.LU R151, [R1+0x5fc] ;  /* 0x0005fc0001977983 */ /* 0x000ee80000300800 */
        /* <DEDUP_REMOVED lines=221> */
[----:B------:R-:W4:Y:S01]  /*2cb60*/  LDL.LU R100, [R1+0x14] ;  /* 0x0000140001647983 */ /* 0x000f220000300800 */
[----:B------:R-:W-:-:S03]  /*2cb70*/  F2FP.F16.F32.PACK_AB R127, R149, R127 ;  /* 0x0000007f957f723e */ /* 0x000fc600000000ff */
[----:B------:R-:W4:Y:S01]  /*2cb80*/  LDL.LU R102, [R1+0x10] ;  /* 0x0000100001667983 */ /* 0x000f220000300800 */
[----:B--2---:R-:W-:-:S03]  /*2cb90*/  F2FP.F16.F32.PACK_AB R126, R150, R126 ;  /* 0x0000007e967e723e */ /* 0x004fc600000000ff */
[----:B------:R-:W2:Y:S01]  /*2cba0*/  LDL.LU R101, [R1+0x41c] ;  /* 0x00041c0001657983 */ /* 0x000ea20000300800 */
[----:B---3--:R-:W-:-:S03]  /*2cbb0*/  F2FP.F16.F32.PACK_AB R125, R151, R125 ;  /* 0x0000007d977d723e */ /* 0x008fc600000000ff */
[----:B------:R-:W2:Y:S01]  /*2cbc0*/  LDL.LU R0, [R1+0x418] ;  /* 0x0004180001007983 */ /* 0x000ea20000300800 */
[----:B----4-:R-:W-:-:S03]  /*2cbd0*/  F2FP.F16.F32.PACK_AB R124, R152, R124 ;  /* 0x0000007c987c723e */ /* 0x010fc600000000ff */
[----:B------:R-:W3:Y:S01]  /*2cbe0*/  LDL.LU R2, [R1+0x414] ;  /* 0x0004140001027983 */ /* 0x000ee20000300800 */
[----:B------:R-:W-:-:S03]  /*2cbf0*/  F2FP.F16.F32.PACK_AB R119, R153, R119 ;  /* 0x000000779977723e */ /* 0x000fc600000000ff */
[----:B------:R0:W5:Y:S01]  /*2cc00*/  LDL.LU R149, [R1+0x12c0] ;  /* 0x0012c00001957983 */ /* 0x0001620000300800 */
        /* <DEDUP_REMOVED lines=13> */
[----:B------:R0:W5:Y:S04]  /*2cce0*/  LDL.LU R156, [R1+0x12a4] ;  /* 0x0012a400019c7983 */ /* 0x0001680000300800 */
[----:B------:R0:W5:Y:S04]  /*2ccf0*/  LDL.LU R157, [R1+0x12a0] ;  /* 0x0012a000019d7983 */ /* 0x0001680000300800 */
[----:B------:R0:W5:Y:S04]  /*2cd00*/  LDL.LU R158, [R1+0x129c] ;  /* 0x00129c00019e7983 */ /* 0x0001680000300800 */
[----:B------:R0:W5:Y:S04]  /*2cd10*/  LDL.LU R159, [R1+0x1298] ;  /* 0x00129800019f7983 */ /* 0x0001680000300800 */
[----:B------:R-:W4:Y:S02]  /*2cd20*/  LDL.LU R7, [R1+0x1294] ;  /* 0x0012940001077983 */ /* 0x000f240000300800 */
[----:B----4-:R-:W-:-:S02]  /*2cd30*/  F2FP.F16.F32.PACK_AB R7, R6, R7 ;  /* 0x000000070607723e */ /* 0x010fc400000000ff */
[----:B------:R-:W4:Y:S02]  /*2cd40*/  LDL.LU R6, [R1+0x1290] ;  /* 0x0012900001067983 */ /* 0x000f240000300800 */
[----:B----4-:R-:W-:Y:S02]  /*2cd50*/  F2FP.F16.F32.PACK_AB R6, R5, R6 ;  /* 0x000000060506723e */ /* 0x010fe400000000ff */
[----:B------:R-:W4:Y:S01]  /*2cd60*/  LDL.LU R5, [R1+0x128c] ;  /* 0x00128c0001057983 */ /* 0x000f220000300800 */
[----:B------:R-:W-:Y:S02]  /*2cd70*/  F2FP.F16.F32.PACK_AB R4, R11, R4 ;  /* 0x000000040b04723e */ /* 0x000fe400000000ff */
[----:B----4-:R-:W-:Y:S02]  /*2cd80*/  F2FP.F16.F32.PACK_AB R5, R160, R5 ;  /* 0x00000005a005723e */ /* 0x010fe400000000ff */
[----:B------:R0:W5:Y:S04]  /*2cd90*/  LDL.LU R160, [R1+0x1288] ;  /* 0x0012880001a07983 */ /* 0x0001680000300800 */
[----:B------:R-:W4:Y:S02]  /*2cda0*/  LDL.LU R11, [R1+0x1284] ;  /* 0x00128400010b7983 */ /* 0x000f240000300800 */
[----:B----4-:R-:W-:-:S02]  /*2cdb0*/  F2FP.F16.F32.PACK_AB R11, R10, R11 ;  /* 0x0000000b0a0b723e */ /* 0x010fc400000000ff */
[----:B------:R-:W4:Y:S01]  /*2cdc0*/  LDL.LU R10, [R1+0x1280] ;  /* 0x00128000010a7983 */ /* 0x000f220000300800 */
[----:B------:R-:W-:Y:S02]  /*2cdd0*/  F2FP.F16.F32.PACK_AB R9, R162, R9 ;  /* 0x00000009a209723e */ /* 0x000fe400000000ff */
[----:B------:R-:W-:Y:S02]  /*2cde0*/  F2FP.F16.F32.PACK_AB R8, R15, R8 ;  /* 0x000000080f08723e */ /* 0x000fe400000000ff */
[----:B----4-:R-:W-:Y:S02]  /*2cdf0*/  F2FP.F16.F32.PACK_AB R10, R161, R10 ;  /* 0x0000000aa10a723e */ /* 0x010fe400000000ff */
[----:B------:R0:W5:Y:S04]  /*2ce00*/  LDL.LU R161, [R1+0x127c] ;  /* 0x00127c0001a17983 */ /* 0x0001680000300800 */
[----:B------:R0:W5:Y:S04]  /*2ce10*/  LDL.LU R162, [R1+0x1278] ;  /* 0x0012780001a27983 */ /* 0x0001680000300800 */
[----:B------:R-:W4:Y:S02]  /*2ce20*/  LDL.LU R15, [R1+0x1274] ;  /* 0x00127400010f7983 */ /* 0x000f240000300800 */
[----:B----4-:R-:W-:-:S02]  /*2ce30*/  F2FP.F16.F32.PACK_AB R15, R14, R15 ;  /* 0x0000000f0e0f723e */ /* 0x010fc400000000ff */
[----:B------:R-:W4:Y:S02]  /*2ce40*/  LDL.LU R14, [R1+0x1270] ;  /* 0x00127000010e7983 */ /* 0x000f240000300800 */
[----:B----4-:R-:W-:Y:S02]  /*2ce50*/  F2FP.F16.F32.PACK_AB R14, R13, R14 ;  /* 0x0000000e0d0e723e */ /* 0x010fe400000000ff */
[----:B------:R-:W4:Y:S02]  /*2ce60*/  LDL.LU R13, [R1+0x126c] ;  /* 0x00126c00010d7983 */ /* 0x000f240000300800 */
[----:B----4-:R-:W-:Y:S02]  /*2ce70*/  F2FP.F16.F32.PACK_AB R13, R12, R13 ;  /* 0x0000000d0c0d723e */ /* 0x010fe400000000ff */
        /* <DEDUP_REMOVED lines=12> */
[----:B------:R-:W4:Y:S01]  /*2cf40*/  LDL.LU R22, [R1+0x1250] ;  /* 0x0012500001167983 */ /* 0x000f220000300800 */
[----:B------:R-:W-:Y:S02]  /*2cf50*/  F2FP.F16.F32.PACK_AB R21, R20, R21 ;  /* 0x000000151415723e */ /* 0x000fe400000000ff */
[----:B----4-:R-:W-:-:S02]  /*2cf60*/  F2FP.F16.F32.PACK_AB R22, R163, R22 ;  /* 0x00000016a316723e */ /* 0x010fc400000000ff */
[----:B------:R0:W5:Y:S04]  /*2cf70*/  LDL.LU R163, [R1+0x124c] ;  /* 0x00124c0001a37983 */ /* 0x0001680000300800 */
[----:B------:R-:W4:Y:S01]  /*2cf80*/  LDL.LU R20, [R1+0x1248] ;  /* 0x0012480001147983 */ /* 0x000f220000300800 */
[----:B------:R-:W-:Y:S02]  /*2cf90*/  F2FP.F16.F32.PACK_AB R27, R165, R27 ;  /* 0x0000001ba51b723e */ /* 0x000fe400000000ff */
[----:B------:R-:W-:Y:S02]  /*2cfa0*/  F2FP.F16.F32.PACK_AB R26, R166, R26 ;  /* 0x0000001aa61a723e */ /* 0x000fe400000000ff */
[----:B------:R-:W-:Y:S02]  /*2cfb0*/  F2FP.F16.F32.PACK_AB R25, R167, R25 ;  /* 0x00000019a719723e */ /* 0x000fe400000000ff */
[----:B------:R-:W-:-:S02]  /*2cfc0*/  F2FP.F16.F32.PACK_AB R24, R168, R24 ;  /* 0x00000018a818723e */ /* 0x000fc400000000ff */
[----:B------:R-:W-:Y:S02]  /*2cfd0*/  F2FP.F16.F32.PACK_AB R31, R169, R31 ;  /* 0x0000001fa91f723e */ /* 0x000fe400000000ff */
[----:B------:R-:W-:Y:S02]  /*2cfe0*/  F2FP.F16.F32.PACK_AB R30, R170, R30 ;  /* 0x0000001eaa1e723e */ /* 0x000fe400000000ff */
        /* <DEDUP_REMOVED lines=83> */
[----:B----4-:R-:W-:Y:S02]  /*2d520*/  F2FP.F16.F32.PACK_AB R20, R164, R20 ;  /* 0x00000014a414723e */ /* 0x010fe400000000ff */
[----:B------:R0:W5:Y:S04]  /*2d530*/  LDL.LU R164, [R1+0x1244] ;  /* 0x0012440001a47983 */ /* 0x0001680000300800 */
        /* <DEDUP_REMOVED lines=88> */
[----:B------:R0:W5:Y:S01]  /*2dac0*/  LDL.LU R3, [R1+0x10e0] ;  /* 0x0010e00001037983 */ /* 0x0001620000300800 */
[----:B------:R-:W-:-:S02]  /*2dad0*/  F2FP.F16.F32.PACK_AB R102, R100, R102 ;  /* 0x000000666466723e */ /* 0x000fc400000000ff */
[----:B--2---:R-:W-:Y:S02]  /*2dae0*/  F2FP.F16.F32.PACK_AB R101, R101, R0 ;  /* 0x000000006565723e */ /* 0x004fe400000000ff */
[----:B---3--:R-:W-:Y:S02]  /*2daf0*/  F2FP.F16.F32.PACK_AB R100, R2, R252 ;  /* 0x000000fc0264723e */ /* 0x008fe400000000ff */
[----:B----4-:R-:W-:Y:S02]  /*2db00*/  F2FP.F16.F32.PACK_AB R239, R247, R239 ;  /* 0x000000eff7ef723e */ /* 0x010fe400000000ff */
[----:B------:R-:W-:Y:S02]  /*2db10*/  F2FP.F16.F32.PACK_AB R238, R246, R238 ;  /* 0x000000eef6ee723e */ /* 0x000fe400000000ff */
[----:B------:R-:W-:Y:S02]  /*2db20*/  F2FP.F16.F32.PACK_AB R237, R245, R237 ;  /* 0x000000edf5ed723e */ /* 0x000fe400000000ff */
[----:B0-----:R-:W-:-:S07]  /*2db30*/  F2FP.F16.F32.PACK_AB R236, R244, R236 ;  /* 0x000000ecf4ec723e */ /* 0x001fce00000000ff */
.L_x_0:
[----:B------:R-:W2:Y:S01]  /*2db40*/  LDL R2, [R1+0x10dc] ;  /* 0x0010dc0001027983 */ /* 0x000ea20000100800 */
[----:B------:R-:W-:Y:S01]  /*2db50*/  ULDC.64 UR4, c[0x0][0x228] ;  /* 0x00008a0000047ab9 */ /* 0x000fe20000000a00 */
[----:B-----5:R-:W-:Y:S01]  /*2db60*/  VIADD R0, R3, 0x1 ;  /* 0x0000000103007836 */ /* 0x020fe20000000000 */
[----:B------:R-:W-:Y:S01]  /*2db70*/  ULDC UR8, c[0x0][0x248] ;  /* 0x0000920000087ab9 */ /* 0x000fe20000000800 */
[----:B------:R-:W0:Y:S01]  /*2db80*/  S2R R244, SR_TID.X ;  /* 0x0000000000f47919 */ /* 0x000e220000002100 */
[----:B------:R-:W-:Y:S01]  /*2db90*/  ULDC UR9, c[0x0][0x248] ;  /* 0x0000920000097ab9 */ /* 0x000fe20000000800 */
        /* <DEDUP_REMOVED lines=30> */
[C---:B0-----:R-:W-:Y:S01]  /*2dd80*/  IMAD.SHL.U32 R246, R244.reuse, 0x10, RZ ;  /* 0x00000010f4f67824 */ /* 0x041fe200078e00ff */
[----:B------:R-:W-:Y:S01]  /*2dd90*/  ULDC UR31, c[0x0][0x248] ;  /* 0x00009200001f7ab9 */ /* 0x000fe20000000800 */
[C---:B------:R-:W-:Y:S01]  /*2dda0*/  IMAD.SHL.U32 R245, R244.reuse, 0x40, RZ ;  /* 0x00000040f4f57824 */ /* 0x040fe200078e00ff */
[----:B------:R-:W-:Y:S01]  /*2ddb0*/  ULDC UR50, c[0x0][0x248] ;  /* 0x0000920000327ab9 */ /* 0x000fe20000000800 */
[----:B-1----:R-:W-:Y:S01]  /*2ddc0*/  IMAD.SHL.U32 R247, R244, 0x8, RZ ;  /* 0x00000008f4f77824 */ /* 0x002fe200078e00ff */
[----:B------:R-:W-:Y:S01]  /*2ddd0*/  LOP3.LUT R246, R246, 0xf0, RZ, 0xc0, !PT ;  /* 0x000000f0f6f67812 */ /* 0x000fe200078ec0ff */
[----:B------:R-:W-:Y:S01]  /*2dde0*/  ULDC UR49, c[0x0][0x248] ;  /* 0x0000920000317ab9 */ /* 0x000fe20000000800 */
[----:B------:R-:W-:Y:S01]  /*2ddf0*/  LOP3.LUT R245, R245, 0x400, RZ, 0xc0, !PT ;  /* 0x00000400f5f57812 */ /* 0x000fe200078ec0ff */
[----:B------:R-:W-:Y:S01]  /*2de00*/  ULDC UR30, c[0x0][0x248] ;  /* 0x00009200001e7ab9 */ /* 0x000fe20000000800 */
[----:B------:R-:W-:Y:S01]  /*2de10*/  LOP3.LUT R244, R244, 0x7f, RZ, 0xc0, !PT ;  /* 0x0000007ff4f47812 */ /* 0x000fe200078ec0ff */
[----:B------:R-:W-:Y:S01]  /*2de20*/  ULDC UR48, c[0x0][0x248] ;  /* 0x0000920000307ab9 */ /* 0x000fe20000000800 */
[----:B------:R-:W-:Y:S01]  /*2de30*/  ULDC UR29, c[0x0][0x248] ;  /* 0x00009200001d7ab9 */ /* 0x000fe20000000800 */
[----:B------:R-:W-:Y:S01]  /*2de40*/  ULDC UR47, c[0x0][0x248] ;  /* 0x00009200002f7ab9 */ /* 0x000fe20000000800 */
[----:B------:R-:W-:Y:S01]  /*2de50*/  LEA R252, R244, UR6, 0x4 ;  /* 0x00000006f4fc7c11 */ /* 0x000fe2000f8e20ff */
[----:B------:R-:W-:Y:S01]  /*2de60*/  ULDC UR46, c[0x0][0x248] ;  /* 0x00009200002e7ab9 */ /* 0x000fe20000000800 */
[----:B------:R-:W-:Y:S01]  /*2de70*/  ULDC UR28, c[0x0][0x248] ;  /* 0x00009200001c7ab9 */ /* 0x000fe20000000800 */
[----:B------:R-:W-:Y:S01]  /*2de80*/  ULDC UR45, c[0x0][0x248] ;  /* 0x00009200002d7ab9 */ /* 0x000fe20000000800 */
[----:B------:R-:W-:Y:S01]  /*2de90*/  ULDC UR27, c[0x0][0x248] ;  /* 0x00009200001b7ab9 */ /* 0x000fe20000000800 */
[----:B------:R-:W-:Y:S01]  /*2dea0*/  STL [R1+0xa90], R252 ;  /* 0x000a90fc01007387 */ /* 0x000fe20000100800 */
        /* <DEDUP_REMOVED lines=8> */
[----:B------:R-:W-:Y:S01]  /*2df30*/  BAR.SYNC.DEFER_BLOCKING 0x0 ;  /* 0x0000000000007b1d */ /* 0x000fe20000010000 */
[----:B--2---:R-:W-:-:S05]  /*2df40*/  ISETP.GE.AND P0, PT, R2, UR4, PT ;  /* 0x0000000402007c0c */ /* 0x004fca000bf06270 */
[----:B------:R-:W-:Y:S01]  /*2df50*/  ULDC UR4, c[0x0][0x22c] ;  /* 0x00008b0000047ab9 */ /* 0x000fe20000000800 */
[C---:B------:R-:W-:Y:S01]  /*2df60*/  VIADD R2, R3.reuse, 0x3 ;  /* 0x0000000303027836 */ /* 0x040fe20000000000 */
[----:B------:R-:W-:Y:S01]  /*2df70*/  ISETP.LT.AND P1, PT, R0, UR4, !P0 ;  /* 0x0000000400007c0c */ /* 0x000fe2000c721270 */
[----:B------:R-:W-:Y:S01]  /*2df80*/  VIADD R0, R3, 0x2 ;  /* 0x0000000203007836 */ /* 0x000fe20000000000 */
[----:B------:R-:W-:-:S04]  /*2df90*/  ULDC UR4, c[0x0][0x22c] ;  /* 0x00008b0000047ab9 */ /* 0x000fc80000000800 */
[----:B------:R-:W-:Y:S01]  /*2dfa0*/  ISETP.LT.AND P4, PT, R0, UR4, !P0 ;  /* 0x0000000400007c0c */ /* 0x000fe2000c781270 */
[----:B------:R-:W-:Y:S01]  /*2dfb0*/  ULDC UR4, c[0x0][0x22c] ;  /* 0x00008b0000047ab9 */ /* 0x000fe20000000800 */
[----:B------:R-:W-:Y:S01]  /*2dfc0*/  IADD3 R0, R245, UR6, R246 ;  /* 0x00000006f5007c10 */ /* 0x000fe2000fffe0f6 */
[----:B------:R-:W-:Y:S01]  /*2dfd0*/  ULDC.64 UR6, c[0x0][0x220] ;  /* 0x0000880000067ab9 */ /* 0x000fe20000000a00 */
[----:B------:R-:W-:Y:S02]  /*2dfe0*/  LOP3.LUT R245, R247, 0x300, RZ, 0xc0, !PT ;  /* 0x00000300f7f57812 */ /* 0x000fe400078ec0ff */
[----:B------:R-:W-:Y:S01]  /*2dff0*/  ISETP.LT.AND P3, PT, R2, UR4, !P0 ;  /* 0x0000000402007c0c */ /* 0x000fe2000c761270 */
[----:B------:R-:W-:Y:S01]  /*2e000*/  VIADD R2, R3, 0x4 ;  /* 0x0000000403027836 */ /* 0x000fe20000000000 */
[----:B------:R-:W-:Y:S01]  /*2e010*/  ULDC UR4, c[0x0][0x22c] ;  /* 0x00008b0000047ab9 */ /* 0x000fe20000000800 */
[----:B------:R-:W-:-:S03]  /*2e020*/  IMAD.IADD R0, R0, 0x1, R245 ;  /* 0x0000000100007824 */ /* 0x000fc600078e02f5 */
[----:B------:R-:W-:Y:S01]  /*2e030*/  ISETP.LT.AND P6, PT, R2, UR4, !P0 ;  /* 0x0000000402007c0c */ /* 0x000fe2000c7c1270 */
[----:B------:R-:W-:Y:S01]  /*2e040*/  ULDC UR4, c[0x0][0x244] ;  /* 0x0000910000047ab9 */ /* 0x000fe20000000800 */
[----:B------:R-:W-:Y:S01]  /*2e050*/  STSM.16.M88.4 [R0], R236 ;  /* 0x000000ec00007844 */ /* 0x000fe20000000200 */
[----:B------:R-:W-:Y:S06]  /*2e060*/  BAR.SYNC.DEFER_BLOCKING 0x0 ;  /* 0x0000000000007b1d */ /* 0x000fec0000010000 */
[----:B------:R-:W-:Y:S02]  /*2e070*/  LDS.128 R244, [R252] ;  /* 0x00000000fcf47984 */ /* 0x000fe40000000c00 */
[----:B------:R-:W-:Y:S06]  /*2e080*/  BAR.SYNC.DEFER_BLOCKING 0x0 ;  /* 0x0000000000007b1d */ /* 0x000fec0000010000 */
[----:B------:R-:W-:Y:S02]  /*2e090*/  STSM.16.M88.4 [R0], R100 ;  /* 0x0000006400007844 */ /* 0x000fe40000000200 */
        /* <DEDUP_REMOVED lines=53> */
[----:B------:R-:W0:Y:S02]  /*2e3f0*/  LDS.128 R120, [R252] ;  /* 0x00000000fc787984 */ /* 0x000e240000000c00 */
[----:B------:R-:W-:Y:S06]  /*2e400*/  BAR.SYNC.DEFER_BLOCKING 0x0 ;  /* 0x0000000000007b1d */ /* 0x000fec0000010000 */
[----:B------:R-:W-:Y:S02]  /*2e410*/  STSM.16.M88.4 [R0], R112 ;  /* 0x0000007000007844 */ /* 0x000fe40000000200 */
[----:B------:R-:W-:Y:S06]  /*2e420*/  BAR.SYNC.DEFER_BLOCKING 0x0 ;  /* 0x0000000000007b1d */ /* 0x000fec0000010000 */
[----:B0-----:R-:W-:Y:S04]  /*2e430*/  STL.64 [R1+0x3c0], R120 ;  /* 0x0003c07801007387 */ /* 0x001fe80000100a00 */
[----:B------:R-:W-:Y:S04]  /*2e440*/  STL.64 [R1+0x3c8], R122 ;  /* 0x0003c87a01007387 */ /* 0x000fe80000100a00 */
[----:B------:R-:W0:Y:S01]  /*2e450*/  LDS.128 R112, [R252] ;  /* 0x00000000fc707984 */ /* 0x000e220000000c00 */
        /* <DEDUP_REMOVED lines=9> */
[----:B0-----:R0:W-:Y:S04]  /*2e4f0*/  STL.64 [R1+0x13e8], R56 ;  /* 0x0013e83801007387 */ /* 0x0011e80000100a00 */
[----:B------:R1:W-:Y:S04]  /*2e500*/  STL.64 [R1+0x13d8], R58 ;  /* 0x0013d83a01007387 */ /* 0x0003e80000100a00 */
[----:B0-----:R-:W2:Y:S04]  /*2e510*/  LDL.LU R56, [R1+0x600] ;  /* 0x0006000001387983 */ /* 0x001ea80000300800 */
[----:B------:R-:W0:Y:S01]  /*2e520*/  LDS.128 R48, [R252] ;  /* 0x00000000fc307984 */ /* 0x000e220000000c00 */
[----:B------:R-:W-:Y:S06]  /*2e530*/  BAR.SYNC.DEFER_BLOCKING 0x0 ;  /* 0x0000000000007b1d */ /* 0x000fec0000010000 */
[----:B------:R-:W2:Y:S04]  /*2e540*/  LDL.LU R57, [R1+0x604] ;  /* 0x0006040001397983 */ /* 0x000ea80000300800 */
[----:B-1----:R-:W2:Y:S04]  /*2e550*/  LDL.LU R58, [R1+0x608] ;  /* 0x00060800013a7983 */ /* 0x002ea80000300800 */
[----:B------:R-:W2:Y:S04]  /*2e560*/  LDL.LU R59, [R1+0x60c] ;  /* 0x00060c00013b7983 */ /* 0x000ea80000300800 */
[----:B------:R-:W-:Y:S01]  /*2e570*/  STSM.16.M88.4 [R0], R44 ;  /* 0x0000002c00007844 */ /* 0x000fe20000000200 */
[----:B------:R-:W-:Y:S06]  /*2e580*/  BAR.SYNC.DEFER_BLOCKING 0x0 ;  /* 0x0000000000007b1d */ /* 0x000fec0000010000 */
[----:B0-----:R0:W-:Y:S04]  /*2e590*/  STL.64 [R1+0x13d0], R48 ;  /* 0x0013d03001007387 */ /* 0x0011e80000100a00 */
[----:B------:R1:W-:Y:S04]  /*2e5a0*/  STL.64 [R1+0x13c8], R50 ;  /* 0x0013c83201007387 */ /* 0x0003e80000100a00 */
[----:B0-----:R-:W3:Y:S04]  /*2e5b0*/  LDL.LU R48, [R1+0x3f0] ;  /* 0x0003f00001307983 */ /* 0x001ee80000300800 */
[----:B------:R-:W0:Y:S01]  /*2e5c0*/  LDS.128 R44, [R252] ;  /* 0x00000000fc2c7984 */ /* 0x000e220000000c00 */
[----:B------:R-:W-:Y:S06]  /*2e5d0*/  BAR.SYNC.DEFER_BLOCKING 0x0 ;  /* 0x0000000000007b1d */ /* 0x000fec0000010000 */
[----:B------:R-:W3:Y:S04]  /*2e5e0*/  LDL.LU R49, [R1+0x3f4] ;  /* 0x0003f40001317983 */ /* 0x000ee80000300800 */
[----:B-1----:R-:W3:Y:S04]  /*2e5f0*/  LDL.LU R50, [R1+0x3f8] ;  /* 0x0003f80001327983 */ /* 0x002ee80000300800 */
[----:B------:R-:W3:Y:S04]  /*2e600*/  LDL.LU R51, [R1+0x3fc] ;  /* 0x0003fc0001337983 */ /* 0x000ee80000300800 */
[----:B------:R-:W4:Y:S04]  /*2e610*/  LDL.LU R236, [R1+0x3e0] ;  /* 0x0003e00001ec7983 */ /* 0x000f280000300800 */
[----:B------:R-:W-:Y:S01]  /*2e620*/  STSM.16.M88.4 [R0], R40 ;  /* 0x0000002800007844 */ /* 0x000fe20000000200 */
[----:B------:R-:W-:Y:S06]  /*2e630*/  BAR.SYNC.DEFER_BLOCKING 0x0 ;  /* 0x0000000000007b1d */ /* 0x000fec0000010000 */
[----:B------:R-:W4:Y:S04]  /*2e640*/  LDL.LU R237, [R1+0x3e4] ;  /* 0x0003e40001ed7983 */ /* 0x000f280000300800 */
[----:B------:R-:W4:Y:S04]  /*2e650*/  LDL.LU R238, [R1+0x3e8] ;  /* 0x0003e80001ee7983 */ /* 0x000f280000300800 */
[----:B------:R-:W4:Y:S04]  /*2e660*/  LDL.LU R239, [R1+0x3ec] ;  /* 0x0003ec0001ef7983 */ /* 0x000f280000300800 */
[----:B------:R-:W2:Y:S04]  /*2e670*/  LDL.LU R2, [R1+0x10dc] ;  /* 0x0010dc0001027983 */ /* 0x000ea80000300800 */
[----:B------:R-:W1:Y:S01]  /*2e680*/  LDS.128 R40, [R252] ;  /* 0x00000000fc287984 */ /* 0x000e620000000c00 */
[----:B------:R-:W-:Y:S06]  /*2e690*/  BAR.SYNC.DEFER_BLOCKING 0x0 ;  /* 0x0000000000007b1d */ /* 0x000fec0000010000 */
[----:B0-----:R-:W-:Y:S04]  /*2e6a0*/  STL.64 [R1+0x13c0], R44 ;  /* 0x0013c02c01007387 */ /* 0x001fe80000100a00 */
[----:B------:R-:W-:Y:S04]  /*2e6b0*/  STL.64 [R1+0x13b8], R46 ;  /* 0x0013b82e01007387 */ /* 0x000fe80000100a00 */
[----:B------:R-:W-:Y:S01]  /*2e6c0*/  STSM.16.M88.4 [R0], R36 ;  /* 0x0000002400007844 */ /* 0x000fe20000000200 */
[----:B------:R-:W-:Y:S06]  /*2e6d0*/  BAR.SYNC.DEFER_BLOCKING 0x0 ;  /* 0x0000000000007b1d */ /* 0x000fec0000010000 */
[----:B-1----:R-:W-:Y:S04]  /*2e6e0*/  STL.64 [R1+0x13b0], R40 ;  /* 0x0013b02801007387 */ /* 0x002fe80000100a00 */
        /* <DEDUP_REMOVED lines=231> */
[----:B------:R2:W-:Y:S02]  /*2f560*/  STSM.16.M88.4 [R0], R240 ;  /* 0x000000f000007844 */ /* 0x0005e40000000200 */
[----:B------:R-:W-:Y:S06]  /*2f570*/  BAR.SYNC.DEFER_BLOCKING 0x0 ;  /* 0x0000000000007b1d */ /* 0x000fec0000010000 */
[----:B0-----:R-:W-:Y:S01]  /*2f580*/  STL.64 [R1+0x1128], R224 ;  /* 0x001128e001007387 */ /* 0x001fe20000100a00 */
[----:B--2---:R-:W-:Y:S01]  /*2f590*/  IMAD R240, R2, UR4, RZ ;  /* 0x0000000402f07c24 */ /* 0x004fe2000f8e02ff */
[----:B------:R-:W-:-:S02]  /*2f5a0*/  ULDC UR4, c[0x0][0x248] ;  /* 0x0000920000047ab9 */ /* 0x000fc40000000800 */
[----:B------:R-:W-:Y:S02]  /*2f5b0*/  STL.64 [R1+0x1120], R226 ;  /* 0x001120e201007387 */ /* 0x000fe40000100a00 */
[C---:B------:R-:W-:Y:S01]  /*2f5c0*/  LEA R2, P2, R240.reuse, UR6, 0x1 ;  /* 0x00000006f0027c11 */ /* 0x040fe2000f8408ff */
[----:B------:R-:W-:Y:S01]  /*2f5d0*/  ULDC UR6, c[0x0][0x22c] ;  /* 0x00008b0000067ab9 */ /* 0x000fe20000000800 */
[----:B------:R-:W0:Y:S01]  /*2f5e0*/  LDS.128 R228, [R252] ;  /* 0x00000000fce47984 */ /* 0x000e220000000c00 */
[----:B------:R-:W-:Y:S06]  /*2f5f0*/  BAR.SYNC.DEFER_BLOCKING 0x0 ;  /* 0x0000000000007b1d */ /* 0x000fec0000010000 */
[----:B------:R1:W-:Y:S02]  /*2f600*/  STSM.16.M88.4 [R0], R248 ;  /* 0x000000f800007844 */ /* 0x0003e40000000200 */
[----:B------:R-:W-:Y:S06]  /*2f610*/  BAR.SYNC.DEFER_BLOCKING 0x0 ;  /* 0x0000000000007b1d */ /* 0x000fec0000010000 */
[----:B0-----:R-:W-:Y:S01]  /*2f620*/  STL.64 [R1+0x1118], R228 ;  /* 0x001118e401007387 */ /* 0x001fe20000100a00 */
[----:B-1----:R-:W-:Y:S01]  /*2f630*/  LEA.HI.X.SX32 R248, R240, UR7, 0x1, P2 ;  /* 0x00000007f0f87c11 */ /* 0x002fe200090f0eff */
[C---:B------:R-:W-:Y:S01]  /*2f640*/  IMAD R251, R3.reuse, UR4, RZ ;  /* 0x0000000403fb7c24 */ /* 0x040fe2000f8e02ff */
[----:B------:R-:W-:Y:S01]  /*2f650*/  ISETP.LT.AND P2, PT, R3, UR6, !P0 ;  /* 0x0000000603007c0c */ /* 0x000fe2000c741270 */
[----:B------:R-:W-:Y:S01]  /*2f660*/  ULDC UR4, c[0x0][0x248] ;  /* 0x0000920000047ab9 */ /* 0x000fe20000000800 */
[----:B------:R-:W-:Y:S01]  /*2f670*/  ULDC UR6, c[0x0][0x22c] ;  /* 0x00008b0000067ab9 */ /* 0x000fe20000000800 */
[C---:B------:R-:W-:Y:S01]  /*2f680*/  VIADD R249, R251.reuse, UR4 ;  /* 0x00000004fbf97c36 */ /* 0x040fe20008000000 */
[C---:B------:R-:W-:Y:S01]  /*2f690*/  LEA R250, P5, R251.reuse, R2, 0x1 ;  /* 0x00000002fbfa7211 */ /* 0x040fe200078a08ff */
[----:B------:R-:W-:Y:S01]  /*2f6a0*/  ULDC UR4, c[0x0][0x248] ;  /* 0x0000920000047ab9 */ /* 0x000fe20000000800 */
[----:B------:R-:W-:Y:S01]  /*2f6b0*/  ULDC UR7, c[0x0][0x22c] ;  /* 0x00008b0000077ab9 */ /* 0x000fe20000000800 */
[----:B------:R-:W-:Y:S01]  /*2f6c0*/  STL.64 [R1+0x1110], R230 ;  /* 0x001110e601007387 */ /* 0x000fe20000100a00 */
[----:B------:R-:W-:-:S02]  /*2f6d0*/  LEA.HI.X.SX32 R251, R251, R248, 0x1, P5 ;  /* 0x000000f8fbfb7211 */ /* 0x000fc400028f0eff */
[C---:B------:R-:W-:Y:S01]  /*2f6e0*/  LEA R4, P5, R249.reuse, R2, 0x1 ;  /* 0x00000002f9047211 */ /* 0x040fe200078a08ff */
[----:B------:R-:W0:Y:S03]  /*2f6f0*/  LDS.128 R232, [R252] ;  /* 0x00000000fce87984 */ /* 0x000e260000000c00 */
[----:B------:R-:W-:Y:S01]  /*2f700*/  LEA.HI.X.SX32 R5, R249, R248, 0x1, P5 ;  /* 0x000000f8f9057211 */ /* 0x000fe200028f0eff */
[----:B------:R-:W-:Y:S06]  /*2f710*/  BAR.SYNC.DEFER_BLOCKING 0x0 ;  /* 0x0000000000007b1d */ /* 0x000fec0000010000 */
[----:B----4-:R-:W-:Y:S02]  /*2f720*/  STSM.16.M88.4 [R0], R236 ;  /* 0x000000ec00007844 */ /* 0x010fe40000000200 */
[----:B------:R-:W-:Y:S06]  /*2f730*/  BAR.SYNC.DEFER_BLOCKING 0x0 ;  /* 0x0000000000007b1d */ /* 0x000fec0000010000 */
[----:B0-----:R-:W-:Y:S04]  /*2f740*/  STL.64 [R1+0x1108], R232 ;  /* 0x001108e801007387 */ /* 0x001fe80000100a00 */
[----:B------:R-:W-:Y:S04]  /*2f750*/  STL.64 [R1+0x10e8], R234 ;  /* 0x0010e8ea01007387 */ /* 0x000fe80000100a00 */
[----:B------:R-:W0:Y:S01]  /*2f760*/  LDS.128 R236, [R252] ;  /* 0x00000000fcec7984 */ /* 0x000e220000000c00 */
[----:B------:R-:W-:Y:S06]  /*2f770*/  BAR.SYNC.DEFER_BLOCKING 0x0 ;  /* 0x0000000000007b1d */ /* 0x000fec0000010000 */
[----:B---3--:R-:W-:Y:S02]  /*2f780*/  STSM.16.M88.4 [R0], R48 ;  /* 0x0000003000007844 */ /* 0x008fe40000000200 */
[----:B------:R-:W-:Y:S06]  /*2f790*/  BAR.SYNC.DEFER_BLOCKING 0x0 ;  /* 0x0000000000007b1d */ /* 0x000fec0000010000 */
[----:B0-----:R-:W-:Y:S04]  /*2f7a0*/  STL.64 [R1+0x10f0], R236 ;  /* 0x0010f0ec01007387 */ /* 0x001fe80000100a00 */
[----:B------:R-:W-:Y:S04]  /*2f7b0*/  STL.64 [R1+0x10e0], R238 ;  /* 0x0010e0ee01007387 */ /* 0x000fe80000100a00 */
[----:B------:R0:W1:Y:S01]  /*2f7c0*/  LDS.128 R240, [R252] ;  /* 0x00000000fcf07984 */ /* 0x0000620000000c00 */
[----:B------:R-:W-:Y:S01]  /*2f7d0*/  BAR.SYNC.DEFER_BLOCKING 0x0 ;  /* 0x0000000000007b1d */ /* 0x000fe20000010000 */
[----:B0-----:R-:W-:-:S05]  /*2f7e0*/  VIADD R252, R3, 0x5 ;  /* 0x0000000503fc7836 */ /* 0x001fca0000000000 */
[----:B------:R0:W-:Y:S02]  /*2f7f0*/  STSM.16.M88.4 [R0], R56 ;  /* 0x0000003800007844 */ /* 0x0001e40000000200 */
[----:B------:R-:W-:Y:S06]  /*2f800*/  BAR.SYNC.DEFER_BLOCKING 0x0 ;  /* 0x0000000000007b1d */ /* 0x000fec0000010000 */
[----:B-1----:R-:W-:Y:S01]  /*2f810*/  STL.64 [R1+0x1100], R240 ;  /* 0x001100f001007387 */ /* 0x002fe20000100a00 */
[----:B0-----:R-:W-:Y:S01]  /*2f820*/  VIADD R0, R249, UR4 ;  /* 0x00000004f9007c36 */ /* 0x001fe20008000000 */
[----:B------:R-:W-:Y:S01]  /*2f830*/  PRMT R249, R244, 0x7632, R249 ;  /* 0x00007632f4f97816 */ /* 0x000fe200000000f9 */
[----:B------:R-:W-:Y:S01]  /*2f840*/  ULDC UR4, c[0x0][0x248] ;  /* 0x0000920000047ab9 */ /* 0x000fe20000000800 */
[----:B------:R-:W-:Y:S04]  /*2f850*/  STL.64 [R1+0x10f8], R242 ;  /* 0x0010f8f201007387 */ /* 0x000fe80000100a00 */
[----:B------:R-:W2:Y:S04]  /*2f860*/  LDL.LU R109, [R1+0x3c0] ;  /* 0x0003c000016d7983 */ /* 0x000ea80000300800 */
[----:B------:R-:W3:Y:S04]  /*2f870*/  LDL.LU R111, [R1+0x3c4] ;  /* 0x0003c400016f7983 */ /* 0x000ee80000300800 */
[----:B------:R0:W-:Y:S01]  /*2f880*/  @P2 STG.E.U16 desc[UR56][R250.64], R244 ;  /* 0x000000f4fa002986 */ /* 0x0001e2000c101538 */
[----:B------:R-:W-:Y:S01]  /*2f890*/  ISETP.LT.AND P2, PT, R252, UR6, !P0 ;  /* 0x00000006fc007c0c */ /* 0x000fe2000c741270 */
[----:B------:R-:W-:-:S02]  /*2f8a0*/  ULDC UR6, c[0x0][0x22c] ;  /* 0x00008b0000067ab9 */ /* 0x000fc40000000800 */
[----:B------:R1:W-:Y:S04]  /*2f8b0*/  @P1 STG.E.U16 desc[UR56][R4.64], R249 ;  /* 0x000000f904001986 */ /* 0x0003e8000c101538 */
[----:B------:R-:W4:Y:S01]  /*2f8c0*/  LDL.LU R113, [R1+0x3c8] ;  /* 0x0003c80001717983 */ /* 0x000f220000300800 */
[----:B0-----:R-:W-:-:S04]  /*2f8d0*/  LEA R250, P5, R0, R2, 0x1 ;  /* 0x0000000200fa7211 */ /* 0x001fc800078a08ff */
[C---:B------:R-:W-:Y:S01]  /*2f8e0*/  LEA.HI.X.SX32 R251, R0.reuse, R248, 0x1, P5 ;  /* 0x000000f800fb7211 */ /* 0x040fe200028f0eff */
[----:B------:R-:W-:Y:S01]  /*2f8f0*/  VIADD R0, R0, UR4 ;  /* 0x0000000400007c36 */ /* 0x000fe20008000000 */
[----:B------:R-:W-:Y:S01]  /*2f900*/  ULDC UR4, c[0x0][0x248] ;  /* 0x0000920000047ab9 */ /* 0x000fe20000000800 */
[C---:B------:R-:W-:Y:S02]  /*2f910*/  VIADD R244, R3.reuse, 0x6 ;  /* 0x0000000603f47836 */ /* 0x040fe40000000000 */
[----:B------:R0:W-:Y:S01]  /*2f920*/  @P4 STG.E.U16 desc[UR56][R250.64], R245 ;  /* 0x000000f5fa004986 */ /* 0x0001e2000c101538 */
[----:B-1----:R-:W-:Y:S01]  /*2f930*/  VIADD R249, R0, UR4 ;  /* 0x0000000400f97c36 */ /* 0x002fe20008000000 */
[----:B------:R-:W-:Y:S01]  /*2f940*/  ULDC UR4, c[0x0][0x22c] ;  /* 0x00008b0000047ab9 */ /* 0x000fe20000000800 */
[----:B------:R-:W-:Y:S01]  /*2f950*/  ISETP.LT.AND P1, PT, R244, UR6, !P0 ;  /* 0x00000006f4007c0c */ /* 0x000fe2000c721270 */
[----:B------:R-:W-:Y:S01]  /*2f960*/  VIADD R244, R3, 0x7 ;  /* 0x0000000703f47836 */ /* 0x000fe20000000000 */
[----:B------:R-:W-:Y:S01]  /*2f970*/  ULDC UR6, c[0x0][0x22c] ;  /* 0x00008b0000067ab9 */ /* 0x000fe20000000800 */
[----:B0-----:R-:W-:-:S02]  /*2f980*/  LEA R250, P5, R0, R2, 0x1 ;  /* 0x0000000200fa7211 */ /* 0x001fc400078a08ff */
[----:B------:R-:W-:Y:S02]  /*2f990*/  PRMT R245, R245, 0x7632, R245 ;  /* 0x00007632f5f57816 */ /* 0x000fe400000000f5 */
[----:B------:R-:W-:Y:S01]  /*2f9a0*/  LEA.HI.X.SX32 R251, R0, R248, 0x1, P5 ;  /* 0x000000f800fb7211 */ /* 0x000fe200028f0eff */
[C---:B------:R-:W-:Y:S01]  /*2f9b0*/  VIADD R0, R3.reuse, 0x8 ;  /* 0x0000000803007836 */ /* 0x040fe20000000000 */
[----:B------:R-:W-:Y:S01]  /*2f9c0*/  ISETP.LT.AND P4, PT, R244, UR6, !P0 ;  /* 0x00000006f4007c0c */ /* 0x000fe2000c781270 */
[----:B------:R-:W-:Y:S02]  /*2f9d0*/  ULDC UR6, c[0x0][0x22c] ;  /* 0x00008b0000067ab9 */ /* 0x000fe40000000800 */
[----:B------:R0:W-:Y:S01]  /*2f9e0*/  @P3 STG.E.U16 desc[UR56][R250.64], R245 ;  /* 0x000000f5fa003986 */ /* 0x0001e2000c101538 */
[----:B------:R-:W-:Y:S01]  /*2f9f0*/  ISETP.LT.AND P3, PT, R0, UR4, !P0 ;  /* 0x0000000400007c0c */ /* 0x000fe2000c761270 */
[----:B------:R-:W-:Y:S01]  /*2fa00*/  VIADD R0, R3, 0x9 ;  /* 0x0000000903007836 */ /* 0x000fe20000000000 */
[----:B------:R-:W-:Y:S01]  /*2fa10*/  LEA R244, P5, R249, R2, 0x1 ;  /* 0x00000002f9f47211 */ /* 0x000fe200078a08ff */
[----:B------:R-:W-:-:S03]  /*2fa20*/  ULDC UR4, c[0x0][0x248] ;  /* 0x0000920000047ab9 */ /* 0x000fc60000000800 */
[C---:B0-----:R-:W-:Y:S02]  /*2fa30*/  LEA.HI.X.SX32 R245, R249.reuse, R248, 0x1, P5 ;  /* 0x000000f8f9f57211 */ /* 0x041fe400028f0eff */
[----:B------:R-:W-:Y:S01]  /*2fa40*/  ISETP.LT.AND P5, PT, R0, UR6, !P0 ;  /* 0x0000000600007c0c */ /* 0x000fe2000c7a1270 */
[----:B------:R-:W-:Y:S01]  /*2fa50*/  VIADD R0, R249, UR4 ;  /* 0x00000004f9007c36 */ /* 0x000fe20008000000 */
[----:B------:R-:W-:Y:S01]  /*2fa60*/  ULDC UR4, c[0x0][0x248] ;  /* 0x0000920000047ab9 */ /* 0x000fe20000000800 */
[----:B------:R0:W-:Y:S01]  /*2fa70*/  @P6 STG.E.U16 desc[UR56][R244.64], R246 ;  /* 0x000000f6f4006986 */ /* 0x0001e2000c101538 */
[----:B------:R-:W-:Y:S01]  /*2fa80*/  PRMT R251, R246, 0x7632, R251 ;  /* 0x00007632f6fb7816 */ /* 0x000fe200000000fb */
[----:B------:R-:W-:Y:S01]  /*2fa90*/  ULDC UR6, c[0x0][0x248] ;  /* 0x0000920000067ab9 */ /* 0x000fe20000000800 */
[----:B------:R-:W-:Y:S01]  /*2faa0*/  VIADD R249, R3, 0xa ;  /* 0x0000000a03f97836 */ /* 0x000fe20000000000 */
[C---:B0-----:R-:W-:Y:S01]  /*2fab0*/  LEA R244, P6, R0.reuse, R2, 0x1 ;  /* 0x0000000200f47211 */ /* 0x041fe200078c08ff */
[----:B------:R-:W-:Y:S01]  /*2fac0*/  VIADD R246, R0, UR4 ;  /* 0x0000000400f67c36 */ /* 0x000fe20008000000 */
[----:B------:R-:W-:-:S02]  /*2fad0*/  ULDC UR4, c[0x0][0x22c] ;  /* 0x00008b0000047ab9 */ /* 0x000fc40000000800 */
[----:B------:R-:W-:Y:S02]  /*2fae0*/  LEA.HI.X.SX32 R245, R0, R248, 0x1, P6 ;  /* 0x000000f800f57211 */ /* 0x000fe400030f0eff */
[C---:B------:R-:W-:Y:S01]  /*2faf0*/  LEA R250, P6, R246.reuse, R2, 0x1 ;  /* 0x00000002f6fa7211 */ /* 0x040fe200078c08ff */
[C---:B------:R-:W-:Y:S01]  /*2fb00*/  VIADD R0, R246.reuse, UR6 ;  /* 0x00000006f6007c36 */ /* 0x040fe20008000000 */
[----:B------:R-:W-:Y:S01]  /*2fb10*/  ULDC UR6, c[0x0][0x22c] ;  /* 0x00008b0000067ab9 */ /* 0x000fe20000000800 */
[----:B------:R0:W-:Y:S01]  /*2fb20*/  @P2 STG.E.U16 desc[UR56][R244.64], R251 ;  /* 0x000000fbf4002986 */ /* 0x0001e2000c101538 */
[----:B------:R-:W-:Y:S01]  /*2fb30*/  ISETP.LT.AND P2, PT, R249, UR4, !P0 ;  /* 0x00000004f9007c0c */ /* 0x000fe2000c741270 */
[----:B------:R-:W-:Y:S01]  /*2fb40*/  ULDC UR4, c[0x0][0x22c] ;  /* 0x00008b0000047ab9 */ /* 0x000fe20000000800 */
[----:B------:R-:W-:Y:S02]  /*2fb50*/  PRMT R249, R247, 0x7632, R249 ;  /* 0x00007632f7f97816 */ /* 0x000fe400000000f9 */
[----:B0-----:R-:W-:Y:S01]  /*2fb60*/  LEA.HI.X.SX32 R251, R246, R248, 0x1, P6 ;  /* 0x000000f8f6fb7211 */ /* 0x001fe200030f0eff */
[----:B------:R-:W-:Y:S01]  /*2fb70*/  VIADD R246, R3, 0xb ;  /* 0x0000000b03f67836 */ /* 0x000fe20000000000 */
[----:B------:R-:W-:-:S03]  /*2fb80*/  LEA R244, P6, R0, R2, 0x1 ;  /* 0x0000000200f47211 */ /* 0x000fc600078c08ff */
[----:B------:R0:W-:Y:S01]  /*2fb90*/  @P1 STG.E.U16 desc[UR56][R250.64], R247 ;  /* 0x000000f7fa001986 */ /* 0x0001e2000c101538 */
[----:B------:R-:W-:Y:S01]  /*2fba0*/  ISETP.LT.AND P1, PT, R246, UR4, !P0 ;  /* 0x00000004f6007c0c */ /* 0x000fe2000c721270 */
[----:B------:R-:W-:Y:S01]  /*2fbb0*/  ULDC UR4, c[0x0][0x248] ;  /* 0x0000920000047ab9 */ /* 0x000fe20000000800 */
[C---:B------:R-:W-:Y:S01]  /*2fbc0*/  LEA.HI.X.SX32 R245, R0.reuse, R248, 0x1, P6 ;  /* 0x000000f800f57211 */ /* 0x040fe200030f0eff */
[----:B------:R-:W-:Y:S01]  /*2fbd0*/  VIADD R0, R0, UR4 ;  /* 0x0000000400007c36 */ /* 0x000fe20008000000 */
[----:B------:R-:W-:-:S03]  /*2fbe0*/  ULDC UR4, c[0x0][0x248] ;  /* 0x0000920000047ab9 */ /* 0x000fc60000000800 */
[----:B------:R1:W-:Y:S01]  /*2fbf0*/  @P4 STG.E.U16 desc[UR56][R244.64], R249 ;  /* 0x000000f9f4004986 */ /* 0x0003e2000c101538 */
[----:B------:R-:W-:-:S04]  /*2fc00*/  LEA R246, P6, R0, R2, 0x1 ;  /* 0x0000000200f67211 */ /* 0x000fc800078c08ff */
[C---:B0-----:R-:W-:Y:S01]  /*2fc10*/  LEA.HI.X.SX32 R247, R0.reuse, R248, 0x1, P6 ;  /* 0x000000f800f77211 */ /* 0x041fe200030f0eff */
[----:B-1----:R-:W-:Y:S02]  /*2fc20*/  VIADD R244, R3, 0xc ;  /* 0x0000000c03f47836 */ /* 0x002fe40000000000 */
[----:B------:R-:W-:Y:S01]  /*2fc30*/  VIADD R245, R0, UR4 ;  /* 0x0000000400f57c36 */ /* 0x000fe20008000000 */
[----:B------:R-:W-:Y:S02]  /*2fc40*/  ULDC UR4, c[0x0][0x248] ;  /* 0x0000920000047ab9 */ /* 0x000fe40000000800 */
[----:B------:R-:W-:Y:S01]  /*2fc50*/  ISETP.LT.AND P4, PT, R244, UR6, !P0 ;  /* 0x00000006f4007c0c */ /* 0x000fe2000c781270 */
[C---:B------:R-:W-:Y:S01]  /*2fc60*/  VIADD R0, R245.reuse, UR4 ;  /* 0x00000004f5007c36 */ /* 0x040fe20008000000 */
[----:B------:R-:W-:Y:S01]  /*2fc70*/  LEA R244, P6, R245, R2, 0x1 ;  /* 0x00000002f5f47211 */ /* 0x000fe200078c08ff */
[----:B------:R-:W-:Y:S01]  /*2fc80*/  VIADD R249, R3, 0xd ;  /* 0x0000000d03f97836 */ /* 0x000fe20000000000 */
[----:B------:R-:W-:Y:S01]  /*2fc90*/  PRMT R250, R100, 0x7632, R250 ;  /* 0x0000763264fa7816 */ /* 0x000fe200000000fa */
[----:B------:R0:W-:Y:S01]  /*2fca0*/  @P3 STG.E.U16 desc[UR56][R246.64], R100 ;  /* 0x00000064f6003986 */ /* 0x0001e2000c101538 */
[----:B------:R-:W-:Y:S01]  /*2fcb0*/  LEA.HI.X.SX32 R245, R245, R248, 0x1, P6 ;  /* 0x000000f8f5f57211 */ /* 0x000fe200030f0eff */
[----:B------:R-:W-:Y:S01]  /*2fcc0*/  ULDC UR6, c[0x0][0x22c] ;  /* 0x00008b0000067ab9 */ /* 0x000fe20000000800 */
[----:B------:R-:W-:Y:S01]  /*2fcd0*/  ULDC UR4, c[0x0][0x248] ;  /* 0x0000920000047ab9 */ /* 0x000fe20000000800 */
[----:B------:R-:W-:Y:S01]  /*2fce0*/  ISETP.LT.AND P3, PT, R249, UR6, !P0 ;  /* 0x00000006f9007c0c */ /* 0x000fe2000c761270 */
[----:B------:R-:W-:Y:S01]  /*2fcf0*/  ULDC UR6, c[0x0][0x22c] ;  /* 0x00008b0000067ab9 */ /* 0x000fe20000000800 */
[----:B------:R1:W-:Y:S01]  /*2fd00*/  @P5 STG.E.U16 desc[UR56][R244.64], R250 ;  /* 0x000000faf4005986 */ /* 0x0003e2000c101538 */
[----:B0-----:R-:W-:Y:S01]  /*2fd10*/  VIADD R100, R3, 0xe ;  /* 0x0000000e03647836 */ /* 0x001fe20000000000 */
[----:B------:R-:W-:-:S04]  /*2fd20*/  LEA R246, P6, R0, R2, 0x1 ;  /* 0x0000000200f67211 */ /* 0x000fc800078c08ff */
[----:B------:R-:W-:Y:S02]  /*2fd30*/  LEA.HI.X.SX32 R247, R0, R248, 0x1, P6 ;  /* 0x000000f800f77211 */ /* 0x000fe400030f0eff */
[----:B------:R-:W-:Y:S01]  /*2fd40*/  ISETP.LT.AND P5, PT, R100, UR6, !P0 ;  /* 0x0000000664007c0c */ /* 0x000fe2000c7a1270 */
[----:B------:R-:W-:Y:S01]  /*2fd50*/  VIADD R100, R0, UR4 ;  /* 0x0000000400647c36 */ /* 0x000fe20008000000 */
[----:B------:R-:W-:Y:S01]  /*2fd60*/  ULDC UR4, c[0x0][0x248] ;  /* 0x0000920000047ab9 */ /* 0x000fe20000000800 */
[----:B------:R0:W-:Y:S01]  /*2fd70*/  @P2 STG.E.U16 desc[UR56][R246.64], R101 ;  /* 0x00000065f6002986 */ /* 0x0001e2000c101538 */
[----:B------:R-:W-:Y:S02]  /*2fd80*/  ULDC UR6, c[0x0][0x22c] ;  /* 0x00008b0000067ab9 */ /* 0x000fe40000000800 */
[C---:B-1----:R-:W-:Y:S01]  /*2fd90*/  LEA R244, P2, R100.reuse, R2, 0x1 ;  /* 0x0000000264f47211 */ /* 0x042fe200078408ff */
[----:B------:R-:W-:Y:S01]  /*2fda0*/  VIADD R0, R100, UR4 ;  /* 0x0000000464007c36 */ /* 0x000fe20008000000 */
[----:B------:R-:W-:-:S02]  /*2fdb0*/  ULDC UR4, c[0x0][0x22c] ;  /* 0x00008b0000047ab9 */ /* 0x000fc40000000800 */
[----:B------:R-:W-:Y:S01]  /*2fdc0*/  LEA.HI.X.SX32 R245, R100, R248, 0x1, P2 ;  /* 0x000000f864f57211 */ /* 0x000fe200010f0eff */
[----:B0-----:R-:W-:Y:S01]  /*2fdd0*/  VIADD R246, R3, 0xf ;  /* 0x0000000f03f67836 */ /* 0x001fe20000000000 */
[----:B------:R-:W-:-:S04]  /*2fde0*/  PRMT R101, R101, 0x7632, R101 ;  /* 0x0000763265657816 */ /* 0x000fc80000000065 */
[----:B------:R-:W-:Y:S01]  /*2fdf0*/  ISETP.LT.AND P2, PT, R246, UR6, !P0 ;  /* 0x00000006f6007c0c */ /* 0x000fe2000c741270 */
[C---:B------:R-:W-:Y:S01]  /*2fe00*/  VIADD R246, R3.reuse, 0x10 ;  /* 0x0000001003f67836 */ /* 0x040fe20000000000 */
[----:B------:R-:W-:Y:S01]  /*2fe10*/  LEA R100, P6, R0, R2, 0x1 ;  /* 0x0000000200647211 */ /* 0x000fe200078c08ff */
[----:B------:R0:W-:Y:S01]  /*2fe20*/  @P1 STG.E.U16 desc[UR56][R244.64], R101 ;  /* 0x00000065f4001986 */ /* 0x0001e2000c101538 */
[----:B------:R-:W-:Y:S02]  /*2fe30*/  ULDC UR6, c[0x0][0x22c] ;  /* 0x00008b0000067ab9 */ /* 0x000fe40000000800 */
[----:B------:R-:W-:Y:S01]  /*2fe40*/  ISETP.LT.AND P1, PT, R246, UR4, !P0 ;  /* 0x00000004f6007c0c */ /* 0x000fe2000c721270 */
[----:B------:R-:W-:Y:S01]  /*2fe50*/  ULDC UR4, c[0x0][0x248] ;  /* 0x0000920000047ab9 */ /* 0x000fe20000000800 */
[C---:B0-----:R-:W-:Y:S01]  /*2fe60*/  LEA.HI.X.SX32 R101, R0.reuse, R248, 0x1, P6 ;  /* 0x000000f800657211 */ /* 0x041fe200030f0eff */
[----:B------:R-:W-:Y:S01]  /*2fe70*/  VIADD R0, R0, UR4 ;  /* 0x0000000400007c36 */ /* 0x000fe20008000000 */
[----:B------:R-:W-:Y:S01]  /*2fe80*/  ULDC UR4, c[0x0][0x22c] ;  /* 0x00008b0000047ab9 */ /* 0x000fe20000000800 */
[----:B------:R-:W-:-:S02]  /*2fe90*/  VIADD R244, R3, 0x11 ;  /* 0x0000001103f47836 */ /* 0x000fc40000000000 */
[----:B------:R0:W-:Y:S03]  /*2fea0*/  @P4 STG.E.U16 desc[UR56][R100.64], R102 ;  /* 0x0000006664004986 */ /* 0x0001e6000c101538 */
[----:B------:R-:W-:Y:S01]  /*2feb0*/  ISETP.LT.AND P4, PT, R244, UR4, !P0 ;  /* 0x00000004f4007c0c */ /* 0x000fe2000c781270 */
[----:B------:R-:W-:Y:S01]  /*2fec0*/  ULDC UR4, c[0x0][0x248] ;  /* 0x0000920000047ab9 */ /* 0x000fe20000000800 */
[----:B------:R-:W-:Y:S02]  /*2fed0*/  PRMT R244, R102, 0x7632, R244 ;  /* 0x0000763266f47816 */ /* 0x000fe400000000f4 */
[----:B0-----:R-:W-:Y:S01]  /*2fee0*/  LEA R100, P6, R0, R2, 0x1 ;  /* 0x0000000200647211 */ /* 0x001fe200078c08ff */
[----:B------:R-:W-:-:S03]  /*2fef0*/  VIADD R102, R3, 0x12 ;  /* 0x0000001203667836 */ /* 0x000fc60000000000 */
[C---:B------:R-:W-:Y:S01]  /*2ff00*/  LEA.HI.X.SX32 R101, R0.reuse, R248, 0x1, P6 ;  /* 0x000000f800657211 */ /* 0x040fe200030f0eff */
[----:B------:R-:W-:Y:S01]  /*2ff10*/  VIADD R0, R0, UR4 ;  /* 0x0000000400007c36 */ /* 0x000fe20008000000 */
[----:B------:R-:W-:Y:S01]  /*2ff20*/  ULDC UR4, c[0x0][0x248] ;  /* 0x0000920000047ab9 */ /* 0x000fe20000000800 */
[----:B------:R-:W-:Y:S01]  /*2ff30*/  ISETP.LT.AND P6, PT, R102, UR6, !P0 ;  /* 0x0000000666007c0c */ /* 0x000fe2000c7c1270 */
[----:B------:R-:W-:Y:S01]  /*2ff40*/  ULDC UR6, c[0x0][0x248] ;  /* 0x0000920000067ab9 */ /* 0x000fe20000000800 */
[----:B------:R0:W-:Y:S01]  /*2ff50*/  @P3 STG.E.U16 desc[UR56][R100.64], R244 ;  /* 0x000000f464003986 */ /* 0x0001e2000c101538 */
[C---:B------:R-:W-:Y:S01]  /*2ff60*/  VIADD R102, R0.reuse, UR4 ;  /* 0x0000000400667c36 */ /* 0x040fe20008000000 */
[----:B------:R-:W-:Y:S01]  /*2ff70*/  ULDC UR4, c[0x0][0x22c] ;  /* 0x00008b0000047ab9 */ /* 0x000fe20000000800 */
[----:B------:R-:W-:Y:S01]  /*2ff80*/  VIADD R246, R3, 0x13 ;  /* 0x0000001303f67836 */ /* 0x000fe20000000000 */
[----:B0-----:R-:W-:-:S04]  /*2ff90*/  LEA R100, P3, R0, R2, 0x1 ;  /* 0x0000000200647211 */ /* 0x001fc800078608ff */
[----:B------:R-:W-:Y:S01]  /*2ffa0*/  LEA.HI.X.SX32 R101, R0, R248, 0x1, P3 ;  /* 0x000000f800657211 */ /* 0x000fe200018f0eff */
[C---:B------:R-:W-:Y:S01]  /*2ffb0*/  VIADD R0, R102.reuse, UR6 ;  /* 0x0000000666007c36 */ /* 0x040fe20008000000 */
[C---:B------:R-:W-:Y:S01]  /*2ffc0*/  LEA R244, P3, R102.reuse, R2, 0x1 ;  /* 0x0000000266f47211 */ /* 0x040fe200078608ff */
[----:B------:R-:W-:Y:S02]  /*2ffd0*/  ULDC UR6, c[0x0][0x22c] ;  /* 0x00008b0000067ab9 */ /* 0x000fe40000000800 */
[----:B------:R0:W-:Y:S01]  /*2ffe0*/  @P5 STG.E.U16 desc[UR56][R100.64], R103 ;  /* 0x0000006764005986 */ /* 0x0001e2000c101538 */
[----:B------:R-:W-:Y:S01]  /*2fff0*/  LEA.HI.X.SX32 R245, R102, R248, 0x1, P3 ;  /* 0x000000f866f57211 */ /* 0x000fe200018f0eff */
[----:B------:R-:W-:Y:S01]  /*30000*/  VIADD R102, R3, 0x14 ;  /* 0x0000001403667836 */ /* 0x000fe20000000000 */
[----:B------:R-:W-:Y:S01]  /*30010*/  ISETP.LT.AND P5, PT, R246, UR4, !P0 ;  /* 0x00000004f6007c0c */ /* 0x000fe2000c7a1270 */
[----:B------:R-:W-:Y:S01]  /*30020*/  ULDC UR4, c[0x0][0x22c] ;  /* 0x00008b0000047ab9 */ /* 0x000fe20000000800 */
[----:B------:R-:W-:-:S02]  /*30030*/  PRMT R247, R103, 0x7632, R247 ;  /* 0x0000763267f77816 */ /* 0x000fc400000000f7 */
[----:B0-----:R-:W-:-:S04]  /*30040*/  LEA R100, P3, R0, R2, 0x1 ;  /* 0x0000000200647211 */ /* 0x001fc800078608ff */
[----:B------:R-:W-:Y:S02]  /*30050*/  LEA.HI.X.SX32 R101, R0, R248, 0x1, P3 ;  /* 0x000000f800657211 */ /* 0x000fe400018f0eff */
[----:B------:R-:W-:Y:S01]  /*30060*/  ISETP.LT.AND P3, PT, R102, UR4, !P0 ;  /* 0x0000000466007c0c */ /* 0x000fe2000c761270 */
[----:B------:R-:W-:Y:S02]  /*30070*/  ULDC UR4, c[0x0][0x248] ;  /* 0x0000920000047ab9 */ /* 0x000fe40000000800 */
[----:B------:R-:W-:Y:S01]  /*30080*/  VIADD R0, R0, UR4 ;  /* 0x0000000400007c36 */ /* 0x000fe20008000000 */
[----:B------:R-:W-:Y:S01]  /*30090*/  @P2 STG.E.U16 desc[UR56][R244.64], R247 ;  /* 0x000000f7f4002986 */ /* 0x000fe2000c101538 */
[C---:B------:R-:W-:Y:S01]  /*300a0*/  VIADD R102, R3.reuse, 0x15 ;  /* 0x0000001503667836 */ /* 0x040fe20000000000 */
[----:B------:R-:W-:Y:S02]  /*300b0*/  ULDC UR4, c[0x0][0x22c] ;  /* 0x00008b0000047ab9 */ /* 0x000fe40000000800 */
[----:B------:R0:W-:Y:S02]  /*300c0*/  @P1 STG.E.U16 desc[UR56][R100.64], R104 ;  /* 0x0000006864001986 */ /* 0x0001e4000c101538 */
[----:B------:R-:W-:Y:S01]  /*300d0*/  ISETP.LT.AND P2, PT, R102, UR4, !P0 ;  /* 0x0000000466007c0c */ /* 0x000fe2000c741270 */
[----:B------:R-:W-:Y:S01]  /*300e0*/  ULDC UR4, c[0x0][0x248] ;  /* 0x0000920000047ab9 */ /* 0x000fe20000000800 */
[----:B------:R-:W-:Y:S01]  /*300f0*/  VIADD R102, R3, 0x16 ;  /* 0x0000001603667836 */ /* 0x000fe20000000000 */
[----:B0-----:R-:W-:-:S02]  /*30100*/  LEA R100, P1, R0, R2, 0x1 ;  /* 0x0000000200647211 */ /* 0x001fc400078208ff */
[----:B------:R-:W-:Y:S02]  /*30110*/  PRMT R104, R104, 0x7632, R104 ;  /* 0x0000763268687816 */ /* 0x000fe40000000068 */
[C---:B------:R-:W-:Y:S01]  /*30120*/  LEA.HI.X.SX32 R101, R0.reuse, R248, 0x1, P1 ;  /* 0x000000f800657211 */ /* 0x040fe200008f0eff */
[----:B------:R-:W-:Y:S01]  /*30130*/  VIADD R0, R0, UR4 ;  /* 0x0000000400007c36 */ /* 0x000fe20008000000 */
[----:B------:R-:W-:Y:S01]  /*30140*/  ISETP.LT.AND P1, PT, R102, UR6, !P0 ;  /* 0x0000000666007c0c */ /* 0x000fe2000c721270 */
[----:B------:R-:W-:Y:S01]  /*30150*/  ULDC UR4, c[0x0][0x248] ;  /* 0x0000920000047ab9 */ /* 0x000fe20000000800 */
[----:B------:R-:W-:Y:S01]  /*30160*/  ULDC UR6, c[0x0][0x22c] ;  /* 0x00008b0000067ab9 */ /* 0x000fe20000000800 */
[----:B------:R0:W-:Y:S01]  /*30170*/  @P4 STG.E.U16 desc[UR56][R100.64], R104 ;  /* 0x0000006864004986 */ /* 0x0001e2000c101538 */
[----:B------:R-:W-:-:S04]  /*30180*/  LEA R102, P4, R0, R2, 0x1 ;  /* 0x0000000200667211 */ /* 0x000fc800078808ff */
[C---:B------:R-:W-:Y:S01]  /*30190*/  LEA.HI.X.SX32 R103, R0.reuse, R248, 0x1, P4 ;  /* 0x000000f800677211 */ /* 0x040fe200020f0eff */
[----:B0-----:R-:W-:Y:S01]  /*301a0*/  VIADD R101, R0, UR4 ;  /* 0x0000000400657c36 */ /* 0x001fe20008000000 */
[----:B------:R-:W-:Y:S01]  /*301b0*/  ULDC UR4, c[0x0][0x248] ;  /* 0x0000920000047ab9 */ /* 0x000fe20000000800 */
[----:B------:R-:W-:Y:S02]  /*301c0*/  VIADD R104, R3, 0x17 ;  /* 0x0000001703687836 */ /* 0x000fe40000000000 */
[C---:B------:R-:W-:Y:S01]  /*301d0*/  VIADD R0, R101.reuse, UR4 ;  /* 0x0000000465007c36 */ /* 0x040fe20008000000 */
[----:B------:R-:W-:Y:S01]  /*301e0*/  LEA R100, P4, R101, R2, 0x1 ;  /* 0x0000000265647211 */ /* 0x000fe200078808ff */
[----:B------:R0:W-:Y:S01]  /*301f0*/  @P6 STG.E.U16 desc[UR56][R102.64], R105 ;  /* 0x0000006966006986 */ /* 0x0001e2000c101538 */
[----:B------:R-:W-:Y:S01]  /*30200*/  PRMT R244, R105, 0x7632, R244 ;  /* 0x0000763269f47816 */ /* 0x000fe200000000f4 */
[----:B------:R-:W-:Y:S01]  /*30210*/  ULDC UR4, c[0x0][0x248] ;  /* 0x0000920000047ab9 */ /* 0x000fe20000000800 */
[----:B------:R-:W-:-:S02]  /*30220*/  LEA.HI.X.SX32 R101, R101, R248, 0x1, P4 ;  /* 0x000000f865657211 */ /* 0x000fc400020f0eff */
[----:B------:R-:W-:Y:S01]  /*30230*/  ISETP.LT.AND P4, PT, R104, UR6, !P0 ;  /* 0x0000000668007c0c */ /* 0x000fe2000c781270 */
[C---:B------:R-:W-:Y:S01]  /*30240*/  VIADD R104, R3.reuse, 0x18 ;  /* 0x0000001803687836 */ /* 0x040fe20000000000 */
[----:B------:R-:W-:Y:S01]  /*30250*/  ULDC UR6, c[0x0][0x22c] ;  /* 0x00008b0000067ab9 */ /* 0x000fe20000000800 */
[C---:B0-----:R-:W-:Y:S01]  /*30260*/  LEA R102, P6, R0.reuse, R2, 0x1 ;  /* 0x0000000200667211 */ /* 0x041fe200078c08ff */
[C---:B------:R-:W-:Y:S01]  /*30270*/  VIADD R245, R0.reuse, UR4 ;  /* 0x0000000400f57c36 */ /* 0x040fe20008000000 */
[----:B------:R0:W-:Y:S01]  /*30280*/  @P5 STG.E.U16 desc[UR56][R100.64], R244 ;  /* 0x000000f464005986 */ /* 0x0001e2000c101538 */
[----:B------:R-:W-:Y:S01]  /*30290*/  ULDC UR4, c[0x0][0x248] ;  /* 0x0000920000047ab9 */ /* 0x000fe20000000800 */
[----:B------:R-:W-:Y:S02]  /*302a0*/  LEA.HI.X.SX32 R103, R0, R248, 0x1, P6 ;  /* 0x000000f800677211 */ /* 0x000fe400030f0eff */
[----:B------:R-:W-:Y:S01]  /*302b0*/  ISETP.LT.AND P6, PT, R104, UR6, !P0 ;  /* 0x0000000668007c0c */ /* 0x000fe2000c7c1270 */
[----:B------:R-:W-:Y:S01]  /*302c0*/  VIADD R104, R3, 0x19 ;  /* 0x0000001903687836 */ /* 0x000fe20000000000 */
[----:B------:R-:W-:Y:S01]  /*302d0*/  ULDC UR6, c[0x0][0x22c] ;  /* 0x00008b0000067ab9 */ /* 0x000fe20000000800 */
[----:B------:R1:W-:Y:S01]  /*302e0*/  @P3 STG.E.U16 desc[UR56][R102.64], R106 ;  /* 0x0000006a66003986 */ /* 0x0003e2000c101538 */
[C---:B------:R-:W-:Y:S01]  /*302f0*/  VIADD R105, R245.reuse, UR4 ;  /* 0x00000004f5697c36 */ /* 0x040fe20008000000 */
[----:B------:R-:W-:Y:S01]  /*30300*/  PRMT R0, R106, 0x7632, R0 ;  /* 0x000076326a007816 */ /* 0x000fe20000000000 */
[----:B------:R-:W-:Y:S01]  /*30310*/  ULDC UR4, c[0x0][0x22c] ;  /* 0x00008b0000047ab9 */ /* 0x000fe20000000800 */
[----:B0-----:R-:W-:-:S02]  /*30320*/  LEA R100, P3, R245, R2, 0x1 ;  /* 0x00000002f5647211 */ /* 0x001fc400078608ff */
[----:B------:R-:W-:Y:S01]  /*30330*/  ISETP.LT.AND P5, PT, R104, UR6, !P0 ;  /* 0x0000000668007c0c */ /* 0x000fe2000c7a1270 */
[----:B------:R-:W-:Y:S01]  /*30340*/  VIADD R104, R3, 0x1a ;  /* 0x0000001a03687836 */ /* 0x000fe20000000000 */
[----:B------:R-:W-:Y:S01]  /*30350*/  LEA.HI.X.SX32 R101, R245, R248, 0x1, P3 ;  /* 0x000000f8f5657211 */ /* 0x000fe200018f0eff */
[----:B------:R-:W-:Y:S01]  /*30360*/  ULDC UR6, c[0x0][0x22c] ;  /* 0x00008b0000067ab9 */ /* 0x000fe20000000800 */
[----:B-1----:R-:W-:-:S03]  /*30370*/  LEA R102, P3, R105, R2, 0x1 ;  /* 0x0000000269667211 */ /* 0x002fc600078608ff */
[----:B------:R0:W-:Y:S01]  /*30380*/  @P2 STG.E.U16 desc[UR56][R100.64], R0 ;  /* 0x0000000064002986 */ /* 0x0001e2000c101538 */
[----:B------:R-:W-:Y:S01]  /*30390*/  ISETP.LT.AND P2, PT, R104, UR4, !P0 ;  /* 0x0000000468007c0c */ /* 0x000fe2000c741270 */
[----:B------:R-:W-:Y:S01]  /*303a0*/  ULDC UR4, c[0x0][0x248] ;  /* 0x0000920000047ab9 */ /* 0x000fe20000000800 */
[C---:B------:R-:W-:Y:S01]  /*303b0*/  LEA.HI.X.SX32 R103, R105.reuse, R248, 0x1, P3 ;  /* 0x000000f869677211 */ /* 0x040fe200018f0eff */
[----:B------:R-:W-:Y:S01]  /*303c0*/  VIADD R105, R105, UR4 ;  /* 0x0000000469697c36 */ /* 0x000fe20008000000 */
[----:B------:R-:W-:Y:S01]  /*303d0*/  ULDC UR4, c[0x0][0x22c] ;  /* 0x00008b0000047ab9 */ /* 0x000fe20000000800 */
[----:B------:R-:W-:Y:S02]  /*303e0*/  VIADD R104, R3, 0x1b ;  /* 0x0000001b03687836 */ /* 0x000fe40000000000 */
[----:B------:R1:W-:Y:S01]  /*303f0*/  @P1 STG.E.U16 desc[UR56][R102.64], R107 ;  /* 0x0000006b66001986 */ /* 0x0003e2000c101538 */
[C---:B0-----:R-:W-:Y:S02]  /*30400*/  LEA R100, P3, R105.reuse, R2, 0x1 ;  /* 0x0000000269647211 */ /* 0x041fe400078608ff */
[----:B------:R-:W-:Y:S01]  /*30410*/  ISETP.LT.AND P1, PT, R104, UR4, !P0 ;  /* 0x0000000468007c0c */ /* 0x000fe2000c721270 */
[----:B------:R-:W-:Y:S01]  /*30420*/  ULDC UR4, c[0x0][0x248] ;  /* 0x0000920000047ab9 */ /* 0x000fe20000000800 */
[C---:B------:R-:W-:Y:S01]  /*30430*/  LEA.HI.X.SX32 R101, R105.reuse, R248, 0x1, P3 ;  /* 0x000000f869657211 */ /* 0x040fe200018f0eff */
[----:B------:R-:W-:Y:S01]  /*30440*/  VIADD R105, R105, UR4 ;  /* 0x0000000469697c36 */ /* 0x000fe20008000000 */
[----:B------:R-:W-:Y:S01]  /*30450*/  ULDC UR4, c[0x0][0x248] ;  /* 0x0000920000047ab9 */ /* 0x000fe20000000800 */
[----:B-1----:R-:W-:-:S02]  /*30460*/  PRMT R103, R107, 0x7632, R103 ;  /* 0x000076326b677816 */ /* 0x002fc40000000067 */
[C---:B------:R-:W-:Y:S01]  /*30470*/  VIADD R107, R105.reuse, UR4 ;  /* 0x00000004696b7c36 */ /* 0x040fe20008000000 */
[----:B------:R-:W-:Y:S02]  /*30480*/  ULDC UR4, c[0x0][0x248] ;  /* 0x0000920000047ab9 */ /* 0x000fe40000000800 */
[----:B------:R0:W-:Y:S01]  /*30490*/  @P4 STG.E.U16 desc[UR56][R100.64], R103 ;  /* 0x0000006764004986 */ /* 0x0001e2000c101538 */
[----:B------:R-:W-:Y:S01]  /*304a0*/  LEA R102, P4, R105, R2, 0x1 ;  /* 0x0000000269667211 */ /* 0x000fe200078808ff */
[C---:B------:R-:W-:Y:S02]  /*304b0*/  VIADD R0, R3.reuse, 0x1c ;  /* 0x0000001c03007836 */ /* 0x040fe40000000000 */
[----:B------:R-:W-:Y:S01]  /*304c0*/  VIADD R104, R3, 0x1d ;  /* 0x0000001d03687836 */ /* 0x000fe20000000000 */
[----:B0-----:R-:W-:Y:S01]  /*304d0*/  LEA.HI.X.SX32 R103, R105, R248, 0x1, P4 ;  /* 0x000000f869677211 */ /* 0x001fe200020f0eff */
[C---:B------:R-:W-:Y:S01]  /*304e0*/  VIADD R105, R107.reuse, UR4 ;  /* 0x000000046b697c36 */ /* 0x040fe20008000000 */
[C---:B------:R-:W-:Y:S01]  /*304f0*/  LEA R100, P4, R107.reuse, R2, 0x1 ;  /* 0x000000026b647211 */ /* 0x040fe200078808ff */
[----:B------:R-:W-:Y:S01]  /*30500*/  ULDC UR4, c[0x0][0x248] ;  /* 0x0000920000047ab9 */ /* 0x000fe20000000800 */
[----:B------:R-:W-:Y:S01]  /*30510*/  ISETP.LT.AND P3, PT, R0, UR6, !P0 ;  /* 0x0000000600007c0c */ /* 0x000fe2000c761270 */
[----:B------:R0:W-:Y:S01]  /*30520*/  @P6 STG.E.U16 desc[UR56][R102.64], R92 ;  /* 0x0000005c66006986 */ /* 0x0001e2000c101538 */
[----:B------:R-:W-:Y:S01]  /*30530*/  ULDC UR6, c[0x0][0x22c] ;  /* 0x00008b0000067ab9 */ /* 0x000fe20000000800 */
[----:B------:R-:W-:-:S02]  /*30540*/  LEA.HI.X.SX32 R101, R107, R248, 0x1, P4 ;  /* 0x000000f86b657211 */ /* 0x000fc400020f0eff */
[----:B------:R-:W-:Y:S02]  /*30550*/  PRMT R0, R92, 0x7632, R0 ;  /* 0x000076325c007816 */ /* 0x000fe40000000000 */
[----:B------:R-:W-:Y:S01]  /*30560*/  ISETP.LT.AND P4, PT, R104, UR6, !P0 ;  /* 0x0000000668007c0c */ /* 0x000fe2000c781270 */
[----:B------:R-:W-:Y:S01]  /*30570*/  VIADD R104, R3, 0x1e ;  /* 0x0000001e03687836 */ /* 0x000fe20000000000 */
[----:B------:R-:W-:Y:S01]  /*30580*/  ULDC UR6, c[0x0][0x22c] ;  /* 0x00008b0000067ab9 */ /* 0x000fe20000000800 */
[----:B0-----:R-:W-:-:S04]  /*30590*/  LEA R102, P6, R105, R2, 0x1 ;  /* 0x0000000269667211 */ /* 0x001fc800078c08ff */
[C---:B------:R-:W-:Y:S01]  /*305a0*/  LEA.HI.X.SX32 R103, R105.reuse, R248, 0x1, P6 ;  /* 0x000000f869677211 */ /* 0x040fe200030f0eff */
[----:B------:R-:W-:Y:S01]  /*305b0*/  VIADD R105, R105, UR4 ;  /* 0x0000000469697c36 */ /* 0x000fe20008000000 */
[----:B------:R0:W-:Y:S01]  /*305c0*/  @P5 STG.E.U16 desc[UR56][R100.64], R0 ;  /* 0x0000000064005986 */ /* 0x0001e2000c101538 */
[----:B------:R-:W-:Y:S01]  /*305d0*/  ISETP.LT.AND P5, PT, R104, UR6, !P0 ;  /* 0x0000000668007c0c */ /* 0x000fe2000c7a1270 */
[----:B------:R-:W-:Y:S01]  /*305e0*/  ULDC UR4, c[0x0][0x248] ;  /* 0x0000920000047ab9 */ /* 0x000fe20000000800 */
[----:B------:R-:W-:Y:S01]  /*305f0*/  ULDC UR6, c[0x0][0x22c] ;  /* 0x00008b0000067ab9 */ /* 0x000fe20000000800 */
[----:B------:R1:W-:Y:S01]  /*30600*/  @P2 STG.E.U16 desc[UR56][R102.64], R93 ;  /* 0x0000005d66002986 */ /* 0x0003e2000c101538 */
[C---:B------:R-:W-:Y:S01]  /*30610*/  LEA R104, P2, R105.reuse, R2, 0x1 ;  /* 0x0000000269687211 */ /* 0x040fe200078408ff */
[----:B------:R-:W-:Y:S01]  /*30620*/  VIADD R107, R105, UR4 ;  /* 0x00000004696b7c36 */ /* 0x000fe20008000000 */
[----:B------:R-:W-:Y:S01]  /*30630*/  PRMT R92, R93, 0x7632, R92 ;  /* 0x000076325d5c7816 */ /* 0x000fe2000000005c */
[----:B------:R-:W-:Y:S01]  /*30640*/  ULDC UR4, c[0x0][0x22c] ;  /* 0x00008b0000047ab9 */ /* 0x000fe20000000800 */
[----:B0-----:R-:W-:Y:S01]  /*30650*/  VIADD R0, R3, 0x1f ;  /* 0x0000001f03007836 */ /* 0x001fe20000000000 */
[----:B------:R-:W-:-:S04]  /*30660*/  LEA.HI.X.SX32 R105, R105, R248, 0x1, P2 ;  /* 0x000000f869697211 */ /* 0x000fc800010f0eff */
[----:B------:R-:W-:Y:S01]  /*30670*/  ISETP.LT.AND P2, PT, R0, UR6, !P0 ;  /* 0x0000000600007c0c */ /* 0x000fe2000c741270 */
[----:B------:R-:W-:Y:S01]  /*30680*/  VIADD R0, R3, 0x20 ;  /* 0x0000002003007836 */ /* 0x000fe20000000000 */
[C---:B------:R-:W-:Y:S01]  /*30690*/  LEA R100, P6, R107.reuse, R2, 0x1 ;  /* 0x000000026b647211 */ /* 0x040fe200078c08ff */
[----:B------:R-:W-:Y:S01]  /*306a0*/  @P1 STG.E.U16 desc[UR56][R104.64], R92 ;  /* 0x0000005c68001986 */ /* 0x000fe2000c101538 */
[----:B------:R-:W-:Y:S02]  /*306b0*/  ULDC UR6, c[0x0][0x22c] ;  /* 0x00008b0000067ab9 */ /* 0x000fe40000000800 */
[----:B------:R-:W-:Y:S01]  /*306c0*/  ISETP.LT.AND P1, PT, R0, UR4, !P0 ;  /* 0x0000000400007c0c */ /* 0x000fe2000c721270 */
[----:B------:R-:W-:Y:S01]  /*306d0*/  ULDC UR4, c[0x0][0x248] ;  /* 0x0000920000047ab9 */ /* 0x000fe20000000800 */
[C---:B------:R-:W-:Y:S01]  /*306e0*/  LEA.HI.X.SX32 R101, R107.reuse, R248, 0x1, P6 ;  /* 0x000000f86b657211 */ /* 0x040fe200030f0eff */
[----:B------:R-:W-:Y:S01]  /*306f0*/  VIADD R107, R107, UR4 ;  /* 0x000000046b6b7c36 */ /* 0x000fe20008000000 */
[----:B------:R-:W-:Y:S01]  /*30700*/  ULDC UR4, c[0x0][0x22c] ;  /* 0x00008b0000047ab9 */ /* 0x000fe20000000800 */
[----:B------:R-:W-:-:S02]  /*30710*/  VIADD R0, R3, 0x21 ;  /* 0x0000002103007836 */ /* 0x000fc40000000000 */
[----:B------:R0:W-:Y:S01]  /*30720*/  @P3 STG.E.U16 desc[UR56][R100.64], R94 ;  /* 0x0000005e64003986 */ /* 0x0001e2000c101538 */
[C---:B-1----:R-:W-:Y:S02]  /*30730*/  LEA R102, P6, R107.reuse, R2, 0x1 ;  /* 0x000000026b667211 */ /* 0x042fe400078c08ff */
[----:B------:R-:W-:Y:S01]  /*30740*/  ISETP.LT.AND P3, PT, R0, UR4, !P0 ;  /* 0x0000000400007c0c */ /* 0x000fe2000c761270 */
[----:B------:R-:W-:Y:S01]  /*30750*/  ULDC UR4, c[0x0][0x248] ;  /* 0x0000920000047ab9 */ /* 0x000fe20000000800 */
[C---:B------:R-:W-:Y:S01]  /*30760*/  LEA.HI.X.SX32 R103, R107.reuse, R248, 0x1, P6 ;  /* 0x000000f86b677211 */ /* 0x040fe200030f0eff */
[----:B------:R-:W-:Y:S01]  /*30770*/  VIADD R107, R107, UR4 ;  /* 0x000000046b6b7c36 */ /* 0x000fe20008000000 */
[----:B------:R-:W-:Y:S01]  /*30780*/  ULDC UR4, c[0x0][0x248] ;  /* 0x0000920000047ab9 */ /* 0x000fe20000000800 */
[----:B------:R-:W-:Y:S01]  /*30790*/  VIADD R0, R3, 0x22 ;  /* 0x0000002203007836 */ /* 0x000fe20000000000 */
[----:B0-----:R-:W-:Y:S01]  /*307a0*/  PRMT R101, R94, 0x7632, R101 ;  /* 0x000076325e657816 */ /* 0x001fe20000000065 */
[----:B------:R-:W-:-:S03]  /*307b0*/  VIADD R93, R107, UR4 ;  /* 0x000000046b5d7c36 */ /* 0x000fc60008000000 */
[----:B------:R-:W-:Y:S01]  /*307c0*/  ISETP.LT.AND P6, PT, R0, UR6, !P0 ;  /* 0x0000000600007c0c */ /* 0x000fe2000c7c1270 */
[----:B------:R-:W-:Y:S01]  /*307d0*/  ULDC UR6, c[0x0][0x248] ;  /* 0x0000920000067ab9 */ /* 0x000fe20000000800 */
[----:B------:R-:W-:Y:S01]  /*307e0*/  VIADD R94, R3, 0x23 ;  /* 0x00000023035e7836 */ /* 0x000fe20000000000 */
[----:B------:R0:W-:Y:S01]  /*307f0*/  @P4 STG.E.U16 desc[UR56][R102.64], R101 ;  /* 0x0000006566004986 */ /* 0x0001e2000c101538 */
[----:B------:R-:W-:Y:S01]  /*30800*/  LEA R100, P4, R107, R2, 0x1 ;  /* 0x000000026b647211 */ /* 0x000fe200078808ff */
[----:B------:R-:W-:Y:S01]  /*30810*/  VIADD R105, R93, UR6 ;  /* 0x000000065d697c36 */ /* 0x000fe20008000000 */
[----:B------:R-:W-:Y:S01]  /*30820*/  ULDC UR4, c[0x0][0x22c] ;  /* 0x00008b0000047ab9 */ /* 0x000fe20000000800 */
[----:B------:R-:W-:Y:S01]  /*30830*/  PRMT R0, R95, 0x7632, R0 ;  /* 0x000076325f007816 */ /* 0x000fe20000000000 */
[----:B------:R-:W-:Y:S01]  /*30840*/  VIADD R104, R3, 0x25 ;  /* 0x0000002503687836 */ /* 0x000fe20000000000 */
[----:B------:R-:W-:Y:S01]  /*30850*/  ULDC UR6, c[0x0][0x22c] ;  /* 0x00008b0000067ab9 */ /* 0x000fe20000000800 */
[----:B0-----:R-:W-:-:S02]  /*30860*/  LEA.HI.X.SX32 R101, R107, R248, 0x1, P4 ;  /* 0x000000f86b657211 */ /* 0x001fc400020f0eff */
[----:B------:R-:W-:-:S03]  /*30870*/  LEA R92, P4, R93, R2, 0x1 ;  /* 0x000000025d5c7211 */ /* 0x000fc600078808ff */
[----:B------:R0:W-:Y:S01]  /*30880*/  @P5 STG.E.U16 desc[UR56][R100.64], R95 ;  /* 0x0000005f64005986 */ /* 0x0001e2000c101538 */
[----:B------:R-:W-:Y:S02]  /*30890*/  LEA.HI.X.SX32 R93, R93, R248, 0x1, P4 ;  /* 0x000000f85d5d7211 */ /* 0x000fe400020f0eff */
[----:B------:R-:W-:Y:S01]  /*308a0*/  ISETP.LT.AND P5, PT, R94, UR4, !P0 ;  /* 0x000000045e007c0c */ /* 0x000fe2000c7a1270 */
[----:B------:R-:W-:Y:S01]  /*308b0*/  VIADD R94, R3, 0x24 ;  /* 0x00000024035e7836 */ /* 0x000fe20000000000 */
[----:B------:R-:W-:Y:S01]  /*308c0*/  LEA R102, P4, R105, R2, 0x1 ;  /* 0x0000000269667211 */ /* 0x000fe200078808ff */
[----:B------:R-:W-:-:S03]  /*308d0*/  ULDC UR4, c[0x0][0x22c] ;  /* 0x00008b0000047ab9 */ /* 0x000fc60000000800 */
[C---:B------:R-:W-:Y:S02]  /*308e0*/  LEA.HI.X.SX32 R103, R105.reuse, R248, 0x1, P4 ;  /* 0x000000f869677211 */ /* 0x040fe400020f0eff */
[----:B------:R-:W-:Y:S01]  /*308f0*/  ISETP.LT.AND P4, PT, R94, UR4, !P0 ;  /* 0x000000045e007c0c */ /* 0x000fe2000c781270 */
[----:B------:R-:W-:Y:S02]  /*30900*/  ULDC UR4, c[0x0][0x248] ;  /* 0x0000920000047ab9 */ /* 0x000fe40000000800 */
[----:B------:R-:W-:Y:S01]  /*30910*/  VIADD R105, R105, UR4 ;  /* 0x0000000469697c36 */ /* 0x000fe20008000000 */
[----:B------:R1:W-:Y:S01]  /*30920*/  @P2 STG.E.U16 desc[UR56][R92.64], R0 ;  /* 0x000000005c002986 */ /* 0x0003e2000c101538 */
[----:B------:R-:W-:-:S03]  /*30930*/  ULDC UR4, c[0x0][0x22c] ;  /* 0x00008b0000047ab9 */ /* 0x000fc60000000800 */
[----:B------:R2:W-:Y:S01]  /*30940*/  @P1 STG.E.U16 desc[UR56][R102.64], R96 ;  /* 0x0000006066001986 */ /* 0x0005e2000c101538 */
[C---:B------:R-:W-:Y:S02]  /*30950*/  LEA R94, P1, R105.reuse, R2, 0x1 ;  /* 0x00000002695e7211 */ /* 0x040fe400078208ff */
[----:B------:R-:W-:Y:S01]  /*30960*/  ISETP.LT.AND P2, PT, R104, UR4, !P0 ;  /* 0x0000000468007c0c */ /* 0x000fe2000c741270 */
[----:B------:R-:W-:Y:S01]  /*30970*/  ULDC UR4, c[0x0][0x248] ;  /* 0x0000920000047ab9 */ /* 0x000fe20000000800 */
[----:B0-----:R-:W-:Y:S02]  /*30980*/  PRMT R101, R96, 0x7632, R101 ;  /* 0x0000763260657816 */ /* 0x001fe40000000065 */
[C---:B------:R-:W-:Y:S01]  /*30990*/  LEA.HI.X.SX32 R95, R105.reuse, R248, 0x1, P1 ;  /* 0x000000f8695f7211 */ /* 0x040fe200008f0eff */
[----:B------:R-:W-:Y:S01]  /*309a0*/  VIADD R105, R105, UR4 ;  /* 0x0000000469697c36 */ /* 0x000fe20008000000 */
[----:B------:R-:W-:-:S03]  /*309b0*/  ULDC UR4, c[0x0][0x248] ;  /* 0x0000920000047ab9 */ /* 0x000fc60000000800 */
[----:B------:R0:W-:Y:S01]  /*309c0*/  @P3 STG.E.U16 desc[UR56][R94.64], R101 ;  /* 0x000000655e003986 */ /* 0x0001e2000c101538 */
[C---:B------:R-:W-:Y:S01]  /*309d0*/  LEA R100, P3, R105.reuse, R2, 0x1 ;  /* 0x0000000269647211 */ /* 0x040fe200078608ff */
[----:B-1----:R-:W-:Y:S01]  /*309e0*/  VIADD R93, R105, UR4 ;  /* 0x00000004695d7c36 */ /* 0x002fe20008000000 */
[----:B------:R-:W-:Y:S01]  /*309f0*/  ULDC UR4, c[0x0][0x248] ;  /* 0x0000920000047ab9 */ /* 0x000fe20000000800 */
[----:B------:R-:W-:Y:S02]  /*30a00*/  VIADD R0, R3, 0x26 ;  /* 0x0000002603007836 */ /* 0x000fe40000000000 */
[----:B--2---:R-:W-:Y:S01]  /*30a10*/  VIADD R103, R93, UR4 ;  /* 0x000000045d677c36 */ /* 0x004fe20008000000 */
[----:B------:R-:W-:Y:S02]  /*30a20*/  ULDC UR4, c[0x0][0x248] ;  /* 0x0000920000047ab9 */ /* 0x000fe40000000800 */
[----:B------:R-:W-:Y:S02]  /*30a30*/  ISETP.LT.AND P1, PT, R0, UR6, !P0 ;  /* 0x0000000600007c0c */ /* 0x000fe4000c721270 */
[----:B0-----:R-:W-:Y:S01]  /*30a40*/  LEA.HI.X.SX32 R101, R105, R248, 0x1, P3 ;  /* 0x000000f869657211 */ /* 0x001fe200018f0eff */
[----:B------:R-:W-:Y:S01]  /*30a50*/  VIADD R0, R3, 0x27 ;  /* 0x0000002703007836 */ /* 0x000fe20000000000 */
[----:B------:R-:W-:Y:S01]  /*30a60*/  LEA R92, P3, R93, R2, 0x1 ;  /* 0x000000025d5c7211 */ /* 0x000fe200078608ff */
[----:B------:R-:W-:Y:S01]  /*30a70*/  ULDC UR6, c[0x0][0x22c] ;  /* 0x00008b0000067ab9 */ /* 0x000fe20000000800 */
[----:B------:R-:W-:Y:S01]  /*30a80*/  PRMT R95, R97, 0x7632, R95 ;  /* 0x00007632615f7816 */ /* 0x000fe2000000005f */
[----:B------:R-:W-:Y:S01]  /*30a90*/  @P6 STG.E.U16 desc[UR56][R100.64], R97 ;  /* 0x0000006164006986 */ /* 0x000fe2000c101538 */
[----:B------:R-:W-:-:S02]  /*30aa0*/  LEA.HI.X.SX32 R93, R93, R248, 0x1, P3 ;  /* 0x000000f85d5d7211 */ /* 0x000fc400018f0eff */
[----:B------:R-:W-:Y:S02]  /*30ab0*/  LEA R94, P6, R103, R2, 0x1 ;  /* 0x00000002675e7211 */ /* 0x000fe400078c08ff */
[----:B------:R-:W-:Y:S01]  /*30ac0*/  ISETP.LT.AND P3, PT, R0, UR6, !P0 ;  /* 0x0000000600007c0c */ /* 0x000fe2000c761270 */
[----:B------:R0:W-:Y:S01]  /*30ad0*/  @P5 STG.E.U16 desc[UR56][R92.64], R95 ;  /* 0x0000005f5c005986 */ /* 0x0001e2000c101538 */
[----:B------:R-:W-:Y:S01]  /*30ae0*/  VIADD R0, R3, 0x28 ;  /* 0x0000002803007836 */ /* 0x000fe20000000000 */
[----:B------:R-:W-:Y:S01]  /*30af0*/  ULDC UR6, c[0x0][0x22c] ;  /* 0x00008b0000067ab9 */ /* 0x000fe20000000800 */
[C---:B0-----:R-:W-:Y:S01]  /*30b00*/  LEA.HI.X.SX32 R95, R103.reuse, R248, 0x1, P6 ;  /* 0x000000f8675f7211 */ /* 0x041fe200030f0eff */
[----:B------:R-:W-:Y:S02]  /*30b10*/  VIADD R103, R103, UR4 ;  /* 0x0000000467677c36 */ /* 0x000fe40008000000 */
[----:B------:R-:W-:Y:S01]  /*30b20*/  ISETP.LT.AND P6, PT, R0, UR6, !P0 ;  /* 0x0000000600007c0c */ /* 0x000fe2000c7c1270 */
[----:B------:R-:W-:Y:S01]  /*30b30*/  VIADD R0, R3, 0x29 ;  /* 0x0000002903007836 */ /* 0x000fe20000000000 */
[----:B------:R-:W-:Y:S01]  /*30b40*/  ULDC UR4, c[0x0][0x248] ;  /* 0x0000920000047ab9 */ /* 0x000fe20000000800 */
[----:B------:R-:W-:Y:S01]  /*30b50*/  @P4 STG.E.U16 desc[UR56][R94.64], R98 ;  /* 0x000000625e004986 */ /* 0x000fe2000c101538 */
[C---:B------:R-:W-:Y:S01]  /*30b60*/  LEA R96, P4, R103.reuse, R2, 0x1 ;  /* 0x0000000267607211 */ /* 0x040fe200078808ff */
[----:B------:R-:W-:Y:S01]  /*30b70*/  ULDC UR6, c[0x0][0x22c] ;  /* 0x00008b0000067ab9 */ /* 0x000fe20000000800 */
[C---:B------:R-:W-:Y:S01]  /*30b80*/  VIADD R101, R103.reuse, UR4 ;  /* 0x0000000467657c36 */ /* 0x040fe20008000000 */
[----:B------:R-:W-:Y:S01]  /*30b90*/  PRMT R93, R98, 0x7632, R93 ;  /* 0x00007632625d7816 */ /* 0x000fe2000000005d */
[----:B------:R-:W-:Y:S01]  /*30ba0*/  ULDC UR4, c[0x0][0x22c] ;  /* 0x00008b0000047ab9 */ /* 0x000fe20000000800 */
[----:B------:R-:W-:-:S02]  /*30bb0*/  LEA.HI.X.SX32 R97, R103, R248, 0x1, P4 ;  /* 0x000000f867617211 */ /* 0x000fc400020f0eff */
[----:B------:R-:W-:Y:S01]  /*30bc0*/  ISETP.LT.AND P5, PT, R0, UR6, !P0 ;  /* 0x0000000600007c0c */ /* 0x000fe2000c7a1270 */
[----:B------:R-:W-:Y:S01]  /*30bd0*/  VIADD R0, R3, 0x2a ;  /* 0x0000002a03007836 */ /* 0x000fe20000000000 */
[----:B------:R-:W-:Y:S01]  /*30be0*/  LEA R92, P4, R101, R2, 0x1 ;  /* 0x00000002655c7211 */ /* 0x000fe200078808ff */
[----:B------:R0:W-:Y:S01]  /*30bf0*/  @P2 STG.E.U16 desc[UR56][R96.64], R93 ;  /* 0x0000005d60002986 */ /* 0x0001e2000c101538 */
[----:B------:R-:W-:Y:S02]  /*30c00*/  ULDC UR6, c[0x0][0x22c] ;  /* 0x00008b0000067ab9 */ /* 0x000fe40000000800 */
[----:B------:R-:W-:Y:S01]  /*30c10*/  ISETP.LT.AND P2, PT, R0, UR4, !P0 ;  /* 0x0000000400007c0c */ /* 0x000fe2000c741270 */
[----:B------:R-:W-:Y:S01]  /*30c20*/  ULDC UR4, c[0x0][0x248] ;  /* 0x0000920000047ab9 */ /* 0x000fe20000000800 */
[----:B------:R-:W-:Y:S01]  /*30c30*/  VIADD R0, R3, 0x2b ;  /* 0x0000002b03007836 */ /* 0x000fe20000000000 */
[C---:B0-----:R-:W-:Y:S01]  /*30c40*/  LEA.HI.X.SX32 R93, R101.reuse, R248, 0x1, P4 ;  /* 0x000000f8655d7211 */ /* 0x041fe200020f0eff */
[----:B------:R-:W-:Y:S01]  /*30c50*/  VIADD R101, R101, UR4 ;  /* 0x0000000465657c36 */ /* 0x000fe20008000000 */
[----:B------:R-:W-:-:S03]  /*30c60*/  ULDC UR4, c[0x0][0x22c] ;  /* 0x00008b0000047ab9 */ /* 0x000fc60000000800 */
[----:B------:R0:W-:Y:S01]  /*30c70*/  @P1 STG.E.U16 desc[UR56][R92.64], R99 ;  /* 0x000000635c001986 */ /* 0x0001e2000c101538 */
[----:B------:R-:W-:Y:S02]  /*30c80*/  LEA R94, P4, R101, R2, 0x1 ;  /* 0x00000002655e7211 */ /* 0x000fe400078808ff */
[----:B------:R-:W-:Y:S01]  /*30c90*/  ISETP.LT.AND P1, PT, R0, UR4, !P0 ;  /* 0x0000000400007c0c */ /* 0x000fe2000c721270 */
[----:B------:R-:W-:Y:S01]  /*30ca0*/  ULDC UR4, c[0x0][0x248] ;  /* 0x0000920000047ab9 */ /* 0x000fe20000000800 */
[----:B------:R-:W-:Y:S02]  /*30cb0*/  PRMT R97, R99, 0x7632, R97 ;  /* 0x0000763263617816 */ /* 0x000fe40000000061 */
[C---:B------:R-:W-:Y:S01]  /*30cc0*/  LEA.HI.X.SX32 R95, R101.reuse, R248, 0x1, P4 ;  /* 0x000000f8655f7211 */ /* 0x040fe200020f0eff */
[----:B------:R-:W-:Y:S01]  /*30cd0*/  VIADD R101, R101, UR4 ;  /* 0x0000000465657c36 */ /* 0x000fe20008000000 */
[----:B------:R-:W-:-:S03]  /*30ce0*/  ULDC UR4, c[0x0][0x248] ;  /* 0x0000920000047ab9 */ /* 0x000fc60000000800 */
[----:B------:R1:W-:Y:S01]  /*30cf0*/  @P3 STG.E.U16 desc[UR56][R94.64], R97 ;  /* 0x000000615e003986 */ /* 0x0003e2000c101538 */
[C---:B------:R-:W-:Y:S01]  /*30d00*/  LEA R96, P3, R101.reuse, R2, 0x1 ;  /* 0x0000000265607211 */ /* 0x040fe200078608ff */
[----:B0-----:R-:W-:Y:S01]  /*30d10*/  VIADD R93, R101, UR4 ;  /* 0x00000004655d7c36 */ /* 0x001fe20008000000 */
[----:B------:R-:W-:Y:S01]  /*30d20*/  ULDC UR4, c[0x0][0x248] ;  /* 0x0000920000047ab9 */ /* 0x000fe20000000800 */
[----:B------:R-:W-:-:S05]  /*30d30*/  VIADD R0, R3, 0x2c ;  /* 0x0000002c03007836 */ /* 0x000fca0000000000 */
[----:B------:R-:W-:Y:S02]  /*30d40*/  ISETP.LT.AND P4, PT, R0, UR6, !P0 ;  /* 0x0000000600007c0c */ /* 0x000fe4000c781270 */
[----:B-1----:R-:W-:Y:S01]  /*30d50*/  LEA.HI.X.SX32 R97, R101, R248, 0x1, P3 ;  /* 0x000000f865617211 */ /* 0x002fe200018f0eff */
[C---:B------:R-:W-:Y:S01]  /*30d60*/  VIADD R101, R93.reuse, UR4 ;  /* 0x000000045d657c36 */ /* 0x040fe20008000000 */
[-C--:B------:R-:W-:Y:S01]  /*30d70*/  LEA R92, P3, R93, R2.reuse, 0x1 ;  /* 0x000000025d5c7211 */ /* 0x080fe200078608ff */
[----:B------:R-:W-:Y:S01]  /*30d80*/  VIADD R0, R3, 0x2d ;  /* 0x0000002d03007836 */ /* 0x000fe20000000000 */
[----:B------:R-:W-:Y:S01]  /*30d90*/  ULDC UR6, c[0x0][0x22c] ;  /* 0x00008b0000067ab9 */ /* 0x000fe20000000800 */
[----:B------:R0:W-:Y:S01]  /*30da0*/  @P6 STG.E.U16 desc[UR56][R96.64], R84 ;  /* 0x0000005460006986 */ /* 0x0001e2000c101538 */
[----:B------:R-:W-:Y:S01]  /*30db0*/  LEA R98, P6, R101, R2, 0x1 ;  /* 0x0000000265627211 */ /* 0x000fe200078c08ff */
[----:B------:R-:W-:Y:S01]  /*30dc0*/  ULDC UR4, c[0x0][0x248] ;  /* 0x0000920000047ab9 */ /* 0x000fe20000000800 */
[----:B------:R-:W-:-:S02]  /*30dd0*/  LEA.HI.X.SX32 R93, R93, R248, 0x1, P3 ;  /* 0x000000f85d5d7211 */ /* 0x000fc400018f0eff */
[----:B------:R-:W-:Y:S02]  /*30de0*/  PRMT R95, R84, 0x7632, R95 ;  /* 0x00007632545f7816 */ /* 0x000fe4000000005f */
[----:B------:R-:W-:Y:S01]  /*30df0*/  ISETP.LT.AND P3, PT, R0, UR6, !P0 ;  /* 0x0000000600007c0c */ /* 0x000fe2000c761270 */
[----:B------:R-:W-:Y:S01]  /*30e00*/  VIADD R0, R3, 0x2e ;  /* 0x0000002e03007836 */ /* 0x000fe20000000000 */
[C---:B------:R-:W-:Y:S01]  /*30e10*/  LEA.HI.X.SX32 R99, R101.reuse, R248, 0x1, P6 ;  /* 0x000000f865637211 */ /* 0x040fe200030f0eff */
[----:B------:R-:W-:Y:S01]  /*30e20*/  VIADD R101, R101, UR4 ;  /* 0x0000000465657c36 */ /* 0x000fe20008000000 */
[----:B------:R-:W-:Y:S01]  /*30e30*/  ULDC UR6, c[0x0][0x22c] ;  /* 0x00008b0000067ab9 */ /* 0x000fe20000000800 */
[----:B------:R1:W-:Y:S01]  /*30e40*/  @P5 STG.E.U16 desc[UR56][R92.64], R95 ;  /* 0x0000005f5c005986 */ /* 0x0003e2000c101538 */
[----:B------:R-:W-:Y:S01]  /*30e50*/  ISETP.LT.AND P5, PT, R0, UR6, !P0 ;  /* 0x0000000600007c0c */ /* 0x000fe2000c7a1270 */
[----:B------:R-:W-:Y:S01]  /*30e60*/  VIADD R0, R3, 0x2f ;  /* 0x0000002f03007836 */ /* 0x000fe20000000000 */
[----:B------:R-:W-:Y:S01]  /*30e70*/  ULDC UR6, c[0x0][0x22c] ;  /* 0x00008b0000067ab9 */ /* 0x000fe20000000800 */
[----:B------:R2:W-:Y:S01]  /*30e80*/  @P2 STG.E.U16 desc[UR56][R98.64], R85 ;  /* 0x0000005562002986 */ /* 0x0005e2000c101538 */
[----:B------:R-:W-:Y:S01]  /*30e90*/  LEA R94, P2, R101, R2, 0x1 ;  /* 0x00000002655e7211 */ /* 0x000fe200078408ff */
[----:B------:R-:W-:Y:S01]  /*30ea0*/  ULDC UR4, c[0x0][0x248] ;  /* 0x0000920000047ab9 */ /* 0x000fe20000000800 */
[----:B0-----:R-:W-:Y:S01]  /*30eb0*/  PRMT R84, R85, 0x7632, R84 ;  /* 0x0000763255547816 */ /* 0x001fe20000000054 */
[C---:B------:R-:W-:Y:S01]  /*30ec0*/  VIADD R97, R101.reuse, UR4 ;  /* 0x0000000465617c36 */ /* 0x040fe20008000000 */
[----:B------:R-:W-:Y:S01]  /*30ed0*/  ULDC UR4, c[0x0][0x22c] ;  /* 0x00008b0000047ab9 */ /* 0x000fe20000000800 */
[----:B-1----:R-:W-:-:S02]  /*30ee0*/  LEA.HI.X.SX32 R95, R101, R248, 0x1, P2 ;  /* 0x000000f8655f7211 */ /* 0x002fc400010f0eff */
        /* <DEDUP_REMOVED lines=8> */
[----:B--2---:R-:W-:Y:S01]  /*30f70*/  VIADD R85, R97, UR4 ;  /* 0x0000000461557c36 */ /* 0x004fe20008000000 */
[----:B------:R-:W-:Y:S01]  /*30f80*/  ULDC UR4, c[0x0][0x22c] ;  /* 0x00008b0000047ab9 */ /* 0x000fe20000000800 */
[----:B------:R-:W-:-:S02]  /*30f90*/  VIADD R0, R3, 0x31 ;  /* 0x0000003103007836 */ /* 0x000fc40000000000 */
[----:B------:R0:W-:Y:S01]  /*30fa0*/  @P4 STG.E.U16 desc[UR56][R92.64], R86 ;  /* 0x000000565c004986 */ /* 0x0001e2000c101538 */
[C---:B------:R-:W-:Y:S02]  /*30fb0*/  LEA R96, P6, R85.reuse, R2, 0x1 ;  /* 0x0000000255607211 */ /* 0x040fe400078c08ff */
        /* <DEDUP_REMOVED lines=10> */
[----:B------:R0:W-:Y:S01]  /*31060*/  @P3 STG.E.U16 desc[UR56][R96.64], R93 ;  /* 0x0000005d60003986 */ /* 0x0001e2000c101538 */
[----:B------:R-:W-:Y:S01]  /*31070*/  LEA R92, P3, R85, R2, 0x1 ;  /* 0x00000002555c7211 */ /* 0x000fe200078608ff */
[----:B------:R-:W-:Y:S01]  /*31080*/  VIADD R0, R3, 0x33 ;  /* 0x0000003303007836 */ /* 0x000fe20000000000 */
[----:B------:R-:W-:Y:S01]  /*31090*/  ULDC UR4, c[0x0][0x22c] ;  /* 0x00008b0000047ab9 */ /* 0x000fe20000000800 */
[----:B------:R-:W-:Y:S01]  /*310a0*/  VIADD R99, R95, UR6 ;  /* 0x000000065f637c36 */ /* 0x000fe20008000000 */
[----:B------:R-:W-:Y:S01]  /*310b0*/  ULDC UR6, c[0x0][0x22c] ;  /* 0x00008b0000067ab9 */ /* 0x000fe20000000800 */
[----:B0-----:R-:W-:Y:S02]  /*310c0*/  LEA.HI.X.SX32 R93, R85, R248, 0x1, P3 ;  /* 0x000000f8555d7211 */ /* 0x001fe400018f0eff */
[----:B------:R-:W-:-:S03]  /*310d0*/  LEA R84, P3, R95, R2, 0x1 ;  /* 0x000000025f547211 */ /* 0x000fc600078608ff */
[----:B------:R0:W-:Y:S01]  /*310e0*/  @P5 STG.E.U16 desc[UR56][R92.64], R87 ;  /* 0x000000575c005986 */ /* 0x0001e2000c101538 */
[----:B------:R-:W-:Y:S02]  /*310f0*/  LEA.HI.X.SX32 R85, R95, R248, 0x1, P3 ;  /* 0x000000f85f557211 */ /* 0x000fe400018f0eff */
[----:B------:R-:W-:Y:S01]  /*31100*/  ISETP.LT.AND P5, PT, R0, UR4, !P0 ;  /* 0x0000000400007c0c */ /* 0x000fe2000c7a1270 */
[----:B------:R-:W-:Y:S01]  /*31110*/  VIADD R0, R3, 0x34 ;  /* 0x0000003403007836 */ /* 0x000fe20000000000 */
[----:B------:R-:W-:Y:S01]  /*31120*/  LEA R94, P3, R99, R2, 0x1 ;  /* 0x00000002635e7211 */ /* 0x000fe200078608ff */
[----:B------:R-:W-:-:S03]  /*31130*/  ULDC UR4, c[0x0][0x22c] ;  /* 0x00008b0000047ab9 */ /* 0x000fc60000000800 */
[----:B------:R-:W-:Y:S02]  /*31140*/  LEA.HI.X.SX32 R95, R99, R248, 0x1, P3 ;  /* 0x000000f8635f7211 */ /* 0x000fe400018f0eff */
[----:B------:R-:W-:Y:S01]  /*31150*/  ISETP.LT.AND P3, PT, R0, UR4, !P0 ;  /* 0x0000000400007c0c */ /* 0x000fe2000c761270 */
[----:B------:R-:W-:Y:S01]  /*31160*/  ULDC UR4, c[0x0][0x248] ;  /* 0x0000920000047ab9 */ /* 0x000fe20000000800 */
[----:B------:R-:W-:Y:S01]  /*31170*/  PRMT R97, R87, 0x7632, R97 ;  /* 0x0000763257617816 */ /* 0x000fe20000000061 */
[----:B------:R-:W-:Y:S01]  /*31180*/  VIADD R99, R99, UR4 ;  /* 0x0000000463637c36 */ /* 0x000fe20008000000 */
[----:B------:R-:W-:Y:S01]  /*31190*/  ULDC UR4, c[0x0][0x22c] ;  /* 0x00008b0000047ab9 */ /* 0x000fe20000000800 */
[----:B------:R-:W-:Y:S02]  /*311a0*/  VIADD R0, R3, 0x35 ;  /* 0x0000003503007836 */ /* 0x000fe40000000000 */
[----:B------:R1:W-:Y:S01]  /*311b0*/  @P2 STG.E.U16 desc[UR56][R84.64], R97 ;  /* 0x0000006154002986 */ /* 0x0003e2000c101538 */
[----:B------:R-:W-:-:S03]  /*311c0*/  LEA R86, P2, R99, R2, 0x1 ;  /* 0x0000000263567211 */ /* 0x000fc600078408ff */
[----:B------:R2:W-:Y:S01]  /*311d0*/  @P1 STG.E.U16 desc[UR56][R94.64], R88 ;  /* 0x000000585e001986 */ /* 0x0005e2000c101538 */
[----:B------:R-:W-:Y:S01]  /*311e0*/  ISETP.LT.AND P1, PT, R0, UR4, !P0 ;  /* 0x0000000400007c0c */ /* 0x000fe2000c721270 */
[----:B------:R-:W-:Y:S01]  /*311f0*/  ULDC UR4, c[0x0][0x248] ;  /* 0x0000920000047ab9 */ /* 0x000fe20000000800 */
[C---:B0-----:R-:W-:Y:S01]  /*31200*/  LEA.HI.X.SX32 R87, R99.reuse, R248, 0x1, P2 ;  /* 0x000000f863577211 */ /* 0x041fe200010f0eff */
[----:B------:R-:W-:Y:S01]  /*31210*/  VIADD R99, R99, UR4 ;  /* 0x0000000463637c36 */ /* 0x000fe20008000000 */
[----:B------:R-:W-:Y:S01]  /*31220*/  ULDC UR4, c[0x0][0x248] ;  /* 0x0000920000047ab9 */ /* 0x000fe20000000800 */
[----:B-1----:R-:W-:Y:S02]  /*31230*/  PRMT R85, R88, 0x7632, R85 ;  /* 0x0000763258557816 */ /* 0x002fe40000000055 */
[C---:B------:R-:W-:Y:S01]  /*31240*/  VIADD R93, R99.reuse, UR4 ;  /* 0x00000004635d7c36 */ /* 0x040fe20008000000 */
[----:B------:R-:W-:Y:S02]  /*31250*/  ULDC UR4, c[0x0][0x248] ;  /* 0x0000920000047ab9 */ /* 0x000fe40000000800 */
[----:B------:R0:W-:Y:S01]  /*31260*/  @P4 STG.E.U16 desc[UR56][R86.64], R85 ;  /* 0x0000005556004986 */ /* 0x0001e2000c101538 */
[----:B------:R-:W-:Y:S01]  /*31270*/  LEA R84, P4, R99, R2, 0x1 ;  /* 0x0000000263547211 */ /* 0x000fe200078808ff */
[----:B------:R-:W-:-:S02]  /*31280*/  VIADD R0, R3, 0x36 ;  /* 0x0000003603007836 */ /* 0x000fc40000000000 */
[----:B--2---:R-:W-:Y:S01]  /*31290*/  VIADD R95, R93, UR4 ;  /* 0x000000045d5f7c36 */ /* 0x004fe20008000000 */
[----:B------:R-:W-:Y:S02]  /*312a0*/  ULDC UR4, c[0x0][0x248] ;  /* 0x0000920000047ab9 */ /* 0x000fe40000000800 */
[----:B------:R-:W-:Y:S01]  /*312b0*/  ISETP.LT.AND P2, PT, R0, UR6, !P0 ;  /* 0x0000000600007c0c */ /* 0x000fe2000c741270 */
[----:B------:R-:W-:Y:S01]  /*312c0*/  VIADD R0, R3, 0x37 ;  /* 0x0000003703007836 */ /* 0x000fe20000000000 */
[----:B------:R-:W-:Y:S01]  /*312d0*/  ULDC UR6, c[0x0][0x22c] ;  /* 0x00008b0000067ab9 */ /* 0x000fe20000000800 */
[----:B0-----:R-:W-:Y:S02]  /*312e0*/  LEA.HI.X.SX32 R85, R99, R248, 0x1, P4 ;  /* 0x000000f863557211 */ /* 0x001fe400020f0eff */
[----:B------:R-:W-:Y:S02]  /*312f0*/  LEA R92, P4, R93, R2, 0x1 ;  /* 0x000000025d5c7211 */ /* 0x000fe400078808ff */
        /* <DEDUP_REMOVED lines=13> */
[----:B------:R0:W-:Y:S01]  /*313d0*/  @P3 STG.E.U16 desc[UR56][R86.64], R90 ;  /* 0x0000005a56003986 */ /* 0x0001e2000c101538 */
[C---:B------:R-:W-:Y:S01]  /*313e0*/  LEA R84, P3, R95.reuse, R2, 0x1 ;  /* 0x000000025f547211 */ /* 0x040fe200078608ff */
[----:B------:R-:W-:Y:S01]  /*313f0*/  ULDC UR6, c[0x0][0x22c] ;  /* 0x00008b0000067ab9 */ /* 0x000fe20000000800 */
[----:B------:R-:W-:Y:S01]  /*31400*/  VIADD R93, R95, UR4 ;  /* 0x000000045f5d7c36 */ /* 0x000fe20008000000 */
[----:B------:R-:W-:Y:S01]  /*31410*/  ISETP.LT.AND P5, PT, R0, UR6, !P0 ;  /* 0x0000000600007c0c */ /* 0x000fe2000c7a1270 */
[----:B------:R-:W-:Y:S01]  /*31420*/  VIADD R0, R3, 0x3a ;  /* 0x0000003a03007836 */ /* 0x000fe20000000000 */
[----:B------:R-:W-:Y:S01]  /*31430*/  LEA.HI.X.SX32 R85, R95, R248, 0x1, P3 ;  /* 0x000000f85f557211 */ /* 0x000fe200018f0eff */
[----:B------:R-:W-:Y:S01]  /*31440*/  ULDC UR4, c[0x0][0x22c] ;  /* 0x00008b0000047ab9 */ /* 0x000fe20000000800 */
[----:B------:R-:W-:Y:S01]  /*31450*/  LEA R88, P3, R93, R2, 0x1 ;  /* 0x000000025d587211 */ /* 0x000fe200078608ff */
[----:B------:R-:W-:Y:S01]  /*31460*/  ULDC UR6, c[0x0][0x22c] ;  /* 0x00008b0000067ab9 */ /* 0x000fe20000000800 */
[----:B0-----:R-:W-:-:S02]  /*31470*/  PRMT R87, R90, 0x7632, R87 ;  /* 0x000076325a577816 */ /* 0x001fc40000000057 */
[----:B------:R-:W-:-:S03]  /*31480*/  LEA.HI.X.SX32 R89, R93, R248, 0x1, P3 ;  /* 0x000000f85d597211 */ /* 0x000fc600018f0eff */
[----:B------:R0:W-:Y:S01]  /*31490*/  @P1 STG.E.U16 desc[UR56][R84.64], R87 ;  /* 0x0000005754001986 */ /* 0x0001e2000c101538 */
[----:B------:R-:W-:Y:S01]  /*314a0*/  ISETP.LT.AND P1, PT, R0, UR4, !P0 ;  /* 0x0000000400007c0c */ /* 0x000fe2000c721270 */
[----:B------:R-:W-:Y:S02]  /*314b0*/  ULDC UR4, c[0x0][0x248] ;  /* 0x0000920000047ab9 */ /* 0x000fe40000000800 */
[----:B------:R-:W-:Y:S01]  /*314c0*/  VIADD R93, R93, UR4 ;  /* 0x000000045d5d7c36 */ /* 0x000fe20008000000 */
[----:B------:R1:W-:Y:S01]  /*314d0*/  @P2 STG.E.U16 desc[UR56][R88.64], R91 ;  /* 0x0000005b58002986 */ /* 0x0003e2000c101538 */
[----:B------:R-:W-:Y:S01]  /*314e0*/  VIADD R0, R3, 0x3b ;  /* 0x0000003b03007836 */ /* 0x000fe20000000000 */
[----:B------:R-:W-:Y:S02]  /*314f0*/  ULDC UR4, c[0x0][0x22c] ;  /* 0x00008b0000047ab9 */ /* 0x000fe40000000800 */
[----:B------:R-:W-:Y:S02]  /*31500*/  LEA R86, P2, R93, R2, 0x1 ;  /* 0x000000025d567211 */ /* 0x000fe400078408ff */
[----:B------:R-:W-:Y:S01]  /*31510*/  ISETP.LT.AND P3, PT, R0, UR4, !P0 ;  /* 0x0000000400007c0c */ /* 0x000fe2000c761270 */
[----:B------:R-:W-:Y:S01]  /*31520*/  ULDC UR4, c[0x0][0x248] ;  /* 0x0000920000047ab9 */ /* 0x000fe20000000800 */
[----:B0-----:R-:W-:-:S02]  /*31530*/  PRMT R85, R91, 0x7632, R85 ;  /* 0x000076325b557816 */ /* 0x001fc40000000055 */
        /* <DEDUP_REMOVED lines=8> */
[----:B------:R-:W-:Y:S01]  /*315c0*/  VIADD R91, R89, UR4 ;  /* 0x00000004595b7c36 */ /* 0x000fe20008000000 */
[----:B------:R-:W-:Y:S01]  /*315d0*/  ULDC UR4, c[0x0][0x248] ;  /* 0x0000920000047ab9 */ /* 0x000fe20000000800 */
[----:B0-----:R-:W-:Y:S02]  /*315e0*/  LEA.HI.X.SX32 R85, R93, R248, 0x1, P4 ;  /* 0x000000f85d557211 */ /* 0x001fe400020f0eff */
[----:B------:R-:W-:-:S02]  /*315f0*/  LEA R88, P4, R89, R2, 0x1 ;  /* 0x0000000259587211 */ /* 0x000fc400078808ff */
[----:B------:R-:W-:Y:S01]  /*31600*/  ISETP.LT.AND P2, PT, R0, UR6, !P0 ;  /* 0x0000000600007c0c */ /* 0x000fe2000c741270 */
[----:B------:R-:W-:Y:S01]  /*31610*/  VIADD R0, R3, 0x3d ;  /* 0x0000003d03007836 */ /* 0x000fe20000000000 */
[----:B------:R-:W-:Y:S01]  /*31620*/  PRMT R87, R76, 0x7632, R87 ;  /* 0x000076324c577816 */ /* 0x000fe20000000057 */
[----:B------:R-:W-:Y:S01]  /*31630*/  @P6 STG.E.U16 desc[UR56][R84.64], R76 ;  /* 0x0000004c54006986 */ /* 0x000fe2000c101538 */
[----:B------:R-:W-:Y:S01]  /*31640*/  LEA.HI.X.SX32 R89, R89, R248, 0x1, P4 ;  /* 0x000000f859597211 */ /* 0x000fe200020f0eff */
[----:B------:R-:W-:Y:S01]  /*31650*/  ULDC UR6, c[0x0][0x22c] ;  /* 0x00008b0000067ab9 */ /* 0x000fe20000000800 */
[----:B------:R-:W-:Y:S02]  /*31660*/  LEA R86, P6, R91, R2, 0x1 ;  /* 0x000000025b567211 */ /* 0x000fe400078c08ff */
[----:B------:R-:W-:Y:S01]  /*31670*/  ISETP.LT.AND P4, PT, R0, UR6, !P0 ;  /* 0x0000000600007c0c */ /* 0x000fe2000c781270 */
[----:B------:R0:W-:Y:S01]  /*31680*/  @P5 STG.E.U16 desc[UR56][R88.64], R87 ;  /* 0x0000005758005986 */ /* 0x0001e2000c101538 */
[----:B------:R-:W-:Y:S01]  /*31690*/  VIADD R0, R3, 0x3e ;  /* 0x0000003e03007836 */ /* 0x000fe20000000000 */
[----:B------:R-:W-:-:S04]  /*316a0*/  ULDC UR6, c[0x0][0x22c] ;  /* 0x00008b0000067ab9 */ /* 0x000fc80000000800 */
[----:B------:R-:W-:Y:S02]  /*316b0*/  ISETP.LT.AND P5, PT, R0, UR6, !P0 ;  /* 0x0000000600007c0c */ /* 0x000fe4000c7a1270 */
[C---:B0-----:R-:W-:Y:S01]  /*316c0*/  LEA.HI.X.SX32 R87, R91.reuse, R248, 0x1, P6 ;  /* 0x000000f85b577211 */ /* 0x041fe200030f0eff */
[----:B------:R-:W-:Y:S01]  /*316d0*/  VIADD R91, R91, UR4 ;  /* 0x000000045b5b7c36 */ /* 0x000fe20008000000 */
[----:B------:R-:W-:Y:S01]  /*316e0*/  ULDC UR4, c[0x0][0x248] ;  /* 0x0000920000047ab9 */ /* 0x000fe20000000800 */
[----:B------:R-:W-:Y:S01]  /*316f0*/  VIADD R0, R3, 0x3f ;  /* 0x0000003f03007836 */ /* 0x000fe20000000000 */
[----:B------:R-:W-:Y:S01]  /*31700*/  ULDC UR6, c[0x0][0x22c] ;  /* 0x00008b0000067ab9 */ /* 0x000fe20000000800 */
[----:B------:R0:W-:Y:S01]  /*31710*/  @P1 STG.E.U16 desc[UR56][R86.64], R77 ;  /* 0x0000004d56001986 */ /* 0x0001e2000c101538 */
[C---:B------:R-:W-:Y:S01]  /*31720*/  LEA R84, P1, R91.reuse, R2, 0x1 ;  /* 0x000000025b547211 */ /* 0x040fe200078208ff */
[----:B------:R-:W-:Y:S01]  /*31730*/  VIADD R93, R91, UR4 ;  /* 0x000000045b5d7c36 */ /* 0x000fe20008000000 */
[----:B------:R-:W-:-:S02]  /*31740*/  ULDC UR4, c[0x0][0x22c] ;  /* 0x00008b0000047ab9 */ /* 0x000fc40000000800 */
[----:B------:R-:W-:Y:S02]  /*31750*/  LEA.HI.X.SX32 R85, R91, R248, 0x1, P1 ;  /* 0x000000f85b557211 */ /* 0x000fe400008f0eff */
[----:B------:R-:W-:Y:S01]  /*31760*/  ISETP.LT.AND P1, PT, R0, UR6, !P0 ;  /* 0x0000000600007c0c */ /* 0x000fe2000c721270 */
[----:B------:R-:W-:Y:S01]  /*31770*/  VIADD R0, R3, 0x40 ;  /* 0x0000004003007836 */ /* 0x000fe20000000000 */
[----:B0-----:R-:W-:Y:S01]  /*31780*/  PRMT R87, R77, 0x7632, R87 ;  /* 0x000076324d577816 */ /* 0x001fe20000000057 */
[----:B------:R-:W-:Y:S01]  /*31790*/  ULDC UR6, c[0x0][0x22c] ;  /* 0x00008b0000067ab9 */ /* 0x000fe20000000800 */
[----:B------:R-:W-:-:S03]  /*317a0*/  LEA R88, P6, R93, R2, 0x1 ;  /* 0x000000025d587211 */ /* 0x000fc600078c08ff */
        /* <DEDUP_REMOVED lines=8> */
[----:B------:R-:W-:Y:S02]  /*31830*/  LEA R76, P6, R93, R2, 0x1 ;  /* 0x000000025d4c7211 */ /* 0x000fe400078c08ff */
[----:B------:R-:W-:Y:S01]  /*31840*/  ISETP.LT.AND P2, PT, R0, UR4, !P0 ;  /* 0x0000000400007c0c */ /* 0x000fe2000c741270 */
[----:B------:R-:W-:Y:S01]  /*31850*/  ULDC UR4, c[0x0][0x248] ;  /* 0x0000920000047ab9 */ /* 0x000fe20000000800 */
[----:B0-----:R-:W-:-:S02]  /*31860*/  PRMT R85, R78, 0x7632, R85 ;  /* 0x000076324e557816 */ /* 0x001fc40000000055 */
[C---:B------:R-:W-:Y:S01]  /*31870*/  LEA.HI.X.SX32 R77, R93.reuse, R248, 0x1, P6 ;  /* 0x000000f85d4d7211 */ /* 0x040fe200030f0eff */
[----:B------:R-:W-:Y:S01]  /*31880*/  VIADD R93, R93, UR4 ;  /* 0x000000045d5d7c36 */ /* 0x000fe20008000000 */
[----:B------:R-:W-:Y:S01]  /*31890*/  ULDC UR4, c[0x0][0x248] ;  /* 0x0000920000047ab9 */ /* 0x000fe20000000800 */
[----:B------:R-:W-:Y:S02]  /*318a0*/  VIADD R0, R3, 0x42 ;  /* 0x0000004203007836 */ /* 0x000fe40000000000 */
[----:B------:R0:W-:Y:S01]  /*318b0*/  @P4 STG.E.U16 desc[UR56][R76.64], R85 ;  /* 0x000000554c004986 */ /* 0x0001e2000c101538 */
[C---:B------:R-:W-:Y:S01]  /*318c0*/  LEA R84, P4, R93.reuse, R2, 0x1 ;  /* 0x000000025d547211 */ /* 0x040fe200078808ff */
[----:B------:R-:W-:Y:S01]  /*318d0*/  VIADD R87, R93, UR4 ;  /* 0x000000045d577c36 */ /* 0x000fe20008000000 */
[----:B------:R-:W-:Y:S01]  /*318e0*/  ISETP.LT.AND P6, PT, R0, UR6, !P0 ;  /* 0x0000000600007c0c */ /* 0x000fe2000c7c1270 */
[----:B------:R-:W-:Y:S01]  /*318f0*/  VIADD R0, R3, 0x43 ;  /* 0x0000004303007836 */ /* 0x000fe20000000000 */
[----:B------:R-:W-:Y:S01]  /*31900*/  ULDC UR6, c[0x0][0x248] ;  /* 0x0000920000067ab9 */ /* 0x000fe20000000800 */
[----:B------:R-:W-:Y:S01]  /*31910*/  ULDC UR4, c[0x0][0x22c] ;  /* 0x00008b0000047ab9 */ /* 0x000fe20000000800 */
[----:B-1----:R-:W-:Y:S01]  /*31920*/  VIADD R89, R87, UR6 ;  /* 0x0000000657597c36 */ /* 0x002fe20008000000 */
[----:B------:R-:W-:Y:S01]  /*31930*/  ULDC UR6, c[0x0][0x22c] ;  /* 0x00008b0000067ab9 */ /* 0x000fe20000000800 */
[----:B0-----:R-:W-:-:S02]  /*31940*/  LEA.HI.X.SX32 R85, R93, R248, 0x1, P4 ;  /* 0x000000f85d557211 */ /* 0x001fc400020f0eff */
[----:B------:R-:W-:Y:S02]  /*31950*/  LEA R86, P4, R87, R2, 0x1 ;  /* 0x0000000257567211 */ /* 0x000fe400078808ff */
[----:B------:R-:W-:Y:S01]  /*31960*/  PRMT R77, R79, 0x7632, R77 ;  /* 0x000076324f4d7816 */ /* 0x000fe2000000004d */
[----:B------:R-:W-:Y:S01]  /*31970*/  @P5 STG.E.U16 desc[UR56][R84.64], R79 ;  /* 0x0000004f54005986 */ /* 0x000fe2000c101538 */
[----:B------:R-:W-:Y:S02]  /*31980*/  LEA.HI.X.SX32 R87, R87, R248, 0x1, P4 ;  /* 0x000000f857577211 */ /* 0x000fe400020f0eff */
[----:B------:R-:W-:Y:S01]  /*31990*/  ISETP.LT.AND P5, PT, R0, UR4, !P0 ;  /* 0x0000000400007c0c */ /* 0x000fe2000c7a1270 */
[----:B------:R-:W-:Y:S01]  /*319a0*/  VIADD R0, R3, 0x44 ;  /* 0x0000004403007836 */ /* 0x000fe20000000000 */
[----:B------:R-:W-:Y:S01]  /*319b0*/  LEA R76, P4, R89, R2, 0x1 ;  /* 0x00000002594c7211 */ /* 0x000fe200078808ff */
[----:B------:R-:W-:Y:S01]  /*319c0*/  ULDC UR4, c[0x0][0x22c] ;  /* 0x00008b0000047ab9 */ /* 0x000fe20000000800 */
[----:B------:R0:W-:Y:S02]  /*319d0*/  @P1 STG.E.U16 desc[UR56][R86.64], R77 ;  /* 0x0000004d56001986 */ /* 0x0001e4000c101538 */
[----:B------:R-:W-:Y:S01]  /*319e0*/  ISETP.LT.AND P1, PT, R0, UR4, !P0 ;  /* 0x0000000400007c0c */ /* 0x000fe2000c721270 */
[----:B------:R-:W-:Y:S01]  /*319f0*/  ULDC UR4, c[0x0][0x248] ;  /* 0x0000920000047ab9 */ /* 0x000fe20000000800 */
[----:B------:R-:W-:Y:S01]  /*31a00*/  VIADD R0, R3, 0x45 ;  /* 0x0000004503007836 */ /* 0x000fe20000000000 */
[C---:B0-----:R-:W-:Y:S01]  /*31a10*/  LEA.HI.X.SX32 R77, R89.reuse, R248, 0x1, P4 ;  /* 0x000000f8594d7211 */ /* 0x041fe200020f0eff */
[----:B------:R-:W-:Y:S01]  /*31a20*/  VIADD R89, R89, UR4 ;  /* 0x0000000459597c36 */ /* 0x000fe20008000000 */
[----:B------:R-:W-:-:S03]  /*31a30*/  ULDC UR4, c[0x0][0x22c] ;  /* 0x00008b0000047ab9 */ /* 0x000fc60000000800 */
[----:B------:R0:W-:Y:S01]  /*31a40*/  @P3 STG.E.U16 desc[UR56][R76.64], R80 ;  /* 0x000000504c003986 */ /* 0x0001e2000c101538 */
[C---:B------:R-:W-:Y:S02]  /*31a50*/  LEA R78, P3, R89.reuse, R2, 0x1 ;  /* 0x00000002594e7211 */ /* 0x040fe400078608ff */
[----:B------:R-:W-:Y:S01]  /*31a60*/  ISETP.LT.AND P4, PT, R0, UR4, !P0 ;  /* 0x0000000400007c0c */ /* 0x000fe2000c781270 */
[----:B------:R-:W-:Y:S01]  /*31a70*/  ULDC UR4, c[0x0][0x248] ;  /* 0x0000920000047ab9 */ /* 0x000fe20000000800 */
[C---:B------:R-:W-:Y:S01]  /*31a80*/  LEA.HI.X.SX32 R79, R89.reuse, R248, 0x1, P3 ;  /* 0x000000f8594f7211 */ /* 0x040fe200018f0eff */
[----:B------:R-:W-:Y:S01]  /*31a90*/  VIADD R89, R89, UR4 ;  /* 0x0000000459597c36 */ /* 0x000fe20008000000 */
[----:B------:R-:W-:Y:S01]  /*31aa0*/  ULDC UR4, c[0x0][0x248] ;  /* 0x0000920000047ab9 */ /* 0x000fe20000000800 */
[----:B0-----:R-:W-:Y:S02]  /*31ab0*/  PRMT R77, R80, 0x7632, R77 ;  /* 0x00007632504d7816 */ /* 0x001fe4000000004d */
[----:B------:R-:W-:Y:S01]  /*31ac0*/  VIADD R85, R89, UR4 ;  /* 0x0000000459557c36 */ /* 0x000fe20008000000 */
[----:B------:R-:W-:-:S02]  /*31ad0*/  ULDC UR4, c[0x0][0x248] ;  /* 0x0000920000047ab9 */ /* 0x000fc40000000800 */
[----:B------:R0:W-:Y:S01]  /*31ae0*/  @P2 STG.E.U16 desc[UR56][R78.64], R77 ;  /* 0x0000004d4e002986 */ /* 0x0001e2000c101538 */
[----:B------:R-:W-:Y:S01]  /*31af0*/  LEA R76, P2, R89, R2, 0x1 ;  /* 0x00000002594c7211 */ /* 0x000fe200078408ff */
[----:B------:R-:W-:Y:S02]  /*31b00*/  VIADD R0, R3, 0x46 ;  /* 0x0000004603007836 */ /* 0x000fe40000000000 */
[----:B------:R-:W-:Y:S01]  /*31b10*/  VIADD R87, R85, UR4 ;  /* 0x0000000455577c36 */ /* 0x000fe20008000000 */
        /* <DEDUP_REMOVED lines=17> */
[----:B------:R-:W-:Y:S01]  /*31c30*/  ULDC UR4, c[0x0][0x248] ;  /* 0x0000920000047ab9 */ /* 0x000fe20000000800 */
[----:B------:R-:W-:Y:S01]  /*31c40*/  VIADD R0, R3, 0x49 ;  /* 0x0000004903007836 */ /* 0x000fe20000000000 */
[----:B------:R0:W-:Y:S01]  /*31c50*/  @P1 STG.E.U16 desc[UR56][R78.64], R82 ;  /* 0x000000524e001986 */ /* 0x0001e2000c101538 */
[C---:B------:R-:W-:Y:S01]  /*31c60*/  LEA R76, P1, R87.reuse, R2, 0x1 ;  /* 0x00000002574c7211 */ /* 0x040fe200078208ff */
[C---:B------:R-:W-:Y:S01]  /*31c70*/  VIADD R85, R87.reuse, UR4 ;  /* 0x0000000457557c36 */ /* 0x040fe20008000000 */
[----:B------:R-:W-:Y:S01]  /*31c80*/  ULDC UR6, c[0x0][0x22c] ;  /* 0x00008b0000067ab9 */ /* 0x000fe20000000800 */
[----:B------:R-:W-:Y:S01]  /*31c90*/  ULDC UR4, c[0x0][0x22c] ;  /* 0x00008b0000047ab9 */ /* 0x000fe20000000800 */
[----:B------:R-:W-:-:S02]  /*31ca0*/  LEA.HI.X.SX32 R77, R87, R248, 0x1, P1 ;  /* 0x000000f8574d7211 */ /* 0x000fc400008f0eff */
[----:B------:R-:W-:Y:S01]  /*31cb0*/  ISETP.LT.AND P1, PT, R0, UR6, !P0 ;  /* 0x0000000600007c0c */ /* 0x000fe2000c721270 */
[----:B------:R-:W-:Y:S01]  /*31cc0*/  VIADD R0, R3, 0x4a ;  /* 0x0000004a03007836 */ /* 0x000fe20000000000 */
[----:B------:R-:W-:Y:S01]  /*31cd0*/  LEA R80, P5, R85, R2, 0x1 ;  /* 0x0000000255507211 */ /* 0x000fe200078a08ff */
[----:B------:R-:W-:-:S03]  /*31ce0*/  ULDC UR6, c[0x0][0x22c] ;  /* 0x00008b0000067ab9 */ /* 0x000fc60000000800 */
[C---:B------:R-:W-:Y:S02]  /*31cf0*/  LEA.HI.X.SX32 R81, R85.reuse, R248, 0x1, P5 ;  /* 0x000000f855517211 */ /* 0x040fe400028f0eff */
[----:B------:R-:W-:Y:S01]  /*31d00*/  ISETP.LT.AND P5, PT, R0, UR4, !P0 ;  /* 0x0000000400007c0c */ /* 0x000fe2000c7a1270 */
[----:B------:R-:W-:Y:S01]  /*31d10*/  ULDC UR4, c[0x0][0x248] ;  /* 0x0000920000047ab9 */ /* 0x000fe20000000800 */
[----:B0-----:R-:W-:Y:S01]  /*31d20*/  PRMT R79, R82, 0x7632, R79 ;  /* 0x00007632524f7816 */ /* 0x001fe2000000004f */
[----:B------:R-:W-:Y:S01]  /*31d30*/  VIADD R85, R85, UR4 ;  /* 0x0000000455557c36 */ /* 0x000fe20008000000 */
[----:B------:R-:W-:Y:S01]  /*31d40*/  ULDC UR4, c[0x0][0x22c] ;  /* 0x00008b0000047ab9 */ /* 0x000fe20000000800 */
[----:B------:R-:W-:Y:S02]  /*31d50*/  VIADD R0, R3, 0x4b ;  /* 0x0000004b03007836 */ /* 0x000fe40000000000 */
[----:B------:R0:W-:Y:S04]  /*31d60*/  @P4 STG.E.U16 desc[UR56][R76.64], R79 ;  /* 0x0000004f4c004986 */ /* 0x0001e8000c101538 */
[----:B------:R1:W-:Y:S01]  /*31d70*/  @P3 STG.E.U16 desc[UR56][R80.64], R83 ;  /* 0x0000005350003986 */ /* 0x0003e2000c101538 */
[----:B------:R-:W-:-:S02]  /*31d80*/  LEA R78, P3, R85, R2, 0x1 ;  /* 0x00000002554e7211 */ /* 0x000fc400078608ff */
        /* <DEDUP_REMOVED lines=15> */
[----:B------:R-:W-:Y:S01]  /*31e80*/  PRMT R79, R60, 0x7632, R79 ;  /* 0x000076323c4f7816 */ /* 0x000fe2000000004f */
[----:B------:R-:W-:Y:S01]  /*31e90*/  @P6 STG.E.U16 desc[UR56][R76.64], R60 ;  /* 0x0000003c4c006986 */ /* 0x000fe2000c101538 */
[----:B------:R-:W-:Y:S02]  /*31ea0*/  LEA.HI.X.SX32 R81, R81, R248, 0x1, P2 ;  /* 0x000000f851517211 */ /* 0x000fe400010f0eff */
[----:B------:R-:W-:Y:S01]  /*31eb0*/  ISETP.LT.AND P3, PT, R0, UR6, !P0 ;  /* 0x0000000600007c0c */ /* 0x000fe2000c761270 */
[----:B------:R-:W-:Y:S01]  /*31ec0*/  VIADD R0, R3, 0x4d ;  /* 0x0000004d03007836 */ /* 0x000fe20000000000 */
[----:B------:R-:W-:Y:S01]  /*31ed0*/  LEA R78, P6, R83, R2, 0x1 ;  /* 0x00000002534e7211 */ /* 0x000fe200078c08ff */
[----:B------:R0:W-:Y:S01]  /*31ee0*/  @P1 STG.E.U16 desc[UR56][R80.64], R79 ;  /* 0x0000004f50001986 */ /* 0x0001e2000c101538 */
[----:B------:R-:W-:Y:S02]  /*31ef0*/  ULDC UR6, c[0x0][0x22c] ;  /* 0x00008b0000067ab9 */ /* 0x000fe40000000800 */
[----:B------:R-:W-:Y:S01]  /*31f00*/  ISETP.LT.AND P2, PT, R0, UR6, !P0 ;  /* 0x0000000600007c0c */ /* 0x000fe2000c741270 */
[----:B------:R-:W-:Y:S01]  /*31f10*/  VIADD R0, R3, 0x4e ;  /* 0x0000004e03007836 */ /* 0x000fe20000000000 */
[----:B------:R-:W-:Y:S01]  /*31f20*/  ULDC UR6, c[0x0][0x22c] ;  /* 0x00008b0000067ab9 */ /* 0x000fe20000000800 */
[C---:B0-----:R-:W-:Y:S01]  /*31f30*/  LEA.HI.X.SX32 R79, R83.reuse, R248, 0x1, P6 ;  /* 0x000000f8534f7211 */ /* 0x041fe200030f0eff */
[----:B------:R-:W-:Y:S01]  /*31f40*/  VIADD R83, R83, UR4 ;  /* 0x0000000453537c36 */ /* 0x000fe20008000000 */
[----:B------:R-:W-:-:S03]  /*31f50*/  ULDC UR4, c[0x0][0x248] ;  /* 0x0000920000047ab9 */ /* 0x000fc60000000800 */
[C---:B------:R-:W-:Y:S01]  /*31f60*/  VIADD R81, R83.reuse, UR4 ;  /* 0x0000000453517c36 */ /* 0x040fe20008000000 */
[----:B------:R-:W-:Y:S01]  /*31f70*/  ULDC UR4, c[0x0][0x248] ;  /* 0x0000920000047ab9 */ /* 0x000fe20000000800 */
[----:B------:R-:W-:Y:S01]  /*31f80*/  ISETP.LT.AND P1, PT, R0, UR6, !P0 ;  /* 0x0000000600007c0c */ /* 0x000fe2000c721270 */
[----:B------:R0:W-:Y:S01]  /*31f90*/  @P5 STG.E.U16 desc[UR56][R78.64], R61 ;  /* 0x0000003d4e005986 */ /* 0x0001e2000c101538 */
[----:B------:R-:W-:Y:S01]  /*31fa0*/  LEA R76, P5, R83, R2, 0x1 ;  /* 0x00000002534c7211 */ /* 0x000fe200078a08ff */
[----:B------:R-:W-:Y:S01]  /*31fb0*/  VIADD R0, R3, 0x4f ;  /* 0x0000004f03007836 */ /* 0x000fe20000000000 */
[----:B------:R-:W-:Y:S01]  /*31fc0*/  ULDC UR6, c[0x0][0x22c] ;  /* 0x00008b0000067ab9 */ /* 0x000fe20000000800 */
[----:B------:R-:W-:Y:S01]  /*31fd0*/  VIADD R85, R81, UR4 ;  /* 0x0000000451557c36 */ /* 0x000fe20008000000 */
[----:B------:R-:W-:Y:S01]  /*31fe0*/  ULDC UR4, c[0x0][0x248] ;  /* 0x0000920000047ab9 */ /* 0x000fe20000000800 */
[----:B------:R-:W-:Y:S02]  /*31ff0*/  LEA.HI.X.SX32 R77, R83, R248, 0x1, P5 ;  /* 0x000000f8534d7211 */ /* 0x000fe400028f0eff */
[----:B------:R-:W-:Y:S01]  /*32000*/  VIADD R87, R85, UR4 ;  /* 0x0000000455577c36 */ /* 0x000fe20008000000 */
[----:B------:R-:W-:Y:S01]  /*32010*/  ISETP.LT.AND P5, PT, R0, UR6, !P0 ;  /* 0x0000000600007c0c */ /* 0x000fe2000c7a1270 */
[----:B------:R-:W-:Y:S01]  /*32020*/  ULDC UR6, c[0x0][0x248] ;  /* 0x0000920000067ab9 */ /* 0x000fe20000000800 */
[----:B------:R-:W-:Y:S01]  /*32030*/  PRMT R60, R61, 0x7632, R60 ;  /* 0x000076323d3c7816 */ /* 0x000fe2000000003c */
[----:B------:R-:W-:Y:S01]  /*32040*/  VIADD R89, R87, UR6 ;  /* 0x0000000657597c36 */ /* 0x000fe20008000000 */
[----:B------:R-:W-:Y:S01]  /*32050*/  ULDC UR4, c[0x0][0x248] ;  /* 0x0000920000047ab9 */ /* 0x000fe20000000800 */
[----:B------:R-:W-:Y:S01]  /*32060*/  VIADD R0, R3, 0x50 ;  /* 0x0000005003007836 */ /* 0x000fe20000000000 */
[----:B------:R-:W-:Y:S01]  /*32070*/  ULDC UR6, c[0x0][0x22c] ;  /* 0x00008b0000067ab9 */ /* 0x000fe20000000800 */
[----:B------:R-:W-:Y:S01]  /*32080*/  VIADD R91, R89, UR4 ;  /* 0x00000004595b7c36 */ /* 0x000fe20008000000 */
[----:B------:R-:W-:Y:S01]  /*32090*/  ULDC UR4, c[0x0][0x248] ;  /* 0x0000920000047ab9 */ /* 0x000fe20000000800 */
[----:B------:R1:W-:Y:S01]  /*320a0*/  @P4 STG.E.U16 desc[UR56][R76.64], R60 ;  /* 0x0000003c4c004986 */ /* 0x0003e2000c101538 */
[----:B0-----:R-:W-:Y:S01]  /*320b0*/  LEA R78, P4, R81, R2, 0x1 ;  /* 0x00000002514e7211 */ /* 0x001fe200078808ff */
[----:B------:R-:W-:Y:S01]  /*320c0*/  VIADD R61, R91, UR4 ;  /* 0x000000045b3d7c36 */ /* 0x000fe20008000000 */
[----:B------:R-:W-:-:S02]  /*320d0*/  ULDC UR4, c[0x0][0x248] ;  /* 0x0000920000047ab9 */ /* 0x000fc40000000800 */
[----:B------:R-:W-:Y:S01]  /*320e0*/  LEA.HI.X.SX32 R79, R81, R248, 0x1, P4 ;  /* 0x000000f8514f7211 */ /* 0x000fe200020f0eff */
[----:B------:R-:W-:Y:S01]  /*320f0*/  VIADD R83, R61, UR4 ;  /* 0x000000043d537c36 */ /* 0x000fe20008000000 */
[----:B------:R-:W-:Y:S01]  /*32100*/  ULDC UR4, c[0x0][0x248] ;  /* 0x0000920000047ab9 */ /* 0x000fe20000000800 */
[----:B------:R-:W-:Y:S02]  /*32110*/  ISETP.LT.AND P4, PT, R0, UR7, !P0 ;  /* 0x0000000700007c0c */ /* 0x000fe4000c781270 */
[----:B------:R-:W-:Y:S01]  /*32120*/  VIADD R81, R83, UR4 ;  /* 0x0000000453517c36 */ /* 0x000fe20008000000 */
[----:B------:R0:W-:Y:S01]  /*32130*/  @P3 STG.E.U16 desc[UR56][R78.64], R62 ;  /* 0x0000003e4e003986 */ /* 0x0001e2000c101538 */
[----:B-1----:R-:W-:Y:S01]  /*32140*/  LEA R76, P3, R85, R2, 0x1 ;  /* 0x00000002554c7211 */ /* 0x002fe200078608ff */
[C---:B------:R-:W-:Y:S01]  /*32150*/  VIADD R0, R3.reuse, 0x51 ;  /* 0x0000005103007836 */ /* 0x040fe20000000000 */
[----:B------:R-:W-:Y:S01]  /*32160*/  ULDC UR4, c[0x0][0x248] ;  /* 0x0000920000047ab9 */ /* 0x000fe20000000800 */
[----:B------:R-:W-:Y:S01]  /*32170*/  PRMT R80, R62, 0x7632, R80 ;  /* 0x000076323e507816 */ /* 0x000fe20000000050 */
[----:B------:R-:W-:Y:S01]  /*32180*/  VIADD R60, R3, 0x52 ;  /* 0x00000052033c7836 */ /* 0x000fe20000000000 */
[----:B------:R-:W-:Y:S01]  /*32190*/  LEA.HI.X.SX32 R77, R85, R248, 0x1, P3 ;  /* 0x000000f8554d7211 */ /* 0x000fe200018f0eff */
[----:B------:R-:W-:Y:S01]  /*321a0*/  VIADD R102, R3, 0x59 ;  /* 0x0000005903667836 */ /* 0x000fe20000000000 */
[----:B------:R-:W-:Y:S01]  /*321b0*/  ISETP.LT.AND P3, PT, R0, UR6, !P0 ;  /* 0x0000000600007c0c */ /* 0x000fe2000c761270 */
[----:B------:R-:W-:Y:S01]  /*321c0*/  ULDC UR6, c[0x0][0x22c] ;  /* 0x00008b0000067ab9 */ /* 0x000fe20000000800 */
[----:B------:R-:W-:Y:S01]  /*321d0*/  LEA R84, P6, R87, R2, 0x1 ;  /* 0x0000000257547211 */ /* 0x000fe200078c08ff */
[----:B------:R-:W-:Y:S01]  /*321e0*/  ULDC UR7, c[0x0][0x248] ;  /* 0x0000920000077ab9 */ /* 0x000fe20000000800 */
[----:B0-----:R-:W-:Y:S01]  /*321f0*/  VIADD R79, R81, UR4 ;  /* 0x00000004514f7c36 */ /* 0x001fe20008000000 */
[----:B------:R-:W-:-:S03]  /*32200*/  ULDC UR4, c[0x0][0x248] ;  /* 0x0000920000047ab9 */ /* 0x000fc60000000800 */
[----:B------:R-:W-:Y:S01]  /*32210*/  VIADD R0, R79, UR4 ;  /* 0x000000044f007c36 */ /* 0x000fe20008000000 */
[----:B------:R-:W-:-:S03]  /*32220*/  ULDC UR4, c[0x0][0x248] ;  /* 0x0000920000047ab9 */ /* 0x000fc60000000800 */
[----:B------:R-:W-:Y:S01]  /*32230*/  VIADD R101, R0, UR4 ;  /* 0x0000000400657c36 */ /* 0x000fe20008000000 */
[----:B------:R-:W-:-:S03]  /*32240*/  ULDC UR4, c[0x0][0x248] ;  /* 0x0000920000047ab9 */ /* 0x000fc60000000800 */
[----:B------:R-:W-:Y:S01]  /*32250*/  VIADD R100, R101, UR4 ;  /* 0x0000000465647c36 */ /* 0x000fe20008000000 */
[----:B------:R-:W-:Y:S01]  /*32260*/  ULDC UR4, c[0x0][0x248] ;  /* 0x0000920000047ab9 */ /* 0x000fe20000000800 */
[----:B------:R0:W-:Y:S01]  /*32270*/  @P2 STG.E.U16 desc[UR56][R76.64], R80 ;  /* 0x000000504c002986 */ /* 0x0001e2000c101538 */
[----:B------:R-:W-:Y:S01]  /*32280*/  ISETP.LT.AND P2, PT, R60, UR6, !P0 ;  /* 0x000000063c007c0c */ /* 0x000fe2000c741270 */
[----:B------:R-:W-:Y:S01]  /*32290*/  VIADD R99, R100, UR4 ;  /* 0x0000000464637c36 */ /* 0x000fe20008000000 */
[----:B------:R-:W-:Y:S01]  /*322a0*/  LEA.HI.X.SX32 R85, R87, R248, 0x1, P6 ;  /* 0x000000f857557211 */ /* 0x000fe200030f0eff */
[----:B------:R-:W-:Y:S01]  /*322b0*/  ULDC UR6, c[0x0][0x248] ;  /* 0x0000920000067ab9 */ /* 0x000fe20000000800 */
[----:B------:R-:W-:Y:S01]  /*322c0*/  ULDC UR4, c[0x0][0x248] ;  /* 0x0000920000047ab9 */ /* 0x000fe20000000800 */
[----:B------:R-:W-:Y:S01]  /*322d0*/  VIADD R98, R99, UR6 ;  /* 0x0000000663627c36 */ /* 0x000fe20008000000 */
[----:B------:R-:W-:Y:S01]  /*322e0*/  ULDC UR6, c[0x0][0x248] ;  /* 0x0000920000067ab9 */ /* 0x000fe20000000800 */
[----:B------:R1:W-:Y:S01]  /*322f0*/  @P1 STG.E.U16 desc[UR56][R84.64], R63 ;  /* 0x0000003f54001986 */ /* 0x0003e2000c101538 */
[----:B------:R-:W-:-:S02]  /*32300*/  VIADD R60, R3, 0x53 ;  /* 0x00000053033c7836 */ /* 0x000fc40000000000 */
[----:B------:R-:W-:Y:S01]  /*32310*/  VIADD R97, R98, UR4 ;  /* 0x0000000462617c36 */ /* 0x000fe20008000000 */
[----:B0-----:R-:W-:Y:S01]  /*32320*/  LEA R76, P1, R89, R2, 0x1 ;  /* 0x00000002594c7211 */ /* 0x001fe200078208ff */
[----:B------:R-:W-:Y:S02]  /*32330*/  ULDC UR4, c[0x0][0x22c] ;  /* 0x00008b0000047ab9 */ /* 0x000fe40000000800 */
[----:B------:R-:W-:Y:S01]  /*32340*/  VIADD R96, R97, UR6 ;  /* 0x0000000661607c36 */ /* 0x000fe20008000000 */
[----:B------:R-:W-:Y:S01]  /*32350*/  LEA.HI.X.SX32 R77, R89, R248, 0x1, P1 ;  /* 0x000000f8594d7211 */ /* 0x000fe200008f0eff */
[----:B------:R-:W-:Y:S01]  /*32360*/  ULDC UR6, c[0x0][0x22c] ;  /* 0x00008b0000067ab9 */ /* 0x000fe20000000800 */
[----:B------:R-:W-:Y:S01]  /*32370*/  ISETP.LT.AND P1, PT, R60, UR4, !P0 ;  /* 0x000000043c007c0c */ /* 0x000fe2000c721270 */
[----:B------:R-:W-:Y:S01]  /*32380*/  ULDC UR4, c[0x0][0x248] ;  /* 0x0000920000047ab9 */ /* 0x000fe20000000800 */
[----:B------:R-:W-:Y:S01]  /*32390*/  PRMT R78, R63, 0x7632, R78 ;  /* 0x000076323f4e7816 */ /* 0x000fe2000000004e */
[----:B------:R-:W-:Y:S01]  /*323a0*/  VIADD R95, R96, UR4 ;  /* 0x00000004605f7c36 */ /* 0x000fe20008000000 */
[----:B------:R-:W-:-:S03]  /*323b0*/  ULDC UR4, c[0x0][0x248] ;  /* 0x0000920000047ab9 */ /* 0x000fc60000000800 */
[----:B------:R-:W-:Y:S01]  /*323c0*/  VIADD R94, R95, UR4 ;  /* 0x000000045f5e7c36 */ /* 0x000fe20008000000 */
[----:B------:R0:W-:Y:S01]  /*323d0*/  @P5 STG.E.U16 desc[UR56][R76.64], R78 ;  /* 0x0000004e4c005986 */ /* 0x0001e2000c101538 */
[----:B------:R-:W-:Y:S01]  /*323e0*/  ULDC UR4, c[0x0][0x248] ;  /* 0x0000920000047ab9 */ /* 0x000fe20000000800 */
[C---:B------:R-:W-:Y:S01]  /*323f0*/  LEA R62, P5, R91.reuse, R2, 0x1 ;  /* 0x000000025b3e7211 */ /* 0x040fe200078a08ff */
[----:B------:R-:W-:Y:S01]  /*32400*/  VIADD R93, R94, UR4 ;  /* 0x000000045e5d7c36 */ /* 0x000fe20008000000 */
[----:B------:R-:W-:Y:S02]  /*32410*/  ULDC UR4, c[0x0][0x248] ;  /* 0x0000920000047ab9 */ /* 0x000fe40000000800 */
[----:B-1----:R-:W-:Y:S01]  /*32420*/  LEA.HI.X.SX32 R63, R91, R248, 0x1, P5 ;  /* 0x000000f85b3f7211 */ /* 0x002fe200028f0eff */
[----:B------:R-:W-:Y:S01]  /*32430*/  VIADD R91, R93, UR4 ;  /* 0x000000045d5b7c36 */ /* 0x000fe20008000000 */
[----:B------:R-:W-:Y:S01]  /*32440*/  ULDC UR4, c[0x0][0x248] ;  /* 0x0000920000047ab9 */ /* 0x000fe20000000800 */
[----:B------:R-:W-:-:S02]  /*32450*/  VIADD R60, R3, 0x54 ;  /* 0x00000054033c7836 */ /* 0x000fc40000000000 */
[----:B------:R-:W-:Y:S01]  /*32460*/  VIADD R92, R91, UR4 ;  /* 0x000000045b5c7c36 */ /* 0x000fe20008000000 */
[----:B------:R-:W-:Y:S02]  /*32470*/  ULDC UR4, c[0x0][0x248] ;  /* 0x0000920000047ab9 */ /* 0x000fe40000000800 */
[----:B------:R-:W-:Y:S01]  /*32480*/  ISETP.LT.AND P5, PT, R60, UR6, !P0 ;  /* 0x000000063c007c0c */ /* 0x000fe2000c7a1270 */
[----:B------:R-:W-:Y:S01]  /*32490*/  VIADD R60, R92, UR4 ;  /* 0x000000045c3c7c36 */ /* 0x000fe20008000000 */
[----:B------:R-:W-:Y:S01]  /*324a0*/  ULDC UR4, c[0x0][0x248] ;  /* 0x0000920000047ab9 */ /* 0x000fe20000000800 */
[----:B------:R1:W-:Y:S01]  /*324b0*/  @P4 STG.E.U16 desc[UR56][R62.64], R68 ;  /* 0x000000443e004986 */ /* 0x0003e2000c101538 */
[----:B------:R-:W-:Y:S01]  /*324c0*/  PRMT R80, R68, 0x7632, R80 ;  /* 0x0000763244507816 */ /* 0x000fe20000000050 */
[----:B------:R-:W-:Y:S01]  /*324d0*/  VIADD R90, R60, UR4 ;  /* 0x000000043c5a7c36 */ /* 0x000fe20008000000 */
[----:B0-----:R-:W-:Y:S01]  /*324e0*/  LEA R76, P4, R61, R2, 0x1 ;  /* 0x000000023d4c7211 */ /* 0x001fe200078808ff */
[----:B------:R-:W-:Y:S01]  /*324f0*/  ULDC UR4, c[0x0][0x248] ;  /* 0x0000920000047ab9 */ /* 0x000fe20000000800 */
[----:B------:R-:W-:Y:S01]  /*32500*/  VIADD R78, R3, 0x55 ;  /* 0x00000055034e7836 */ /* 0x000fe20000000000 */
[----:B------:R-:W-:Y:S01]  /*32510*/  ULDC UR6, c[0x0][0x22c] ;  /* 0x00008b0000067ab9 */ /* 0x000fe20000000800 */
[----:B------:R-:W-:Y:S01]  /*32520*/  LEA.HI.X.SX32 R77, R61, R248, 0x1, P4 ;  /* 0x000000f83d4d7211 */ /* 0x000fe200020f0eff */
[----:B-1----:R-:W-:Y:S01]  /*32530*/  VIADD R62, R90, UR4 ;  /* 0x000000045a3e7c36 */ /* 0x002fe20008000000 */
[----:B------:R-:W-:-:S03]  /*32540*/  ULDC UR4, c[0x0][0x248] ;  /* 0x0000920000047ab9 */ /* 0x000fc60000000800 */
[----:B------:R-:W-:Y:S01]  /*32550*/  VIADD R61, R62, UR4 ;  /* 0x000000043e3d7c36 */ /* 0x000fe20008000000 */
[----:B------:R-:W-:Y:S01]  /*32560*/  ULDC UR4, c[0x0][0x248] ;  /* 0x0000920000047ab9 */ /* 0x000fe20000000800 */
[----:B------:R0:W-:Y:S01]  /*32570*/  @P3 STG.E.U16 desc[UR56][R76.64], R80 ;  /* 0x000000504c003986 */ /* 0x0001e2000c101538 */
[----:B------:R-:W-:Y:S01]  /*32580*/  VIADD R68, R3, 0x56 ;  /* 0x0000005603447836 */ /* 0x000fe20000000000 */
[----:B------:R-:W-:Y:S01]  /*32590*/  ISETP.LT.AND P4, PT, R78, UR6, !P0 ;  /* 0x000000064e007c0c */ /* 0x000fe2000c781270 */
[----:B------:R-:W-:Y:S01]  /*325a0*/  VIADD R63, R61, UR4 ;  /* 0x000000043d3f7c36 */ /* 0x000fe20008000000 */
[----:B------:R-:W-:Y:S01]  /*325b0*/  ULDC UR6, c[0x0][0x248] ;  /* 0x0000920000067ab9 */ /* 0x000fe20000000800 */
[----:B------:R-:W-:Y:S02]  /*325c0*/  ULDC UR4, c[0x0][0x22c] ;  /* 0x00008b0000047ab9 */ /* 0x000fe40000000800 */
[----:B------:R-:W-:Y:S01]  /*325d0*/  VIADD R87, R63, UR6 ;  /* 0x000000063f577c36 */ /* 0x000fe20008000000 */
[----:B------:R-:W-:Y:S01]  /*325e0*/  ULDC UR6, c[0x0][0x248] ;  /* 0x0000920000067ab9 */ /* 0x000fe20000000800 */
[----:B0-----:R-:W-:-:S04]  /*325f0*/  LEA R76, P3, R83, R2, 0x1 ;  /* 0x00000002534c7211 */ /* 0x001fc800078608ff */
[----:B------:R-:W-:Y:S02]  /*32600*/  LEA.HI.X.SX32 R77, R83, R248, 0x1, P3 ;  /* 0x000000f8534d7211 */ /* 0x000fe400018f0eff */
[----:B------:R-:W-:Y:S01]  /*32610*/  ISETP.LT.AND P3, PT, R68, UR4, !P0 ;  /* 0x0000000444007c0c */ /* 0x000fe2000c761270 */
[----:B------:R-:W-:Y:S02]  /*32620*/  ULDC UR4, c[0x0][0x248] ;  /* 0x0000920000047ab9 */ /* 0x000fe40000000800 */
[----:B------:R-:W-:Y:S01]  /*32630*/  VIADD R85, R87, UR4 ;  /* 0x0000000457557c36 */ /* 0x000fe20008000000 */
[----:B------:R-:W-:-:S03]  /*32640*/  ULDC UR4, c[0x0][0x248] ;  /* 0x0000920000047ab9 */ /* 0x000fc60000000800 */
[----:B------:R-:W-:Y:S01]  /*32650*/  VIADD R86, R85, UR4 ;  /* 0x0000000455567c36 */ /* 0x000fe20008000000 */
[----:B------:R-:W-:Y:S01]  /*32660*/  ULDC UR4, c[0x0][0x248] ;  /* 0x0000920000047ab9 */ /* 0x000fe20000000800 */
[----:B------:R0:W-:Y:S01]  /*32670*/  @P2 STG.E.U16 desc[UR56][R76.64], R69 ;  /* 0x000000454c002986 */ /* 0x0001e2000c101538 */
[----:B------:R-:W-:Y:S02]  /*32680*/  VIADD R78, R3, 0x57 ;  /* 0x00000057034e7836 */ /* 0x000fe40000000000 */
[----:B------:R-:W-:Y:S01]  /*32690*/  VIADD R84, R86, UR4 ;  /* 0x0000000456547c36 */ /* 0x000fe20008000000 */
[----:B------:R-:W-:-:S03]  /*326a0*/  ULDC UR4, c[0x0][0x22c] ;  /* 0x00008b0000047ab9 */ /* 0x000fc60000000800 */
[----:B------:R-:W-:Y:S01]  /*326b0*/  VIADD R68, R84, UR6 ;  /* 0x0000000654447c36 */ /* 0x000fe20008000000 */
[----:B------:R-:W-:Y:S01]  /*326c0*/  PRMT R80, R69, 0x7632, R80 ;  /* 0x0000763245507816 */ /* 0x000fe20000000050 */
        /* <DEDUP_REMOVED lines=9> */
[----:B------:R0:W-:Y:S02]  /*32760*/  @P1 STG.E.U16 desc[UR56][R76.64], R80 ;  /* 0x000000504c001986 */ /* 0x0001e4000c101538 */
[----:B------:R-:W-:Y:S01]  /*32770*/  VIADD R81, R83, UR4 ;  /* 0x0000000453517c36 */ /* 0x000fe20008000000 */
[----:B------:R-:W-:-:S03]  /*32780*/  ULDC UR4, c[0x0][0x248] ;  /* 0x0000920000047ab9 */ /* 0x000fc60000000800 */
[----:B------:R-:W-:Y:S01]  /*32790*/  VIADD R82, R81, UR4 ;  /* 0x0000000451527c36 */ /* 0x000fe20008000000 */
[----:B------:R-:W-:Y:S01]  /*327a0*/  ULDC UR4, c[0x0][0x248] ;  /* 0x0000920000047ab9 */ /* 0x000fe20000000800 */
[----:B0-----:R-:W-:Y:S01]  /*327b0*/  LEA R76, P1, R79, R2, 0x1 ;  /* 0x000000024f4c7211 */ /* 0x001fe200078208ff */
[----:B------:R-:W-:-:S03]  /*327c0*/  VIADD R78, R3, 0x58 ;  /* 0x00000058034e7836 */ /* 0x000fc60000000000 */
[----:B------:R-:W-:Y:S01]  /*327d0*/  LEA.HI.X.SX32 R77, R79, R248, 0x1, P1 ;  /* 0x000000f84f4d7211 */ /* 0x000fe200008f0eff */
[----:B------:R-:W-:Y:S01]  /*327e0*/  VIADD R79, R82, UR4 ;  /* 0x00000004524f7c36 */ /* 0x000fe20008000000 */
[----:B------:R-:W-:-:S03]  /*327f0*/  ULDC UR4, c[0x0][0x248] ;  /* 0x0000920000047ab9 */ /* 0x000fc60000000800 */
[----:B------:R-:W-:Y:S01]  /*32800*/  VIADD R80, R79, UR4 ;  /* 0x000000044f507c36 */ /* 0x000fe20008000000 */
[----:B------:R-:W-:Y:S01]  /*32810*/  ULDC UR4, c[0x0][0x248] ;  /* 0x0000920000047ab9 */ /* 0x000fe20000000800 */
[----:B------:R-:W-:Y:S01]  /*32820*/  ISETP.LT.AND P1, PT, R78, UR6, !P0 ;  /* 0x000000064e007c0c */ /* 0x000fe2000c721270 */
[----:B------:R0:W-:Y:S01]  /*32830*/  @P5 STG.E.U16 desc[UR56][R76.64], R70 ;  /* 0x000000464c005986 */ /* 0x0001e2000c101538 */
[----:B------:R-:W-:Y:S01]  /*32840*/  VIADD R78, R80, UR4 ;  /* 0x00000004504e7c36 */ /* 0x000fe20008000000 */
[----:B------:R-:W-:Y:S01]  /*32850*/  ULDC UR4, c[0x0][0x248] ;  /* 0x0000920000047ab9 */ /* 0x000fe20000000800 */
[----:B------:R-:W-:Y:S01]  /*32860*/  LEA R88, P5, R0, R2, 0x1 ;  /* 0x0000000200587211 */ /* 0x000fe200078a08ff */
[----:B------:R-:W-:Y:S01]  /*32870*/  ULDC UR6, c[0x0][0x22c] ;  /* 0x00008b0000067ab9 */ /* 0x000fe20000000800 */
[----:B------:R-:W-:Y:S02]  /*32880*/  PRMT R103, R70, 0x7632, R103 ;  /* 0x0000763246677816 */ /* 0x000fe40000000067 */
[----:B------:R-:W-:Y:S01]  /*32890*/  LEA.HI.X.SX32 R89, R0, R248, 0x1, P5 ;  /* 0x000000f800597211 */ /* 0x000fe200028f0eff */
[----:B0-----:R-:W-:Y:S01]  /*328a0*/  VIADD R77, R78, UR4 ;  /* 0x000000044e4d7c36 */ /* 0x001fe20008000000 */
[----:B------:R-:W-:Y:S01]  /*328b0*/  ULDC UR4, c[0x0][0x248] ;  /* 0x0000920000047ab9 */ /* 0x000fe20000000800 */
[----:B------:R-:W-:-:S02]  /*328c0*/  VIADD R0, R3, 0x5a ;  /* 0x0000005a03007836 */ /* 0x000fc40000000000 */
[----:B------:R-:W-:Y:S01]  /*328d0*/  VIADD R76, R77, UR4 ;  /* 0x000000044d4c7c36 */ /* 0x000fe20008000000 */
[----:B------:R-:W-:Y:S01]  /*328e0*/  ULDC UR4, c[0x0][0x248] ;  /* 0x0000920000047ab9 */ /* 0x000fe20000000800 */
[----:B------:R-:W-:Y:S01]  /*328f0*/  ISETP.LT.AND P5, PT, R102, UR6, !P0 ;  /* 0x0000000666007c0c */ /* 0x000fe2000c7a1270 */
[----:B------:R-:W-:Y:S01]  /*32900*/  ULDC UR6, c[0x0][0x22c] ;  /* 0x00008b0000067ab9 */ /* 0x000fe20000000800 */
[----:B------:R-:W-:Y:S01]  /*32910*/  VIADD R70, R76, UR4 ;  /* 0x000000044c467c36 */ /* 0x000fe20008000000 */
[----:B------:R0:W-:Y:S01]  /*32920*/  @P4 STG.E.U16 desc[UR56][R88.64], R103 ;  /* 0x0000006758004986 */ /* 0x0001e2000c101538 */
[----:B------:R-:W-:Y:S01]  /*32930*/  ULDC UR4, c[0x0][0x248] ;  /* 0x0000920000047ab9 */ /* 0x000fe20000000800 */
[----:B------:R-:W-:Y:S01]  /*32940*/  ISETP.LT.AND P4, PT, R0, UR6, !P0 ;  /* 0x0000000600007c0c */ /* 0x000fe2000c781270 */
[----:B------:R-:W-:Y:S01]  /*32950*/  VIADD R0, R70, UR4 ;  /* 0x0000000446007c36 */ /* 0x000fe20008000000 */
[----:B------:R-:W-:Y:S01]  /*32960*/  ULDC UR4, c[0x0][0x248] ;  /* 0x0000920000047ab9 */ /* 0x000fe20000000800 */
[----:B------:R-:W-:-:S02]  /*32970*/  ULDC UR6, c[0x0][0x248] ;  /* 0x0000920000067ab9 */ /* 0x000fc40000000800 */
[----:B------:R-:W-:Y:S01]  /*32980*/  VIADD R161, R0, UR4 ;  /* 0x0000000400a17c36 */ /* 0x000fe20008000000 */
[----:B------:R-:W-:Y:S01]  /*32990*/  ULDC UR4, c[0x0][0x248] ;  /* 0x0000920000047ab9 */ /* 0x000fe20000000800 */
[----:B0-----:R-:W-:Y:S02]  /*329a0*/  LEA R88, P6, R101, R2, 0x1 ;  /* 0x0000000265587211 */ /* 0x001fe400078c08ff */
[----:B------:R-:W-:Y:S01]  /*329b0*/  VIADD R126, R161, UR6 ;  /* 0x00000006a17e7c36 */ /* 0x000fe20008000000 */
[----:B------:R-:W-:Y:S01]  /*329c0*/  ULDC UR6, c[0x0][0x248] ;  /* 0x0000920000067ab9 */ /* 0x000fe20000000800 */
[----:B------:R-:W-:Y:S02]  /*329d0*/  LEA.HI.X.SX32 R89, R101, R248, 0x1, P6 ;  /* 0x000000f865597211 */ /* 0x000fe400030f0eff */
[----:B------:R-:W-:Y:S01]  /*329e0*/  VIADD R57, R126, UR4 ;  /* 0x000000047e397c36 */ /* 0x000fe20008000000 */
[----:B------:R-:W-:Y:S01]  /*329f0*/  ULDC UR4, c[0x0][0x22c] ;  /* 0x00008b0000047ab9 */ /* 0x000fe20000000800 */
[----:B------:R-:W-:Y:S01]  /*32a00*/  VIADD R102, R3, 0x5b ;  /* 0x0000005b03667836 */ /* 0x000fe20000000000 */
[----:B------:R0:W-:Y:S01]  /*32a10*/  @P3 STG.E.U16 desc[UR56][R88.64], R71 ;  /* 0x0000004758003986 */ /* 0x0001e2000c101538 */
        /* <DEDUP_REMOVED lines=10> */
[----:B------:R-:W-:-:S03]  /*32ac0*/  ULDC UR4, c[0x0][0x248] ;  /* 0x0000920000047ab9 */ /* 0x000fc60000000800 */
        /* <DEDUP_REMOVED lines=14> */
[----:B------:R0:W-:Y:S01]  /*32bb0*/  @P1 STG.E.U16 desc[UR56][R88.64], R64 ;  /* 0x0000004058001986 */ /* 0x0001e2000c101538 */
[----:B------:R-:W-:Y:S01]  /*32bc0*/  ISETP.LT.AND P2, PT, R71, UR6, !P0 ;  /* 0x0000000647007c0c */ /* 0x000fe2000c741270 */
[----:B------:R-:W-:Y:S01]  /*32bd0*/  VIADD R58, R59, UR4 ;  /* 0x000000043b3a7c36 */ /* 0x000fe20008000000 */
[----:B------:R-:W-:Y:S01]  /*32be0*/  PRMT R71, R64, 0x7632, R71 ;  /* 0x0000763240477816 */ /* 0x000fe20000000047 */
[----:B------:R-:W-:Y:S01]  /*32bf0*/  ULDC UR4, c[0x0][0x248] ;  /* 0x0000920000047ab9 */ /* 0x000fe20000000800 */
[----:B------:R-:W-:Y:S01]  /*32c00*/  ULDC UR6, c[0x0][0x22c] ;  /* 0x00008b0000067ab9 */ /* 0x000fe20000000800 */
[----:B------:R-:W-:Y:S01]  /*32c10*/  VIADD R158, R58, UR4 ;  /* 0x000000043a9e7c36 */ /* 0x000fe20008000000 */
[----:B------:R-:W-:Y:S01]  /*32c20*/  ULDC UR4, c[0x0][0x248] ;  /* 0x0000920000047ab9 */ /* 0x000fe20000000800 */
[----:B0-----:R-:W-:Y:S01]  /*32c30*/  LEA R88, P1, R98, R2, 0x1 ;  /* 0x0000000262587211 */ /* 0x001fe200078208ff */
[----:B------:R-:W-:-:S03]  /*32c40*/  VIADD R64, R3, 0x5d ;  /* 0x0000005d03407836 */ /* 0x000fc60000000000 */
[----:B------:R-:W-:Y:S01]  /*32c50*/  LEA.HI.X.SX32 R89, R98, R248, 0x1, P1 ;  /* 0x000000f862597211 */ /* 0x000fe200008f0eff */
[----:B------:R-:W-:Y:S01]  /*32c60*/  VIADD R130, R158, UR4 ;  /* 0x000000049e827c36 */ /* 0x000fe20008000000 */
[----:B------:R-:W-:Y:S01]  /*32c70*/  ISETP.LT.AND P1, PT, R64, UR6, !P0 ;  /* 0x0000000640007c0c */ /* 0x000fe2000c721270 */
[----:B------:R-:W-:Y:S01]  /*32c80*/  VIADD R64, R3, 0x5e ;  /* 0x0000005e03407836 */ /* 0x000fe20000000000 */
[----:B------:R-:W-:Y:S01]  /*32c90*/  ULDC UR6, c[0x0][0x248] ;  /* 0x0000920000067ab9 */ /* 0x000fe20000000800 */
[----:B------:R0:W-:Y:S01]  /*32ca0*/  @P5 STG.E.U16 desc[UR56][R88.64], R71 ;  /* 0x0000004758005986 */ /* 0x0001e2000c101538 */
[----:B------:R-:W-:Y:S01]  /*32cb0*/  ULDC UR4, c[0x0][0x22c] ;  /* 0x00008b0000047ab9 */ /* 0x000fe20000000800 */
        /* <DEDUP_REMOVED lines=12> */
[----:B------:R-:W-:Y:S01]  /*32d80*/  LEA R64, P4, R96, R2, 0x1 ;  /* 0x0000000260407211 */ /* 0x000fe200078808ff */
[----:B------:R-:W-:Y:S02]  /*32d90*/  ULDC UR4, c[0x0][0x248] ;  /* 0x0000920000047ab9 */ /* 0x000fe40000000800 */
[----:B------:R-:W-:Y:S01]  /*32da0*/  VIADD R45, R156, UR4 ;  /* 0x000000049c2d7c36 */ /* 0x000fe20008000000 */
[----:B------:R-:W-:Y:S01]  /*32db0*/  ULDC UR4, c[0x0][0x248] ;  /* 0x0000920000047ab9 */ /* 0x000fe20000000800 */
[----:B------:R-:W-:Y:S01]  /*32dc0*/  VIADD R71, R3, 0x6f ;  /* 0x0000006f03477836 */ /* 0x000fe20000000000 */
[----:B0-----:R-:W-:-:S02]  /*32dd0*/  PRMT R88, R65, 0x7632, R88 ;  /* 0x0000763241587816 */ /* 0x001fc40000000058 */
[----:B------:R-:W-:Y:S01]  /*32de0*/  LEA.HI.X.SX32 R65, R96, R248, 0x1, P4 ;  /* 0x000000f860417211 */ /* 0x000fe200020f0eff */
[----:B------:R-:W-:Y:S01]  /*32df0*/  VIADD R44, R45, UR4 ;  /* 0x000000042d2c7c36 */ /* 0x000fe20008000000 */
[----:B------:R-:W-:Y:S01]  /*32e00*/  ULDC UR4, c[0x0][0x248] ;  /* 0x0000920000047ab9 */ /* 0x000fe20000000800 */
[----:B------:R-:W-:Y:S01]  /*32e10*/  ISETP.LT.AND P4, PT, R71, UR5, !P0 ;  /* 0x0000000547007c0c */ /* 0x000fe2000c781270 */
[----:B------:R-:W-:Y:S01]  /*32e20*/  VIADD R71, R3, 0x6e ;  /* 0x0000006e03477836 */ /* 0x000fe20000000000 */
[----:B------:R0:W-:Y:S01]  /*32e30*/  @P3 STG.E.U16 desc[UR56][R64.64], R88 ;  /* 0x0000005840003986 */ /* 0x0001e2000c101538 */
        /* <DEDUP_REMOVED lines=14> */
[----:B------:R-:W-:Y:S01]  /*32f20*/  PRMT R71, R66, 0x7632, R71 ;  /* 0x0000763242477816 */ /* 0x000fe20000000047 */
[----:B------:R-:W-:Y:S01]  /*32f30*/  VIADD R153, R46, UR4 ;  /* 0x000000042e997c36 */ /* 0x000fe20008000000 */
[----:B------:R-:W-:-:S03]  /*32f40*/  ULDC UR4, c[0x0][0x22c] ;  /* 0x00008b0000047ab9 */ /* 0x000fc60000000800 */
[----:B------:R-:W-:Y:S01]  /*32f50*/  VIADD R152, R153, UR5 ;  /* 0x0000000599987c36 */ /* 0x000fe20008000000 */
[----:B------:R-:W-:Y:S01]  /*32f60*/  ULDC UR5, c[0x0][0x22c] ;  /* 0x00008b0000057ab9 */ /* 0x000fe20000000800 */
[----:B0-----:R-:W-:Y:S01]  /*32f70*/  LEA R64, P2, R94, R2, 0x1 ;  /* 0x000000025e407211 */ /* 0x001fe200078408ff */
[----:B------:R-:W-:-:S03]  /*32f80*/  VIADD R66, R3, 0x6d ;  /* 0x0000006d03427836 */ /* 0x000fc60000000000 */
        /* <DEDUP_REMOVED lines=32> */
[----:B------:R0:W-:Y:S01]  /*33190*/  @P5 STG.E.U16 desc[UR56][R64.64], R67 ;  /* 0x0000004340005986 */ /* 0x0001e2000c101538 */
[----:B------:R-:W-:Y:S02]  /*331a0*/  ULDC UR8, c[0x0][0x248] ;  /* 0x0000920000087ab9 */ /* 0x000fe40000000800 */
[----:B------:R-:W-:Y:S01]  /*331b0*/  VIADD R33, R146, UR9 ;  /* 0x0000000992217c36 */ /* 0x000fe20008000000 */
[----:B------:R-:W-:Y:S01]  /*331c0*/  LEA R104, P5, R91, R2, 0x1 ;  /* 0x000000025b687211 */ /* 0x000fe200078a08ff */
[----:B------:R-:W-:Y:S02]  /*331d0*/  ULDC UR9, c[0x0][0x248] ;  /* 0x0000920000097ab9 */ /* 0x000fe40000000800 */
[----:B------:R-:W-:Y:S01]  /*331e0*/  VIADD R32, R33, UR4 ;  /* 0x0000000421207c36 */ /* 0x000fe20008000000 */
[----:B------:R-:W-:Y:S01]  /*331f0*/  LEA.HI.X.SX32 R105, R91, R248, 0x1, P5 ;  /* 0x000000f85b697211 */ /* 0x000fe200028f0eff */
[----:B------:R-:W-:-:S02]  /*33200*/  ULDC UR4, c[0x0][0x248] ;  /* 0x0000920000047ab9 */ /* 0x000fc40000000800 */
[----:B------:R-:W-:Y:S01]  /*33210*/  VIADD R145, R32, UR10 ;  /* 0x0000000a20917c36 */ /* 0x000fe20008000000 */
[-C--:B------:R-:W-:Y:S01]  /*33220*/  LEA R244, P6, R92, R2.reuse, 0x1 ;  /* 0x000000025cf47211 */ /* 0x080fe200078c08ff */
[----:B------:R-:W-:Y:S01]  /*33230*/  VIADD R66, R3, 0x5f ;  /* 0x0000005f03427836 */ /* 0x000fe20000000000 */
[----:B------:R-:W-:Y:S01]  /*33240*/  LEA R106, P5, R60, R2, 0x1 ;  /* 0x000000023c6a7211 */ /* 0x000fe200078a08ff */
[----:B------:R-:W-:Y:S01]  /*33250*/  VIADD R144, R145, UR11 ;  /* 0x0000000b91907c36 */ /* 0x000fe20008000000 */
[-C--:B------:R-:W-:Y:S01]  /*33260*/  LEA.HI.X.SX32 R245, R92, R248.reuse, 0x1, P6 ;  /* 0x000000f85cf57211 */ /* 0x080fe200030f0eff */
[----:B------:R-:W-:Y:S01]  /*33270*/  ULDC UR11, c[0x0][0x248] ;  /* 0x00009200000b7ab9 */ /* 0x000fe20000000800 */
[----:B0-----:R-:W-:Y:S01]  /*33280*/  PRMT R67, R67, 0x7632, R67 ;  /* 0x0000763243437816 */ /* 0x001fe20000000043 */
[----:B------:R-:W-:Y:S01]  /*33290*/  VIADD R39, R144, UR6 ;  /* 0x0000000690277c36 */ /* 0x000fe20008000000 */
[----:B------:R-:W-:Y:S01]  /*332a0*/  LEA.HI.X.SX32 R107, R60, R248, 0x1, P5 ;  /* 0x000000f83c6b7211 */ /* 0x000fe200028f0eff */
[----:B------:R-:W-:Y:S01]  /*332b0*/  ULDC UR6, c[0x0][0x248] ;  /* 0x0000920000067ab9 */ /* 0x000fe20000000800 */
[----:B------:R-:W-:Y:S01]  /*332c0*/  ULDC UR10, c[0x0][0x248] ;  /* 0x00009200000a7ab9 */ /* 0x000fe20000000800 */
[----:B------:R-:W-:Y:S01]  /*332d0*/  VIADD R38, R39, UR7 ;  /* 0x0000000727267c36 */ /* 0x000fe20008000000 */
[----:B------:R-:W-:Y:S01]  /*332e0*/  LEA R102, P6, R90, R2, 0x1 ;  /* 0x000000025a667211 */ /* 0x000fe200078c08ff */
[----:B------:R-:W-:-:S02]  /*332f0*/  ULDC UR7, c[0x0][0x248] ;  /* 0x0000920000077ab9 */ /* 0x000fc40000000800 */
[----:B------:R-:W-:Y:S01]  /*33300*/  VIADD R143, R38, UR5 ;  /* 0x00000005268f7c36 */ /* 0x000fe20008000000 */
[----:B------:R-:W-:Y:S01]  /*33310*/  LEA R246, P5, R62, R2, 0x1 ;  /* 0x000000023ef67211 */ /* 0x000fe200078a08ff */
[----:B------:R-:W-:Y:S02]  /*33320*/  ULDC UR5, c[0x0][0x248] ;  /* 0x0000920000057ab9 */ /* 0x000fe40000000800 */
[----:B------:R-:W-:Y:S01]  /*33330*/  VIADD R142, R143, UR8 ;  /* 0x000000088f8e7c36 */ /* 0x000fe20008000000 */
[-C--:B------:R-:W-:Y:S01]  /*33340*/  LEA.HI.X.SX32 R103, R90, R248.reuse, 0x1, P6 ;  /* 0x000000f85a677211 */ /* 0x080fe200030f0eff */
[----:B------:R-:W-:Y:S02]  /*33350*/  ULDC UR8, c[0x0][0x248] ;  /* 0x0000920000087ab9 */ /* 0x000fe40000000800 */
[----:B------:R-:W-:Y:S01]  /*33360*/  VIADD R27, R142, UR4 ;  /* 0x000000048e1b7c36 */ /* 0x000fe20008000000 */
[----:B------:R-:W-:Y:S01]  /*33370*/  LEA.HI.X.SX32 R247, R62, R248, 0x1, P5 ;  /* 0x000000f83ef77211 */ /* 0x000fe200028f0eff */
[----:B------:R-:W-:-:S02]  /*33380*/  ULDC UR4, c[0x0][0x248] ;  /* 0x0000920000047ab9 */ /* 0x000fc40000000800 */
[----:B------:R-:W-:Y:S01]  /*33390*/  VIADD R26, R27, UR9 ;  /* 0x000000091b1a7c36 */ /* 0x000fe20008000000 */
[-C--:B------:R-:W-:Y:S01]  /*333a0*/  LEA R60, P6, R61, R2.reuse, 0x1 ;  /* 0x000000023d3c7211 */ /* 0x080fe200078c08ff */
[----:B------:R-:W-:Y:S01]  /*333b0*/  ULDC UR9, c[0x0][0x248] ;  /* 0x0000920000097ab9 */ /* 0x000fe20000000800 */
[----:B------:R-:W-:Y:S01]  /*333c0*/  LEA R100, P5, R63, R2, 0x1 ;  /* 0x000000023f647211 */ /* 0x000fe200078a08ff */
[----:B------:R-:W-:Y:S01]  /*333d0*/  VIADD R141, R26, UR6 ;  /* 0x000000061a8d7c36 */ /* 0x000fe20008000000 */
[-C--:B------:R-:W-:Y:S01]  /*333e0*/  LEA.HI.X.SX32 R61, R61, R248.reuse, 0x1, P6 ;  /* 0x000000f83d3d7211 */ /* 0x080fe200030f0eff */
[----:B------:R-:W-:Y:S01]  /*333f0*/  ULDC UR6, c[0x0][0x22c] ;  /* 0x00008b0000067ab9 */ /* 0x000fe20000000800 */
[----:B------:R-:W-:Y:S01]  /*33400*/  LEA.HI.X.SX32 R101, R63, R248, 0x1, P5 ;  /* 0x000000f83f657211 */ /* 0x000fe200028f0eff */
        /* <DEDUP_REMOVED lines=15> */
[----:B------:R-:W-:-:S02]  /*33500*/  LEA.HI.X.SX32 R97, R84, R248, 0x1, P5 ;  /* 0x000000f854617211 */ /* 0x000fc400028f0eff */
[CC--:B------:R-:W-:Y:S02]  /*33510*/  LEA R94, P6, R68.reuse, R2.reuse, 0x1 ;  /* 0x00000002445e7211 */ /* 0x0c0fe400078c08ff */
[----:B------:R-:W-:Y:S01]  /*33520*/  LEA R92, P5, R69, R2, 0x1 ;  /* 0x00000002455c7211 */ /* 0x000fe200078a08ff */
[----:B------:R-:W-:Y:S01]  /*33530*/  VIADD R138, R139, UR4 ;  /* 0x000000048b8a7c36 */ /* 0x000fe20008000000 */
[-C--:B------:R-:W-:Y:S01]  /*33540*/  LEA.HI.X.SX32 R95, R68, R248.reuse, 0x1, P6 ;  /* 0x000000f8445f7211 */ /* 0x080fe200030f0eff */
[----:B------:R-:W-:Y:S01]  /*33550*/  ULDC UR4, c[0x0][0x248] ;  /* 0x0000920000047ab9 */ /* 0x000fe20000000800 */
[----:B------:R-:W-:Y:S02]  /*33560*/  LEA.HI.X.SX32 R93, R69, R248, 0x1, P5 ;  /* 0x000000f8455d7211 */ /* 0x000fe400028f0eff */
[-C--:B------:R-:W-:Y:S02]  /*33570*/  LEA R68, P6, R83, R2.reuse, 0x1 ;  /* 0x0000000253447211 */ /* 0x080fe400078c08ff */
        /* <DEDUP_REMOVED lines=19> */
[C---:B------:R-:W-:Y:S01]  /*336b0*/  LEA R80, P5, R77.reuse, R2, 0x1 ;  /* 0x000000024d507211 */ /* 0x040fe200078a08ff */
[----:B------:R-:W-:Y:S01]  /*336c0*/  VIADD R31, R136, UR4 ;  /* 0x00000004881f7c36 */ /* 0x000fe20008000000 */
[----:B------:R-:W-:Y:S02]  /*336d0*/  ULDC UR4, c[0x0][0x248] ;  /* 0x0000920000047ab9 */ /* 0x000fe40000000800 */
[----:B------:R-:W-:Y:S02]  /*336e0*/  LEA.HI.X.SX32 R81, R77, R248, 0x1, P5 ;  /* 0x000000f84d517211 */ /* 0x000fe400028f0eff */
[C---:B------:R-:W-:Y:S01]  /*336f0*/  LEA R78, P5, R76.reuse, R2, 0x1 ;  /* 0x000000024c4e7211 */ /* 0x040fe200078a08ff */
[----:B------:R-:W-:Y:S01]  /*33700*/  VIADD R30, R31, UR4 ;  /* 0x000000041f1e7c36 */ /* 0x000fe20008000000 */
[----:B------:R-:W-:Y:S02]  /*33710*/  ULDC UR4, c[0x0][0x248] ;  /* 0x0000920000047ab9 */ /* 0x000fe40000000800 */
[----:B------:R-:W-:-:S02]  /*33720*/  LEA.HI.X.SX32 R79, R76, R248, 0x1, P5 ;  /* 0x000000f84c4f7211 */ /* 0x000fc400028f0eff */
[----:B------:R-:W-:Y:S01]  /*33730*/  LEA R76, P5, R70, R2, 0x1 ;  /* 0x00000002464c7211 */ /* 0x000fe200078a08ff */
[----:B------:R-:W-:Y:S01]  /*33740*/  VIADD R13, R30, UR4 ;  /* 0x000000041e0d7c36 */ /* 0x000fe20008000000 */
[----:B------:R-:W-:Y:S01]  /*33750*/  ISETP.LT.AND P6, PT, R66, UR12, !P0 ;  /* 0x0000000c42007c0c */ /* 0x000fe2000c7c1270 */
[----:B------:R-:W-:Y:S01]  /*33760*/  ULDC UR4, c[0x0][0x248] ;  /* 0x0000920000047ab9 */ /* 0x000fe20000000800 */
[----:B------:R-:W-:Y:S01]  /*33770*/  LEA.HI.X.SX32 R77, R70, R248, 0x1, P5 ;  /* 0x000000f8464d7211 */ /* 0x000fe200028f0eff */
[----:B------:R-:W-:Y:S01]  /*33780*/  VIADD R66, R3, 0x60 ;  /* 0x0000006003427836 */ /* 0x000fe20000000000 */
[C---:B------:R-:W-:Y:S01]  /*33790*/  LEA R70, P5, R0.reuse, R2, 0x1 ;  /* 0x0000000200467211 */ /* 0x040fe200078a08ff */
[----:B------:R-:W-:Y:S01]  /*337a0*/  VIADD R12, R13, UR4 ;  /* 0x000000040d0c7c36 */ /* 0x000fe20008000000 */
[----:B------:R-:W-:Y:S01]  /*337b0*/  ULDC UR4, c[0x0][0x248] ;  /* 0x0000920000047ab9 */ /* 0x000fe20000000800 */
[----:B------:R-:W-:Y:S01]  /*337c0*/  ULDC UR12, c[0x0][0x248] ;  /* 0x00009200000c7ab9 */ /* 0x000fe20000000800 */
[----:B------:R-:W-:Y:S01]  /*337d0*/  LEA.HI.X.SX32 R71, R0, R248, 0x1, P5 ;  /* 0x000000f800477211 */ /* 0x000fe200028f0eff */
[----:B------:R-:W-:Y:S01]  /*337e0*/  VIADD R25, R12, UR4 ;  /* 0x000000040c197c36 */ /* 0x000fe20008000000 */
[----:B------:R-:W-:Y:S01]  /*337f0*/  ISETP.LT.AND P5, PT, R66, UR6, !P0 ;  /* 0x0000000642007c0c */ /* 0x000fe2000c7a1270 */
[----:B------:R-:W-:Y:S01]  /*33800*/  VIADD R0, R3, 0x61 ;  /* 0x0000006103007836 */ /* 0x000fe20000000000 */
[----:B------:R-:W-:Y:S01]  /*33810*/  ULDC UR4, c[0x0][0x248] ;  /* 0x0000920000047ab9 */ /* 0x000fe20000000800 */
[----:B------:R-:W-:Y:S01]  /*33820*/  @P6 STG.E.U16 desc[UR56][R104.64], R67 ;  /* 0x0000004368006986 */ /* 0x000fe2000c101538 */
[----:B------:R-:W-:Y:S01]  /*33830*/  VIADD R24, R25, UR4 ;  /* 0x0000000419187c36 */ /* 0x000fe20008000000 */
[----:B------:R-:W-:Y:S01]  /*33840*/  ULDC UR4, c[0x0][0x248] ;  /* 0x0000920000047ab9 */ /* 0x000fe20000000800 */
[----:B------:R-:W-:Y:S01]  /*33850*/  ISETP.LT.AND P6, PT, R0, UR5, !P0 ;  /* 0x0000000500007c0c */ /* 0x000fe2000c7c1270 */
[C---:B------:R-:W-:Y:S01]  /*33860*/  VIADD R0, R3.reuse, 0x6a ;  /* 0x0000006a03007836 */ /* 0x040fe20000000000 */
[----:B------:R-:W-:Y:S01]  /*33870*/  ULDC UR5, c[0x0][0x22c] ;  /* 0x00008b0000057ab9 */ /* 0x000fe20000000800 */
[----:B------:R-:W-:Y:S01]  /*33880*/  VIADD R23, R24, UR4 ;  /* 0x0000000418177c36 */ /* 0x000fe20008000000 */
[----:B------:R-:W-:Y:S01]  /*33890*/  ULDC UR4, c[0x0][0x248] ;  /* 0x0000920000047ab9 */ /* 0x000fe20000000800 */
[----:B------:R-:W-:Y:S01]  /*338a0*/  VIADD R66, R3, 0x67 ;  /* 0x0000006703427836 */ /* 0x000fe20000000000 */
[----:B------:R-:W-:Y:S01]  /*338b0*/  ULDC UR6, c[0x0][0x248] ;  /* 0x0000920000067ab9 */ /* 0x000fe20000000800 */
[----:B------:R-:W-:Y:S01]  /*338c0*/  VIADD R22, R23, UR4 ;  /* 0x0000000417167c36 */ /* 0x000fe20008000000 */
[----:B------:R0:W-:Y:S01]  /*338d0*/  @P5 STG.E.U16 desc[UR56][R244.64], R52 ;  /* 0x00000034f4005986 */ /* 0x0001e2000c101538 */
[----:B------:R-:W-:Y:S01]  /*338e0*/  ISETP.LT.AND P5, PT, R0, UR5, !P0 ;  /* 0x0000000500007c0c */ /* 0x000fe2000c7a1270 */
[----:B------:R-:W-:Y:S01]  /*338f0*/  ULDC UR4, c[0x0][0x248] ;  /* 0x0000920000047ab9 */ /* 0x000fe20000000800 */
[----:B------:R-:W-:Y:S01]  /*33900*/  VIADD R0, R3, 0x63 ;  /* 0x0000006303007836 */ /* 0x000fe20000000000 */
[----:B------:R-:W-:Y:S01]  /*33910*/  ULDC UR5, c[0x0][0x22c] ;  /* 0x00008b0000057ab9 */ /* 0x000fe20000000800 */
[----:B------:R-:W-:Y:S01]  /*33920*/  VIADD R21, R22, UR4 ;  /* 0x0000000416157c36 */ /* 0x000fe20008000000 */
[----:B------:R-:W-:Y:S01]  /*33930*/  ULDC UR4, c[0x0][0x248] ;  /* 0x0000920000047ab9 */ /* 0x000fe20000000800 */
[----:B0-----:R-:W-:-:S02]  /*33940*/  PRMT R52, R52, 0x7632, R52 ;  /* 0x0000763234347816 */ /* 0x001fc40000000034 */
[----:B------:R-:W-:Y:S01]  /*33950*/  VIADD R17, R21, UR4 ;  /* 0x0000000415117c36 */ /* 0x000fe20008000000 */
[----:B------:R-:W-:Y:S02]  /*33960*/  ULDC UR4, c[0x0][0x248] ;  /* 0x0000920000047ab9 */ /* 0x000fe40000000800 */
[----:B------:R0:W-:Y:S01]  /*33970*/  @P6 STG.E.U16 desc[UR56][R106.64], R52 ;  /* 0x000000346a006986 */ /* 0x0001e2000c101538 */
[----:B------:R-:W-:Y:S01]  /*33980*/  ISETP.LT.AND P6, PT, R0, UR5, !P0 ;  /* 0x0000000500007c0c */ /* 0x000fe2000c7c1270 */
[----:B------:R-:W-:Y:S01]  /*33990*/  VIADD R0, R3, 0x64 ;  /* 0x0000006403007836 */ /* 0x000fe20000000000 */
[----:B------:R-:W-:Y:S01]  /*339a0*/  ULDC UR5, c[0x0][0x22c] ;  /* 0x00008b0000057ab9 */ /* 0x000fe20000000800 */
[----:B------:R-:W-:Y:S01]  /*339b0*/  VIADD R16, R17, UR4 ;  /* 0x0000000411107c36 */ /* 0x000fe20008000000 */
[----:B------:R1:W-:Y:S01]  /*339c0*/  @P1 STG.E.U16 desc[UR56][R102.64], R53 ;  /* 0x0000003566001986 */ /* 0x0003e2000c101538 */
[----:B------:R-:W-:Y:S01]  /*339d0*/  ULDC UR4, c[0x0][0x248] ;  /* 0x0000920000047ab9 */ /* 0x000fe20000000800 */
[----:B------:R-:W-:Y:S01]  /*339e0*/  ISETP.LT.AND P1, PT, R0, UR5, !P0 ;  /* 0x0000000500007c0c */ /* 0x000fe2000c721270 */
[----:B------:R-:W-:Y:S01]  /*339f0*/  VIADD R0, R16, UR4 ;  /* 0x0000000410007c36 */ /* 0x000fe20008000000 */
[----:B------:R-:W-:Y:S01]  /*33a00*/  ULDC UR4, c[0x0][0x248] ;  /* 0x0000920000047ab9 */ /* 0x000fe20000000800 */
[----:B------:R-:W-:Y:S01]  /*33a10*/  ULDC UR5, c[0x0][0x22c] ;  /* 0x00008b0000057ab9 */ /* 0x000fe20000000800 */
[----:B0-----:R-:W-:Y:S01]  /*33a20*/  VIADD R52, R3, 0x65 ;  /* 0x0000006503347836 */ /* 0x001fe20000000000 */
[----:B-1----:R-:W-:Y:S01]  /*33a30*/  PRMT R53, R53, 0x7632, R53 ;  /* 0x0000763235357816 */ /* 0x002fe20000000035 */
[----:B------:R-:W-:Y:S01]  /*33a40*/  VIADD R20, R0, UR4 ;  /* 0x0000000400147c36 */ /* 0x000fe20008000000 */
[----:B------:R-:W-:-:S03]  /*33a50*/  ULDC UR4, c[0x0][0x248] ;  /* 0x0000920000047ab9 */ /* 0x000fc60000000800 */
[----:B------:R0:W-:Y:S01]  /*33a60*/  @P6 STG.E.U16 desc[UR56][R246.64], R53 ;  /* 0x00000035f6006986 */ /* 0x0001e2000c101538 */
[----:B------:R-:W-:Y:S01]  /*33a70*/  ISETP.LT.AND P6, PT, R52, UR5, !P0 ;  /* 0x0000000534007c0c */ /* 0x000fe2000c7c1270 */
[----:B------:R-:W-:Y:S01]  /*33a80*/  VIADD R52, R20, UR4 ;  /* 0x0000000414347c36 */ /* 0x000fe20008000000 */
[----:B------:R-:W-:Y:S01]  /*33a90*/  ULDC UR4, c[0x0][0x248] ;  /* 0x0000920000047ab9 */ /* 0x000fe20000000800 */
[----:B------:R1:W-:Y:S01]  /*33aa0*/  @P1 STG.E.U16 desc[UR56][R60.64], R54 ;  /* 0x000000363c001986 */ /* 0x0003e2000c101538 */
[----:B------:R-:W-:Y:S01]  /*33ab0*/  ULDC UR5, c[0x0][0x22c] ;  /* 0x00008b0000057ab9 */ /* 0x000fe20000000800 */
[----:B0-----:R-:W-:Y:S02]  /*33ac0*/  VIADD R53, R3, 0x66 ;  /* 0x0000006603357836 */ /* 0x001fe40000000000 */
[----:B-1----:R-:W-:Y:S01]  /*33ad0*/  VIADD R60, R52, UR4 ;  /* 0x00000004343c7c36 */ /* 0x002fe20008000000 */
[----:B------:R-:W-:Y:S01]  /*33ae0*/  PRMT R61, R54, 0x7632, R61 ;  /* 0x00007632363d7816 */ /* 0x000fe2000000003d */
[----:B------:R-:W-:-:S02]  /*33af0*/  ULDC UR4, c[0x0][0x248] ;  /* 0x0000920000047ab9 */ /* 0x000fc40000000800 */
[----:B------:R-:W-:Y:S01]  /*33b00*/  VIADD R54, R60, UR4 ;  /* 0x000000043c367c36 */ /* 0x000fe20008000000 */
[----:B------:R-:W-:Y:S01]  /*33b10*/  ISETP.LT.AND P1, PT, R53, UR5, !P0 ;  /* 0x0000000535007c0c */ /* 0x000fe2000c721270 */
[----:B------:R-:W-:Y:S01]  /*33b20*/  ULDC UR4, c[0x0][0x248] ;  /* 0x0000920000047ab9 */ /* 0x000fe20000000800 */
[----:B------:R0:W-:Y:S01]  /*33b30*/  @P6 STG.E.U16 desc[UR56][R100.64], R61 ;  /* 0x0000003d64006986 */ /* 0x0001e2000c101538 */
[----:B------:R-:W-:Y:S02]  /*33b40*/  ULDC UR5, c[0x0][0x22c] ;  /* 0x00008b0000057ab9 */ /* 0x000fe40000000800 */
[----:B------:R-:W-:Y:S01]  /*33b50*/  ISETP.LT.AND P6, PT, R66, UR5, !P0 ;  /* 0x0000000542007c0c */ /* 0x000fe2000c7c1270 */
[----:B------:R-:W-:Y:S01]  /*33b60*/  ULDC UR5, c[0x0][0x248] ;  /* 0x0000920000057ab9 */ /* 0x000fe20000000800 */
[----:B0-----:R-:W-:Y:S01]  /*33b70*/  VIADD R61, R54, UR4 ;  /* 0x00000004363d7c36 */ /* 0x001fe20008000000 */
[----:B------:R-:W-:-:S03]  /*33b80*/  ULDC UR4, c[0x0][0x248] ;  /* 0x0000920000047ab9 */ /* 0x000fc60000000800 */
[----:B------:R-:W-:Y:S01]  /*33b90*/  VIADD R53, R61, UR4 ;  /* 0x000000043d357c36 */ /* 0x000fe20008000000 */
[----:B------:R-:W-:-:S03]  /*33ba0*/  ULDC UR4, c[0x0][0x248] ;  /* 0x0000920000047ab9 */ /* 0x000fc60000000800 */
[----:B------:R-:W-:Y:S01]  /*33bb0*/  VIADD R19, R53, UR4 ;  /* 0x0000000435137c36 */ /* 0x000fe20008000000 */
[----:B------:R-:W-:Y:S01]  /*33bc0*/  PRMT R66, R55, 0x7632, R66 ;  /* 0x0000763237427816 */ /* 0x000fe20000000042 */
[----:B------:R0:W-:Y:S01]  /*33bd0*/  @P1 STG.E.U16 desc[UR56][R62.64], R55 ;  /* 0x000000373e001986 */ /* 0x0001e2000c101538 */
[----:B------:R-:W-:Y:S01]  /*33be0*/  ULDC UR4, c[0x0][0x248] ;  /* 0x0000920000047ab9 */ /* 0x000fe20000000800 */
[----:B0-----:R-:W-:Y:S01]  /*33bf0*/  VIADD R55, R19, UR5 ;  /* 0x0000000513377c36 */ /* 0x001fe20008000000 */
[----:B------:R-:W-:Y:S01]  /*33c00*/  ULDC UR5, c[0x0][0x22c] ;  /* 0x00008b0000057ab9 */ /* 0x000fe20000000800 */
[----:B------:R-:W-:Y:S02]  /*33c10*/  VIADD R62, R3, 0x68 ;  /* 0x00000068033e7836 */ /* 0x000fe40000000000 */
[----:B------:R-:W-:Y:S01]  /*33c20*/  VIADD R18, R55, UR4 ;  /* 0x0000000437127c36 */ /* 0x000fe20008000000 */
[----:B------:R-:W-:Y:S02]  /*33c30*/  ULDC UR4, c[0x0][0x248] ;  /* 0x0000920000047ab9 */ /* 0x000fe40000000800 */
[----:B------:R-:W-:Y:S01]  /*33c40*/  ISETP.LT.AND P1, PT, R62, UR5, !P0 ;  /* 0x000000053e007c0c */ /* 0x000fe2000c721270 */
[----:B------:R-:W-:Y:S01]  /*33c50*/  VIADD R62, R18, UR4 ;  /* 0x00000004123e7c36 */ /* 0x000fe20008000000 */
[----:B------:R-:W-:Y:S01]  /*33c60*/  ULDC UR4, c[0x0][0x248] ;  /* 0x0000920000047ab9 */ /* 0x000fe20000000800 */
[----:B------:R-:W-:Y:S01]  /*33c70*/  VIADD R63, R3, 0x69 ;  /* 0x00000069033f7836 */ /* 0x000fe20000000000 */
[----:B------:R-:W-:Y:S01]  /*33c80*/  ULDC UR5, c[0x0][0x22c] ;  /* 0x00008b0000057ab9 */ /* 0x000fe20000000800 */
[----:B------:R-:W-:Y:S01]  /*33c90*/  VIADD R15, R62, UR4 ;  /* 0x000000043e0f7c36 */ /* 0x000fe20008000000 */
[----:B------:R-:W-:Y:S01]  /*33ca0*/  @P6 STG.E.U16 desc[UR56][R98.64], R66 ;  /* 0x0000004262006986 */ /* 0x000fe2000c101538 */
[----:B------:R-:W-:Y:S01]  /*33cb0*/  ULDC UR4, c[0x0][0x248] ;  /* 0x0000920000047ab9 */ /* 0x000fe20000000800 */
[----:B------:R-:W-:Y:S01]  /*33cc0*/  ISETP.LT.AND P6, PT, R63, UR5, !P0 ;  /* 0x000000053f007c0c */ /* 0x000fe2000c7c1270 */
[----:B------:R-:W-:Y:S01]  /*33cd0*/  VIADD R63, R15, UR4 ;  /* 0x000000040f3f7c36 */ /* 0x000fe20008000000 */
[----:B------:R-:W-:Y:S01]  /*33ce0*/  ULDC UR4, c[0x0][0x248] ;  /* 0x0000920000047ab9 */ /* 0x000fe20000000800 */
[----:B------:R-:W-:-:S02]  /*33cf0*/  ULDC UR5, c[0x0][0x22c] ;  /* 0x00008b0000057ab9 */ /* 0x000fc40000000800 */
[----:B------:R-:W-:Y:S01]  /*33d00*/  VIADD R14, R63, UR4 ;  /* 0x000000043f0e7c36 */ /* 0x000fe20008000000 */
[----:B------:R-:W-:Y:S01]  /*33d10*/  ULDC UR4, c[0x0][0x248] ;  /* 0x0000920000047ab9 */ /* 0x000fe20000000800 */
[----:B------:R0:W-:Y:S02]  /*33d20*/  @P1 STG.E.U16 desc[UR56][R64.64], R72 ;  /* 0x0000004840001986 */ /* 0x0001e4000c101538 */
        /* <DEDUP_REMOVED lines=8> */
[----:B------:R-:W-:Y:S01]  /*33db0*/  PRMT R72, R72, 0x7632, R72 ;  /* 0x0000763248487816 */ /* 0x000fe20000000048 */
[----:B------:R-:W-:Y:S01]  /*33dc0*/  VIADD R66, R3, 0x6b ;  /* 0x0000006b03427836 */ /* 0x000fe20000000000 */
[----:B------:R-:W-:Y:S01]  /*33dd0*/  ULDC UR5, c[0x0][0x22c] ;  /* 0x00008b0000057ab9 */ /* 0x000fe20000000800 */
[----:B------:R-:W-:Y:S01]  /*33de0*/  VIADD R5, R64, UR4 ;  /* 0x0000000440057c36 */ /* 0x000fe20008000000 */
[----:B------:R-:W-:-:S03]  /*33df0*/  ULDC UR4, c[0x0][0x248] ;  /* 0x0000920000047ab9 */ /* 0x000fc60000000800 */
[----:B------:R-:W-:Y:S01]  /*33e00*/  VIADD R4, R5, UR4 ;  /* 0x0000000405047c36 */ /* 0x000fe20008000000 */
[----:B------:R-:W-:Y:S01]  /*33e10*/  ULDC UR4, c[0x0][0x248] ;  /* 0x0000920000047ab9 */ /* 0x000fe20000000800 */
[----:B------:R0:W-:Y:S02]  /*33e20*/  @P6 STG.E.U16 desc[UR56][R96.64], R72 ;  /* 0x0000004860006986 */ /* 0x0001e4000c101538 */
[----:B------:R-:W-:Y:S01]  /*33e30*/  VIADD R134, R4, UR4 ;  /* 0x0000000404867c36 */ /* 0x000fe20008000000 */
[----:B------:R-:W-:Y:S01]  /*33e40*/  ULDC UR4, c[0x0][0x248] ;  /* 0x0000920000047ab9 */ /* 0x000fe20000000800 */
[----:B------:R-:W-:Y:S01]  /*33e50*/  ISETP.LT.AND P6, PT, R66, UR5, !P0 ;  /* 0x0000000542007c0c */ /* 0x000fe2000c7c1270 */
[----:B------:R-:W-:Y:S01]  /*33e60*/  VIADD R67, R3, 0x70 ;  /* 0x0000007003437836 */ /* 0x000fe20000000000 */
[----:B------:R-:W-:Y:S01]  /*33e70*/  ULDC UR5, c[0x0][0x22c] ;  /* 0x00008b0000057ab9 */ /* 0x000fe20000000800 */
[----:B------:R-:W-:Y:S01]  /*33e80*/  VIADD R66, R134, UR4 ;  /* 0x0000000486427c36 */ /* 0x000fe20008000000 */
[----:B------:R-:W-:Y:S01]  /*33e90*/  ULDC UR4, c[0x0][0x248] ;  /* 0x0000920000047ab9 */ /* 0x000fe20000000800 */
[----:B------:R1:W-:Y:S02]  /*33ea0*/  @P5 STG.E.U16 desc[UR56][R94.64], R73 ;  /* 0x000000495e005986 */ /* 0x0003e4000c101538 */
[----:B------:R-:W-:Y:S01]  /*33eb0*/  VIADD R11, R66, UR4 ;  /* 0x00000004420b7c36 */ /* 0x000fe20008000000 */
[----:B------:R-:W-:Y:S01]  /*33ec0*/  ULDC UR4, c[0x0][0x248] ;  /* 0x0000920000047ab9 */ /* 0x000fe20000000800 */
[----:B------:R-:W-:Y:S01]  /*33ed0*/  ISETP.LT.AND P5, PT, R67, UR5, !P0 ;  /* 0x0000000543007c0c */ /* 0x000fe2000c7a1270 */
[----:B0-----:R-:W-:Y:S01]  /*33ee0*/  VIADD R72, R3, 0x71 ;  /* 0x0000007103487836 */ /* 0x001fe20000000000 */
[----:B------:R-:W-:Y:S01]  /*33ef0*/  ULDC UR5, c[0x0][0x22c] ;  /* 0x00008b0000057ab9 */ /* 0x000fe20000000800 */
[----:B------:R-:W-:Y:S01]  /*33f00*/  VIADD R67, R11, UR4 ;  /* 0x000000040b437c36 */ /* 0x000fe20008000000 */
[----:B------:R-:W-:-:S03]  /*33f10*/  ULDC UR4, c[0x0][0x248] ;  /* 0x0000920000047ab9 */ /* 0x000fc60000000800 */
[----:B------:R-:W-:Y:S01]  /*33f20*/  VIADD R9, R67, UR4 ;  /* 0x0000000443097c36 */ /* 0x000fe20008000000 */
[----:B-1----:R-:W-:Y:S01]  /*33f30*/  PRMT R73, R73, 0x7632, R73 ;  /* 0x0000763249497816 */ /* 0x002fe20000000049 */
[----:B------:R-:W-:Y:S02]  /*33f40*/  ULDC UR4, c[0x0][0x248] ;  /* 0x0000920000047ab9 */ /* 0x000fe40000000800 */
[----:B------:R-:W-:Y:S01]  /*33f50*/  VIADD R8, R9, UR4 ;  /* 0x0000000409087c36 */ /* 0x000fe20008000000 */
[----:B------:R-:W-:Y:S01]  /*33f60*/  ULDC UR4, c[0x0][0x248] ;  /* 0x0000920000047ab9 */ /* 0x000fe20000000800 */
[----:B------:R-:W-:Y:S01]  /*33f70*/  @P6 STG.E.U16 desc[UR56][R92.64], R73 ;  /* 0x000000495c006986 */ /* 0x000fe2000c101538 */
[----:B------:R-:W-:Y:S01]  /*33f80*/  ISETP.LT.AND P6, PT, R72, UR5, !P0 ;  /* 0x0000000548007c0c */ /* 0x000fe2000c7c1270 */
[----:B------:R-:W-:Y:S01]  /*33f90*/  VIADD R10, R8, UR4 ;  /* 0x00000004080a7c36 */ /* 0x000fe20008000000 */
[----:B------:R-:W-:Y:S01]  /*33fa0*/  ULDC UR5, c[0x0][0x22c] ;  /* 0x00008b0000057ab9 */ /* 0x000fe20000000800 */
[----:B------:R0:W-:Y:S01]  /*33fb0*/  @P1 STG.E.U16 desc[UR56][R68.64], R74 ;  /* 0x0000004a44001986 */ /* 0x0001e2000c101538 */
[----:B------:R-:W-:Y:S01]  /*33fc0*/  ULDC UR4, c[0x0][0x248] ;  /* 0x0000920000047ab9 */ /* 0x000fe20000000800 */
[----:B0-----:R-:W-:-:S05]  /*33fd0*/  VIADD R68, R3, 0x72 ;  /* 0x0000007203447836 */ /* 0x001fca0000000000 */
        /* <DEDUP_REMOVED lines=10> */
[----:B------:R-:W-:Y:S01]  /*34080*/  @P2 STG.E.U16 desc[UR56][R90.64], R74 ;  /* 0x0000004a5a002986 */ /* 0x000fe2000c101538 */
[----:B------:R-:W-:Y:S01]  /*34090*/  ISETP.LT.AND P2, PT, R72, UR5, !P0 ;  /* 0x0000000548007c0c */ /* 0x000fe2000c741270 */
[----:B------:R-:W-:Y:S01]  /*340a0*/  VIADD R133, R69, UR4 ;  /* 0x0000000445857c36 */ /* 0x000fe20008000000 */
[----:B------:R-:W-:Y:S01]  /*340b0*/  ULDC UR5, c[0x0][0x248] ;  /* 0x0000920000057ab9 */ /* 0x000fe20000000800 */
[----:B------:R-:W-:Y:S01]  /*340c0*/  VIADD R72, R3, 0x74 ;  /* 0x0000007403487836 */ /* 0x000fe20000000000 */
[----:B------:R0:W-:Y:S01]  /*340d0*/  @P3 STG.E.U16 desc[UR56][R86.64], R75 ;  /* 0x0000004b56003986 */ /* 0x0001e2000c101538 */
[----:B------:R-:W-:Y:S01]  /*340e0*/  PRMT R73, R75, 0x7632, R73 ;  /* 0x000076324b497816 */ /* 0x000fe20000000049 */
[----:B------:R-:W-:Y:S01]  /*340f0*/  ULDC UR4, c[0x0][0x248] ;  /* 0x0000920000047ab9 */ /* 0x000fe20000000800 */
[----:B0-----:R-:W-:Y:S01]  /*34100*/  VIADD R86, R133, UR5 ;  /* 0x0000000585567c36 */ /* 0x001fe20008000000 */
[----:B------:R-:W-:-:S02]  /*34110*/  ULDC UR5, c[0x0][0x22c] ;  /* 0x00008b0000057ab9 */ /* 0x000fc40000000800 */
[----:B------:R-:W-:Y:S01]  /*34120*/  ISETP.LT.AND P3, PT, R72, UR5, !P0 ;  /* 0x0000000548007c0c */ /* 0x000fe2000c761270 */
[C---:B------:R-:W-:Y:S01]  /*34130*/  VIADD R72, R3.reuse, 0x75 ;  /* 0x0000007503487836 */ /* 0x040fe20000000000 */
[----:B------:R-:W-:Y:S01]  /*34140*/  ULDC UR5, c[0x0][0x22c] ;  /* 0x00008b0000057ab9 */ /* 0x000fe20000000800 */
[----:B------:R0:W-:Y:S03]  /*34150*/  @P4 STG.E.U16 desc[UR56][R88.64], R73 ;  /* 0x0000004958004986 */ /* 0x0001e6000c101538 */
[----:B------:R-:W-:Y:S01]  /*34160*/  ISETP.LT.AND P4, PT, R72, UR5, !P0 ;  /* 0x0000000548007c0c */ /* 0x000fe2000c781270 */
[----:B------:R-:W-:Y:S01]  /*34170*/  VIADD R72, R3, 0x76 ;  /* 0x0000007603487836 */ /* 0x000fe20000000000 */
[----:B------:R-:W-:Y:S01]  /*34180*/  ULDC UR5, c[0x0][0x22c] ;  /* 0x00008b0000057ab9 */ /* 0x000fe20000000800 */
[----:B------:R-:W-:Y:S03]  /*34190*/  @P5 STG.E.U16 desc[UR56][R84.64], R109 ;  /* 0x0000006d54005986 */ /* 0x000fe6000c101538 */
[----:B------:R-:W-:-:S02]  /*341a0*/  ISETP.LT.AND P5, PT, R72, UR5, !P0 ;  /* 0x0000000548007c0c */ /* 0x000fc4000c7a1270 */
[----:B0-----:R-:W-:Y:S01]  /*341b0*/  PRMT R73, R109, 0x7632, R73 ;  /* 0x000076326d497816 */ /* 0x001fe20000000049 */
[----:B------:R-:W-:Y:S01]  /*341c0*/  VIADD R72, R3, 0x77 ;  /* 0x0000007703487836 */ /* 0x000fe20000000000 */
[----:B------:R-:W-:-:S03]  /*341d0*/  ULDC UR5, c[0x0][0x22c] ;  /* 0x00008b0000057ab9 */ /* 0x000fc60000000800 */
[----:B------:R0:W-:Y:S01]  /*341e0*/  @P6 STG.E.U16 desc[UR56][R82.64], R73 ;  /* 0x0000004952006986 */ /* 0x0001e2000c101538 */
[----:B------:R-:W-:Y:S01]  /*341f0*/  ISETP.LT.AND P6, PT, R72, UR5, !P0 ;  /* 0x0000000548007c0c */ /* 0x000fe2000c7c1270 */
[----:B------:R-:W-:Y:S01]  /*34200*/  VIADD R72, R3, 0x78 ;  /* 0x0000007803487836 */ /* 0x000fe20000000000 */
[----:B------:R-:W-:Y:S01]  /*34210*/  ULDC UR5, c[0x0][0x22c] ;  /* 0x00008b0000057ab9 */ /* 0x000fe20000000800 */
[----:B---3--:R-:W-:Y:S01]  /*34220*/  @P1 STG.E.U16 desc[UR56][R80.64], R111 ;  /* 0x0000006f50001986 */ /* 0x008fe2000c101538 */
[----:B0-----:R-:W-:-:S05]  /*34230*/  PRMT R73, R111, 0x7632, R73 ;  /* 0x000076326f497816 */ /* 0x001fca0000000049 */
[----:B------:R-:W-:Y:S01]  /*34240*/  @P2 STG.E.U16 desc[UR56][R78.64], R73 ;  /* 0x000000494e002986 */ /* 0x000fe2000c101538 */
[----:B------:R-:W-:-:S03]  /*34250*/  LEA R236, P2, R161, R2, 0x1 ;  /* 0x00000002a1ec7211 */ /* 0x000fc600078408ff */
[----:B----4-:R-:W-:Y:S01]  /*34260*/  @P3 STG.E.U16 desc[UR56][R76.64], R113 ;  /* 0x000000714c003986 */ /* 0x010fe2000c101538 */
[----:B------:R-:W-:Y:S02]  /*34270*/  LEA R238, P3, R126, R2, 0x1 ;  /* 0x000000027eee7211 */ /* 0x000fe400078608ff */
[----:B------:R-:W-:Y:S01]  /*34280*/  ISETP.LT.AND P1, PT, R72, UR5, !P0 ;  /* 0x0000000548007c0c */ /* 0x000fe2000c721270 */
[----:B------:R-:W-:Y:S01]  /*34290*/  VIADD R7, R86, UR4 ;  /* 0x0000000456077c36 */ /* 0x000fe20008000000 */
[----:B------:R-:W-:Y:S01]  /*342a0*/  PRMT R72, R113, 0x7632, R72 ;  /* 0x0000763271487816 */ /* 0x000fe20000000048 */
[----:B------:R-:W-:Y:S01]  /*342b0*/  ULDC UR4, c[0x0][0x248] ;  /* 0x0000920000047ab9 */ /* 0x000fe20000000800 */
[-C--:B------:R-:W-:Y:S01]  /*342c0*/  LEA.HI.X.SX32 R237, R161, R248.reuse, 0x1, P2 ;  /* 0x000000f8a1ed7211 */ /* 0x080fe200010f0eff */
[----:B------:R-:W-:Y:S01]  /*342d0*/  ULDC UR5, c[0x0][0x248] ;  /* 0x0000920000057ab9 */ /* 0x000fe20000000800 */
[----:B------:R-:W-:Y:S02]  /*342e0*/  LEA.HI.X.SX32 R239, R126, R248, 0x1, P3 ;  /* 0x000000f87eef7211 */ /* 0x000fe400018f0eff */
[----:B------:R-:W-:-:S02]  /*342f0*/  LEA R240, P2, R57, R2, 0x1 ;  /* 0x0000000239f07211 */ /* 0x000fc400078408ff */
[C---:B------:R-:W-:Y:S01]  /*34300*/  LEA R234, P3, R56.reuse, R2, 0x1 ;  /* 0x0000000238ea7211 */ /* 0x040fe200078608ff */
[----:B------:R0:W-:Y:S01]  /*34310*/  @P4 STG.E.U16 desc[UR56][R70.64], R72 ;  /* 0x0000004846004986 */ /* 0x0001e2000c101538 */
[-C--:B------:R-:W-:Y:S02]  /*34320*/  LEA.HI.X.SX32 R241, R57, R248.reuse, 0x1, P2 ;  /* 0x000000f839f17211 */ /* 0x080fe400010f0eff */
[----:B------:R-:W-:Y:S02]  /*34330*/  LEA.HI.X.SX32 R235, R56, R248, 0x1, P3 ;  /* 0x000000f838eb7211 */ /* 0x000fe400018f0eff */
[CC--:B------:R-:W-:Y:S02]  /*34340*/  LEA R56, P3, R129.reuse, R2.reuse, 0x1 ;  /* 0x0000000281387211 */ /* 0x0c0fe400078608ff */
[----:B0-----:R-:W-:Y:S02]  /*34350*/  LEA R70, P2, R160, R2, 0x1 ;  /* 0x00000002a0467211 */ /* 0x001fe400078408ff */
[----:B------:R-:W-:-:S02]  /*34360*/  LEA.HI.X.SX32 R57, R129, R248, 0x1, P3 ;  /* 0x000000f881397211 */ /* 0x000fc400018f0eff */
[----:B------:R-:W-:-:S05]  /*34370*/  LEA.HI.X.SX32 R71, R160, R248, 0x1, P2 ;  /* 0x000000f8a0477211 */ /* 0x000fca00010f0eff */
[----:B------:R0:W-:Y:S04]  /*34380*/  STL.64 [R1+0xb60], R70 ;  /* 0x000b604601007387 */ /* 0x0001e80000100a00 */
[----:B------:R1:W-:Y:S01]  /*34390*/  STL.64 [R1+0xb58], R56 ;  /* 0x000b583801007387 */ /* 0x0003e20000100a00 */
[CC--:B0-----:R-:W-:Y:S02]  /*343a0*/  LEA R70, P2, R159.reuse, R2.reuse, 0x1 ;  /* 0x000000029f467211 */ /* 0x0c1fe400078408ff */
[C---:B-1----:R-:W-:Y:S02]  /*343b0*/  LEA R56, P3, R128.reuse, R2, 0x1 ;  /* 0x0000000280387211 */ /* 0x042fe400078608ff */
[-C--:B------:R-:W-:Y:S02]  /*343c0*/  LEA.HI.X.SX32 R71, R159, R248.reuse, 0x1, P2 ;  /* 0x000000f89f477211 */ /* 0x080fe400010f0eff */
[----:B------:R-:W-:-:S03]  /*343d0*/  LEA.HI.X.SX32 R57, R128, R248, 0x1, P3 ;  /* 0x000000f880397211 */ /* 0x000fc600018f0eff */
[----:B------:R0:W-:Y:S04]  /*343e0*/  STL.64 [R1+0xb50], R70 ;  /* 0x000b504601007387 */ /* 0x0001e80000100a00 */
[----:B------:R1:W-:Y:S01]  /*343f0*/  STL.64 [R1+0xb48], R56 ;  /* 0x000b483801007387 */ /* 0x0003e20000100a00 */
[CC--:B0-----:R-:W-:Y:S02]  /*34400*/  LEA R70, P2, R49.reuse, R2.reuse, 0x1 ;  /* 0x0000000231467211 */ /* 0x0c1fe400078408ff */
[C---:B-1----:R-:W-:Y:S02]  /*34410*/  LEA R56, P3, R48.reuse, R2, 0x1 ;  /* 0x0000000230387211 */ /* 0x042fe400078608ff */
[-C--:B------:R-:W-:Y:S02]  /*34420*/  LEA.HI.X.SX32 R71, R49, R248.reuse, 0x1, P2 ;  /* 0x000000f831477211 */ /* 0x080fe400010f0eff */
[----:B------:R-:W-:-:S02]  /*34430*/  LEA.HI.X.SX32 R57, R48, R248, 0x1, P3 ;  /* 0x000000f830397211 */ /* 0x000fc400018f0eff */
[----:B------:R-:W-:-:S03]  /*34440*/  LEA R48, P3, R58, R2, 0x1 ;  /* 0x000000023a307211 */ /* 0x000fc600078608ff */
[----:B------:R-:W-:Y:S01]  /*34450*/  STL.64 [R1+0x13f0], R56 ;  /* 0x0013f03801007387 */ /* 0x000fe20000100a00 */
[----:B------:R-:W-:-:S03]  /*34460*/  LEA.HI.X.SX32 R49, R58, R248, 0x1, P3 ;  /* 0x000000f83a317211 */ /* 0x000fc600018f0eff */
[----:B------:R0:W-:Y:S04]  /*34470*/  STL.64 [R1+0xb40], R70 ;  /* 0x000b404601007387 */ /* 0x0001e80000100a00 */
[----:B------:R1:W-:Y:S01]  /*34480*/  STL.64 [R1+0xb28], R48 ;  /* 0x000b283001007387 */ /* 0x0003e20000100a00 */
[----:B0-----:R-:W-:-:S04]  /*34490*/  LEA R70, P2, R59, R2, 0x1 ;  /* 0x000000023b467211 */ /* 0x001fc800078408ff */
[----:B------:R-:W-:Y:S02]  /*344a0*/  LEA.HI.X.SX32 R71, R59, R248, 0x1, P2 ;  /* 0x000000f83b477211 */ /* 0x000fe400010f0eff */
[-C--:B------:R-:W-:Y:S02]  /*344b0*/  LEA R58, P2, R158, R2.reuse, 0x1 ;  /* 0x000000029e3a7211 */ /* 0x080fe400078408ff */
[----:B-1----:R-:W-:Y:S02]  /*344c0*/  LEA R48, P3, R130, R2, 0x1 ;  /* 0x0000000282307211 */ /* 0x002fe400078608ff */
[-C--:B------:R-:W-:Y:S02]  /*344d0*/  LEA.HI.X.SX32 R59, R158, R248.reuse, 0x1, P2 ;  /* 0x000000f89e3b7211 */ /* 0x080fe400010f0eff */
[----:B------:R-:W-:Y:S01]  /*344e0*/  LEA.HI.X.SX32 R49, R130, R248, 0x1, P3 ;  /* 0x000000f882317211 */ /* 0x000fe200018f0eff */
[----:B------:R-:W-:Y:S04]  /*344f0*/  STL.64 [R1+0xb30], R70 ;  /* 0x000b304601007387 */ /* 0x000fe80000100a00 */
[----:B------:R-:W-:Y:S04]  /*34500*/  STL.64 [R1+0x13e0], R58 ;  /* 0x0013e03a01007387 */ /* 0x000fe80000100a00 */
[----:B------:R0:W-:Y:S01]  /*34510*/  STL.64 [R1+0xb18], R48 ;  /* 0x000b183001007387 */ /* 0x0001e20000100a00 */
[----:B------:R-:W-:-:S02]  /*34520*/  LEA R56, P2, R51, R2, 0x1 ;  /* 0x0000000233387211 */ /* 0x000fc400078408ff */
[----:B0-----:R-:W-:-:S04]  /*34530*/  LEA R48, P3, R50, R2, 0x1 ;  /* 0x0000000232307211 */ /* 0x001fc800078608ff */
[-C--:B------:R-:W-:Y:S02]  /*34540*/  LEA.HI.X.SX32 R49, R50, R248.reuse, 0x1, P3 ;  /* 0x000000f832317211 */ /* 0x080fe400018f0eff */
[----:B------:R-:W-:-:S03]  /*34550*/  LEA.HI.X.SX32 R57, R51, R248, 0x1, P2 ;  /* 0x000000f833397211 */ /* 0x000fc600010f0eff */
[----:B------:R0:W-:Y:S01]  /*34560*/  STL.64 [R1+0xb08], R48 ;  /* 0x000b083001007387 */ /* 0x0001e20000100a00 */
[----:B------:R-:W-:-:S04]  /*34570*/  LEA R50, P3, R156, R2, 0x1 ;  /* 0x000000029c327211 */ /* 0x000fc800078608ff */
[----:B------:R-:W-:Y:S02]  /*34580*/  LEA.HI.X.SX32 R51, R156, R248, 0x1, P3 ;  /* 0x000000f89c337211 */ /* 0x000fe400018f0eff */
[----:B0-----:R-:W-:-:S04]  /*34590*/  LEA R48, P2, R157, R2, 0x1 ;  /* 0x000000029d307211 */ /* 0x001fc800078408ff */
[----:B------:R-:W-:Y:S01]  /*345a0*/  LEA.HI.X.SX32 R49, R157, R248, 0x1, P2 ;  /* 0x000000f89d317211 */ /* 0x000fe200010f0eff */
[----:B------:R-:W-:Y:S04]  /*345b0*/  STL.64 [R1+0xb10], R56 ;  /* 0x000b103801007387 */ /* 0x000fe80000100a00 */
[----:B------:R0:W-:Y:S04]  /*345c0*/  STL.64 [R1+0x13f8], R48 ;  /* 0x0013f83001007387 */ /* 0x0001e80000100a00 */
[----:B------:R1:W-:Y:S01]  /*345d0*/  STL.64 [R1+0xaf8], R50 ;  /* 0x000af83201007387 */ /* 0x0003e20000100a00 */
[----:B0-----:R-:W-:-:S02]  /*345e0*/  LEA R48, P2, R45, R2, 0x1 ;  /* 0x000000022d307211 */ /* 0x001fc400078408ff */
[C---:B-1----:R-:W-:Y:S02]  /*345f0*/  LEA R50, P3, R44.reuse, R2, 0x1 ;  /* 0x000000022c327211 */ /* 0x042fe400078608ff */
[-C--:B------:R-:W-:Y:S02]  /*34600*/  LEA.HI.X.SX32 R49, R45, R248.reuse, 0x1, P2 ;  /* 0x000000f82d317211 */ /* 0x080fe400010f0eff */
[----:B------:R-:W-:-:S05]  /*34610*/  LEA.HI.X.SX32 R51, R44, R248, 0x1, P3 ;  /* 0x000000f82c337211 */ /* 0x000fca00018f0eff */
[----:B------:R-:W-:Y:S04]  /*34620*/  STL [R1+0x1400], R51 ;  /* 0x0014003301007387 */ /* 0x000fe80000100800 */
[----:B------:R0:W-:Y:S01]  /*34630*/  STL.64 [R1+0xaf0], R48 ;  /* 0x000af03001007387 */ /* 0x0001e20000100a00 */
[-C--:B------:R-:W-:Y:S02]  /*34640*/  LEA R44, P3, R154, R2.reuse, 0x1 ;  /* 0x000000029a2c7211 */ /* 0x080fe400078608ff */
[----:B0-----:R-:W-:-:S04]  /*34650*/  LEA R48, P2, R155, R2, 0x1 ;  /* 0x000000029b307211 */ /* 0x001fc800078408ff */
[----:B------:R-:W-:-:S05]  /*34660*/  LEA.HI.X.SX32 R49, R155, R248, 0x1, P2 ;  /* 0x000000f89b317211 */ /* 0x000fca00010f0eff */
[----:B------:R0:W-:Y:S01]  /*34670*/  STL.64 [R1+0xae0], R48 ;  /* 0x000ae03001007387 */ /* 0x0001e20000100a00 */
[----:B------:R-:W-:Y:S02]  /*34680*/  LEA.HI.X.SX32 R45, R154, R248, 0x1, P3 ;  /* 0x000000f89a2d7211 */ /* 0x000fe400018f0eff */
[----:B0-----:R-:W-:-:S04]  /*34690*/  LEA R48, P2, R47, R2, 0x1 ;  /* 0x000000022f307211 */ /* 0x001fc800078408ff */
[----:B------:R-:W-:Y:S01]  /*346a0*/  LEA.HI.X.SX32 R49, R47, R248, 0x1, P2 ;  /* 0x000000f82f317211 */ /* 0x000fe200010f0eff */
[----:B------:R0:W-:Y:S04]  /*346b0*/  STL.64 [R1+0xad8], R44 ;  /* 0x000ad82c01007387 */ /* 0x0001e80000100a00 */
[----:B------:R1:W-:Y:S01]  /*346c0*/  STL.64 [R1+0xad0], R48 ;  /* 0x000ad03001007387 */ /* 0x0003e20000100a00 */
[-C--:B0-----:R-:W-:Y:S02]  /*346d0*/  LEA R44, P3, R46, R2.reuse, 0x1 ;  /* 0x000000022e2c7211 */ /* 0x081fe400078608ff */
[----:B-1----:R-:W-:-:S04]  /*346e0*/  LEA R48, P2, R153, R2, 0x1 ;  /* 0x0000000299307211 */ /* 0x002fc800078408ff */
[-C--:B------:R-:W-:Y:S02]  /*346f0*/  LEA.HI.X.SX32 R49, R153, R248.reuse, 0x1, P2 ;  /* 0x000000f899317211 */ /* 0x080fe400010f0eff */
[----:B------:R-:W-:Y:S02]  /*34700*/  LEA.HI.X.SX32 R45, R46, R248, 0x1, P3 ;  /* 0x000000f82e2d7211 */ /* 0x000fe400018f0eff */
[C---:B------:R-:W-:Y:S01]  /*34710*/  LEA R46, P3, R152.reuse, R2, 0x1 ;  /* 0x00000002982e7211 */ /* 0x040fe200078608ff */
[----:B------:R0:W-:Y:S03]  /*34720*/  STL.64 [R1+0xac0], R48 ;  /* 0x000ac03001007387 */ /* 0x0001e60000100a00 */
        /* <DEDUP_REMOVED lines=16> */
[CC--:B0-----:R-:W-:Y:S02]  /*34830*/  LEA R40, P3, R42.reuse, R2.reuse, 0x1 ;  /* 0x000000022a287211 */ /* 0x0c1fe400078608ff */
[----:B-1----:R-:W-:Y:S02]  /*34840*/  LEA R48, P2, R149, R2, 0x1 ;  /* 0x0000000295307211 */ /* 0x002fe400078408ff */
[----:B------:R-:W-:-:S02]  /*34850*/  LEA.HI.X.SX32 R41, R42, R248, 0x1, P3 ;  /* 0x000000f82a297211 */ /* 0x000fc400018f0eff */
[----:B------:R-:W-:Y:S02]  /*34860*/  LEA.HI.X.SX32 R49, R149, R248, 0x1, P2 ;  /* 0x000000f895317211 */ /* 0x000fe400010f0eff */
[----:B------:R-:W-:-:S03]  /*34870*/  LEA R42, P3, R148, R2, 0x1 ;  /* 0x00000002942a7211 */ /* 0x000fc600078608ff */
[----:B------:R0:W-:Y:S01]  /*34880*/  STL.64 [R1+0xa78], R48 ;  /* 0x000a783001007387 */ /* 0x0001e20000100a00 */
[----:B------:R-:W-:-:S05]  /*34890*/  LEA.HI.X.SX32 R43, R148, R248, 0x1, P3 ;  /* 0x000000f8942b7211 */ /* 0x000fca00018f0eff */
[----:B------:R1:W-:Y:S01]  /*348a0*/  STL.64 [R1+0xa70], R42 ;  /* 0x000a702a01007387 */ /* 0x0003e20000100a00 */
[----:B0-----:R-:W-:-:S04]  /*348b0*/  LEA R48, P2, R37, R2, 0x1 ;  /* 0x0000000225307211 */ /* 0x001fc800078408ff */
[----:B------:R-:W-:Y:S02]  /*348c0*/  LEA.HI.X.SX32 R49, R37, R248, 0x1, P2 ;  /* 0x000000f825317211 */ /* 0x000fe400010f0eff */
[----:B-1----:R-:W-:-:S03]  /*348d0*/  LEA R42, P3, R36, R2, 0x1 ;  /* 0x00000002242a7211 */ /* 0x002fc600078608ff */
[----:B------:R0:W-:Y:S01]  /*348e0*/  STL.64 [R1+0xa68], R48 ;  /* 0x000a683001007387 */ /* 0x0001e20000100a00 */
[----:B------:R-:W-:Y:S02]  /*348f0*/  LEA.HI.X.SX32 R43, R36, R248, 0x1, P3 ;  /* 0x000000f8242b7211 */ /* 0x000fe400018f0eff */
[----:B------:R-:W-:-:S04]  /*34900*/  LEA R36, P3, R146, R2, 0x1 ;  /* 0x0000000292247211 */ /* 0x000fc800078608ff */
[----:B------:R-:W-:Y:S02]  /*34910*/  LEA.HI.X.SX32 R37, R146, R248, 0x1, P3 ;  /* 0x000000f892257211 */ /* 0x000fe400018f0eff */
[----:B0-----:R-:W-:-:S04]  /*34920*/  LEA R48, P2, R147, R2, 0x1 ;  /* 0x0000000293307211 */ /* 0x001fc800078408ff */
[----:B------:R-:W-:-:S05]  /*34930*/  LEA.HI.X.SX32 R49, R147, R248, 0x1, P2 ;  /* 0x000000f893317211 */ /* 0x000fca00010f0eff */
[----:B------:R0:W-:Y:S04]  /*34940*/  STL.64 [R1+0xa58], R48 ;  /* 0x000a583001007387 */ /* 0x0001e80000100a00 */
[----:B------:R1:W-:Y:S01]  /*34950*/  STL.64 [R1+0xa50], R36 ;  /* 0x000a502401007387 */ /* 0x0003e20000100a00 */
[CC--:B0-----:R-:W-:Y:S02]  /*34960*/  LEA R48, P2, R33.reuse, R2.reuse, 0x1 ;  /* 0x0000000221307211 */ /* 0x0c1fe400078408ff */
[C---:B-1----:R-:W-:Y:S02]  /*34970*/  LEA R36, P3, R32.reuse, R2, 0x1 ;  /* 0x0000000220247211 */ /* 0x042fe400078608ff */
[-C--:B------:R-:W-:Y:S02]  /*34980*/  LEA.HI.X.SX32 R49, R33, R248.reuse, 0x1, P2 ;  /* 0x000000f821317211 */ /* 0x080fe400010f0eff */
[----:B------:R-:W-:-:S02]  /*34990*/  LEA.HI.X.SX32 R37, R32, R248, 0x1, P3 ;  /* 0x000000f820257211 */ /* 0x000fc400018f0eff */
[CC--:B------:R-:W-:Y:S02]  /*349a0*/  LEA R78, P2, R145.reuse, R2.reuse, 0x1 ;  /* 0x00000002914e7211 */ /* 0x0c0fe400078408ff */
[C---:B------:R-:W-:Y:S02]  /*349b0*/  LEA R32, P3, R144.reuse, R2, 0x1 ;  /* 0x0000000290207211 */ /* 0x040fe400078608ff */
[-C--:B------:R-:W-:Y:S02]  /*349c0*/  LEA.HI.X.SX32 R79, R145, R248.reuse, 0x1, P2 ;  /* 0x000000f8914f7211 */ /* 0x080fe400010f0eff */
[----:B------:R-:W-:Y:S01]  /*349d0*/  LEA.HI.X.SX32 R33, R144, R248, 0x1, P3 ;  /* 0x000000f890217211 */ /* 0x000fe200018f0eff */
[----:B------:R-:W-:Y:S04]  /*349e0*/  STL.64 [R1+0xa48], R48 ;  /* 0x000a483001007387 */ /* 0x000fe80000100a00 */
[----:B------:R-:W-:Y:S04]  /*349f0*/  STL.64 [R1+0xa38], R78 ;  /* 0x000a384e01007387 */ /* 0x000fe80000100a00 */
[----:B------:R0:W-:Y:S02]  /*34a00*/  STL.64 [R1+0xa30], R32 ;  /* 0x000a302001007387 */ /* 0x0001e40000100a00 */
[----:B0-----:R-:W-:-:S04]  /*34a10*/  LEA R32, P3, R38, R2, 0x1 ;  /* 0x0000000226207211 */ /* 0x001fc800078608ff */
[----:B------:R-:W-:Y:S02]  /*34a20*/  LEA.HI.X.SX32 R33, R38, R248, 0x1, P3 ;  /* 0x000000f826217211 */ /* 0x000fe400018f0eff */
[----:B------:R-:W-:-:S03]  /*34a30*/  LEA R78, P2, R39, R2, 0x1 ;  /* 0x00000002274e7211 */ /* 0x000fc600078408ff */
[----:B------:R0:W-:Y:S01]  /*34a40*/  STL.64 [R1+0xa20], R32 ;  /* 0x000a202001007387 */ /* 0x0001e20000100a00 */
[----:B------:R-:W-:Y:S02]  /*34a50*/  LEA.HI.X.SX32 R79, R39, R248, 0x1, P2 ;  /* 0x000000f8274f7211 */ /* 0x000fe400010f0eff */
[-C--:B------:R-:W-:Y:S02]  /*34a60*/  LEA R38, P2, R143, R2.reuse, 0x1 ;  /* 0x000000028f267211 */ /* 0x080fe400078408ff */
[----:B0-----:R-:W-:-:S04]  /*34a70*/  LEA R32, P3, R142, R2, 0x1 ;  /* 0x000000028e207211 */ /* 0x001fc800078608ff */
[-C--:B------:R-:W-:Y:S01]  /*34a80*/  LEA.HI.X.SX32 R33, R142, R248.reuse, 0x1, P3 ;  /* 0x000000f88e217211 */ /* 0x080fe200018f0eff */
[----:B------:R0:W-:Y:S04]  /*34a90*/  STL.64 [R1+0xa28], R78 ;  /* 0x000a284e01007387 */ /* 0x0001e80000100a00 */
[----:B------:R1:W-:Y:S01]  /*34aa0*/  STL.64 [R1+0xa10], R32 ;  /* 0x000a102001007387 */ /* 0x0003e20000100a00 */
[----:B------:R-:W-:Y:S02]  /*34ab0*/  LEA.HI.X.SX32 R39, R143, R248, 0x1, P2 ;  /* 0x000000f88f277211 */ /* 0x000fe400010f0eff */
[-C--:B0-----:R-:W-:Y:S02]  /*34ac0*/  LEA R78, P2, R27, R2.reuse, 0x1 ;  /* 0x000000021b4e7211 */ /* 0x081fe400078408ff */
[----:B-1----:R-:W-:-:S04]  /*34ad0*/  LEA R32, P3, R26, R2, 0x1 ;  /* 0x000000021a207211 */ /* 0x002fc800078608ff */
[----:B------:R-:W-:Y:S02]  /*34ae0*/  LEA.HI.X.SX32 R33, R26, R248, 0x1, P3 ;  /* 0x000000f81a217211 */ /* 0x000fe400018f0eff */
[C---:B------:R-:W-:Y:S02]  /*34af0*/  LEA R26, P3, R140.reuse, R2, 0x1 ;  /* 0x000000028c1a7211 */ /* 0x040fe400078608ff */
        /* <DEDUP_REMOVED lines=8> */
[C---:B------:R-:W-:Y:S01]  /*34b80*/  LEA R90, P2, R35.reuse, R2, 0x1 ;  /* 0x00000002235a7211 */ /* 0x040fe200078408ff */
[----:B------:R-:W-:Y:S04]  /*34b90*/  STL.64 [R1+0x9f8], R78 ;  /* 0x0009f84e01007387 */ /* 0x000fe80000100a00 */
        /* <DEDUP_REMOVED lines=10> */
[-C--:B------:R-:W-:Y:S02]  /*34c40*/  LEA.HI.X.SX32 R27, R28, R248.reuse, 0x1, P3 ;  /* 0x000000f81c1b7211 */ /* 0x080fe400018f0eff */
[----:B------:R-:W-:Y:S02]  /*34c50*/  LEA.HI.X.SX32 R91, R29, R248, 0x1, P2 ;  /* 0x000000f81d5b7211 */ /* 0x000fe400010f0eff */
[C---:B------:R-:W-:Y:S01]  /*34c60*/  LEA R28, P2, R137.reuse, R2, 0x1 ;  /* 0x00000002891c7211 */ /* 0x040fe200078408ff */
[----:B------:R0:W-:Y:S03]  /*34c70*/  STL.64 [R1+0x9c0], R26 ;  /* 0x0009c01a01007387 */ /* 0x0001e60000100a00 */
[----:B------:R-:W-:Y:S01]  /*34c80*/  LEA.HI.X.SX32 R29, R137, R248, 0x1, P2 ;  /* 0x000000f8891d7211 */ /* 0x000fe200010f0eff */
[----:B------:R-:W-:Y:S01]  /*34c90*/  STL.64 [R1+0x9c8], R90 ;  /* 0x0009c85a01007387 */ /* 0x000fe20000100a00 */
[----:B0-----:R-:W-:-:S04]  /*34ca0*/  LEA R26, P3, R136, R2, 0x1 ;  /* 0x00000002881a7211 */ /* 0x001fc800078608ff */
[----:B------:R-:W-:Y:S01]  /*34cb0*/  LEA.HI.X.SX32 R27, R136, R248, 0x1, P3 ;  /* 0x000000f8881b7211 */ /* 0x000fe200018f0eff */
[----:B------:R-:W-:Y:S04]  /*34cc0*/  STL.64 [R1+0x1380], R28 ;  /* 0x0013801c01007387 */ /* 0x000fe80000100a00 */
[----:B------:R0:W-:Y:S02]  /*34cd0*/  STL.64 [R1+0x9b0], R26 ;  /* 0x0009b01a01007387 */ /* 0x0001e40000100a00 */
[CC--:B0-----:R-:W-:Y:S02]  /*34ce0*/  LEA R26, P3, R30.reuse, R2.reuse, 0x1 ;  /* 0x000000021e1a7211 */ /* 0x0c1fe400078608ff */
[----:B------:R-:W-:Y:S02]  /*34cf0*/  LEA R28, P2, R31, R2, 0x1 ;  /* 0x000000021f1c7211 */ /* 0x000fe400078408ff */
[----:B------:R-:W-:-:S02]  /*34d00*/  LEA.HI.X.SX32 R27, R30, R248, 0x1, P3 ;  /* 0x000000f81e1b7211 */ /* 0x000fc400018f0eff */
[C---:B------:R-:W-:Y:S02]  /*34d10*/  LEA R30, P3, R12.reuse, R2, 0x1 ;  /* 0x000000020c1e7211 */ /* 0x040fe400078608ff */
[-C--:B------:R-:W-:Y:S01]  /*34d20*/  LEA.HI.X.SX32 R29, R31, R248.reuse, 0x1, P2 ;  /* 0x000000f81f1d7211 */ /* 0x080fe200010f0eff */
[----:B------:R0:W-:Y:S01]  /*34d30*/  STL.64 [R1+0x9a0], R26 ;  /* 0x0009a01a01007387 */ /* 0x0001e20000100a00 */
[----:B------:R-:W-:Y:S02]  /*34d40*/  LEA.HI.X.SX32 R31, R12, R248, 0x1, P3 ;  /* 0x000000f80c1f7211 */ /* 0x000fe400018f0eff */
[-C--:B------:R-:W-:Y:S01]  /*34d50*/  LEA R12, P3, R24, R2.reuse, 0x1 ;  /* 0x00000002180c7211 */ /* 0x080fe200078608ff */
[----:B------:R-:W-:Y:S01]  /*34d60*/  STL.64 [R1+0x9a8], R28 ;  /* 0x0009a81c01007387 */ /* 0x000fe20000100a00 */
[----:B0-----:R-:W-:-:S04]  /*34d70*/  LEA R26, P2, R13, R2, 0x1 ;  /* 0x000000020d1a7211 */ /* 0x001fc800078408ff */
[-C--:B------:R-:W-:Y:S02]  /*34d80*/  LEA.HI.X.SX32 R27, R13, R248.reuse, 0x1, P2 ;  /* 0x000000f80d1b7211 */ /* 0x080fe400010f0eff */
[----:B------:R-:W-:Y:S01]  /*34d90*/  LEA.HI.X.SX32 R13, R24, R248, 0x1, P3 ;  /* 0x000000f8180d7211 */ /* 0x000fe200018f0eff */
[----:B------:R-:W-:Y:S04]  /*34da0*/  STL.64 [R1+0x1370], R30 ;  /* 0x0013701e01007387 */ /* 0x000fe80000100a00 */
[----:B------:R0:W-:Y:S04]  /*34db0*/  STL.64 [R1+0x998], R26 ;  /* 0x0009981a01007387 */ /* 0x0001e80000100a00 */
[----:B------:R1:W-:Y:S01]  /*34dc0*/  STL.64 [R1+0x980], R12 ;  /* 0x0009800c01007387 */ /* 0x0003e20000100a00 */
[----:B0-----:R-:W-:-:S02]  /*34dd0*/  LEA R26, P2, R25, R2, 0x1 ;  /* 0x00000002191a7211 */ /* 0x001fc400078408ff */
[C---:B-1----:R-:W-:Y:S02]  /*34de0*/  LEA R12, P3, R22.reuse, R2, 0x1 ;  /* 0x00000002160c7211 */ /* 0x042fe400078608ff */
[-C--:B------:R-:W-:Y:S02]  /*34df0*/  LEA.HI.X.SX32 R27, R25, R248.reuse, 0x1, P2 ;  /* 0x000000f8191b7211 */ /* 0x080fe400010f0eff */
[----:B------:R-:W-:Y:S02]  /*34e00*/  LEA.HI.X.SX32 R13, R22, R248, 0x1, P3 ;  /* 0x000000f8160d7211 */ /* 0x000fe400018f0eff */
[C---:B------:R-:W-:Y:S01]  /*34e10*/  LEA R24, P2, R23.reuse, R2, 0x1 ;  /* 0x0000000217187211 */ /* 0x040fe200078408ff */
[----:B------:R-:W-:Y:S04]  /*34e20*/  STL.64 [R1+0x988], R26 ;  /* 0x0009881a01007387 */ /* 0x000fe80000100a00 */
[----:B------:R0:W-:Y:S01]  /*34e30*/  STL.64 [R1+0x970], R12 ;  /* 0x0009700c01007387 */ /* 0x0001e20000100a00 */
[----:B------:R-:W-:-:S02]  /*34e40*/  LEA.HI.X.SX32 R25, R23, R248, 0x1, P2 ;  /* 0x000000f817197211 */ /* 0x000fc400010f0eff */
[-C--:B------:R-:W-:Y:S02]  /*34e50*/  LEA R22, P2, R21, R2.reuse, 0x1 ;  /* 0x0000000215167211 */ /* 0x080fe400078408ff */
[----:B0-----:R-:W-:-:S04]  /*34e60*/  LEA R12, P3, R17, R2, 0x1 ;  /* 0x00000002110c7211 */ /* 0x001fc800078608ff */
        /* <DEDUP_REMOVED lines=9> */
[----:B------:R0:W-:Y:S01]  /*34f00*/  STL.64 [R1+0x950], R12 ;  /* 0x0009500c01007387 */ /* 0x0001e20000100a00 */
[-C--:B------:R-:W-:Y:S02]  /*34f10*/  LEA R16, P2, R20, R2.reuse, 0x1 ;  /* 0x0000000214107211 */ /* 0x080fe400078408ff */
[----:B0-----:R-:W-:-:S04]  /*34f20*/  LEA R12, P3, R52, R2, 0x1 ;  /* 0x00000002340c7211 */ /* 0x001fc800078608ff */
[----:B------:R-:W-:-:S05]  /*34f30*/  LEA.HI.X.SX32 R13, R52, R248, 0x1, P3 ;  /* 0x000000f8340d7211 */ /* 0x000fca00018f0eff */
[----:B------:R0:W-:Y:S01]  /*34f40*/  STL.64 [R1+0x940], R12 ;  /* 0x0009400c01007387 */ /* 0x0001e20000100a00 */
[----:B------:R-:W-:Y:S02]  /*34f50*/  LEA.HI.X.SX32 R17, R20, R248, 0x1, P2 ;  /* 0x000000f814117211 */ /* 0x000fe400010f0eff */
[-C--:B------:R-:W-:Y:S02]  /*34f60*/  LEA R20, P2, R60, R2.reuse, 0x1 ;  /* 0x000000023c147211 */ /* 0x080fe400078408ff */
[----:B0-----:R-:W-:-:S04]  /*34f70*/  LEA R12, P3, R54, R2, 0x1 ;  /* 0x00000002360c7211 */ /* 0x001fc800078608ff */
[-C--:B------:R-:W-:Y:S01]  /*34f80*/  LEA.HI.X.SX32 R13, R54, R248.reuse, 0x1, P3 ;  /* 0x000000f8360d7211 */ /* 0x080fe200018f0eff */
[----:B------:R-:W-:Y:S01]  /*34f90*/  STL.64 [R1+0x948], R16 ;  /* 0x0009481001007387 */ /* 0x000fe20000100a00 */
[----:B------:R-:W-:-:S03]  /*34fa0*/  LEA.HI.X.SX32 R21, R60, R248, 0x1, P2 ;  /* 0x000000f83c157211 */ /* 0x000fc600010f0eff */
[----:B------:R0:W-:Y:S01]  /*34fb0*/  STL.64 [R1+0x930], R12 ;  /* 0x0009300c01007387 */ /* 0x0001e20000100a00 */
[-C--:B------:R-:W-:Y:S02]  /*34fc0*/  LEA R22, P3, R53, R2.reuse, 0x1 ;  /* 0x0000000235167211 */ /* 0x080fe400078608ff */
[----:B0-----:R-:W-:-:S04]  /*34fd0*/  LEA R12, P2, R61, R2, 0x1 ;  /* 0x000000023d0c7211 */ /* 0x001fc800078408ff */
[-C--:B------:R-:W-:Y:S02]  /*34fe0*/  LEA.HI.X.SX32 R13, R61, R248.reuse, 0x1, P2 ;  /* 0x000000f83d0d7211 */ /* 0x080fe400010f0eff */
[----:B------:R-:W-:-:S03]  /*34ff0*/  LEA.HI.X.SX32 R23, R53, R248, 0x1, P3 ;  /* 0x000000f835177211 */ /* 0x000fc600018f0eff */
[----:B------:R0:W-:Y:S01]  /*35000*/  STL.64 [R1+0x928], R12 ;  /* 0x0009280c01007387 */ /* 0x0001e20000100a00 */
[-C--:B------:R-:W-:Y:S02]  /*35010*/  LEA R16, P2, R19, R2.reuse, 0x1 ;  /* 0x0000000213107211 */ /* 0x080fe400078408ff */
[----:B0-----:R-:W-:-:S04]  /*35020*/  LEA R12, P3, R55, R2, 0x1 ;  /* 0x00000002370c7211 */ /* 0x001fc800078608ff */
[-C--:B------:R-:W-:Y:S02]  /*35030*/  LEA.HI.X.SX32 R13, R55, R248.reuse, 0x1, P3 ;  /* 0x000000f8370d7211 */ /* 0x080fe400018f0eff */
[----:B------:R-:W-:-:S03]  /*35040*/  LEA.HI.X.SX32 R17, R19, R248, 0x1, P2 ;  /* 0x000000f813117211 */ /* 0x000fc600010f0eff */
[----:B------:R0:W-:Y:S04]  /*35050*/  STL.64 [R1+0x910], R12 ;  /* 0x0009100c01007387 */ /* 0x0001e80000100a00 */
[----:B------:R1:W-:Y:S01]  /*35060*/  STL.64 [R1+0x918], R16 ;  /* 0x0009181001007387 */ /* 0x0003e20000100a00 */
[----:B0-----:R-:W-:-:S04]  /*35070*/  LEA R12, P2, R18, R2, 0x1 ;  /* 0x00000002120c7211 */ /* 0x001fc800078408ff */
[----:B------:R-:W-:Y:S02]  /*35080*/  LEA.HI.X.SX32 R13, R18, R248, 0x1, P2 ;  /* 0x000000f8120d7211 */ /* 0x000fe400010f0eff */
[----:B-1----:R-:W-:-:S03]  /*35090*/  LEA R16, P3, R62, R2, 0x1 ;  /* 0x000000023e107211 */ /* 0x002fc600078608ff */
[----:B------:R0:W-:Y:S01]  /*350a0*/  STL.64 [R1+0x908], R12 ;  /* 0x0009080c01007387 */ /* 0x0001e20000100a00 */
[----:B------:R-:W-:Y:S02]  /*350b0*/  LEA.HI.X.SX32 R17, R62, R248, 0x1, P3 ;  /* 0x000000f83e117211 */ /* 0x000fe400018f0eff */
        /* <DEDUP_REMOVED lines=8> */
[-C--:B-1----:R-:W-:Y:S02]  /*35140*/  LEA R18, P3, R65, R2.reuse, 0x1 ;  /* 0x0000000241127211 */ /* 0x082fe400078608ff */
[----:B------:R-:W-:Y:S01]  /*35150*/  LEA R14, P2, R135, R2, 0x1 ;  /* 0x00000002870e7211 */ /* 0x000fe200078408ff */
[----:B------:R0:W-:Y:S01]  /*35160*/  STL.64 [R1+0x8e8], R12 ;  /* 0x0008e80c01007387 */ /* 0x0001e20000100a00 */
[-C--:B------:R-:W-:Y:S02]  /*35170*/  LEA.HI.X.SX32 R19, R65, R248.reuse, 0x1, P3 ;  /* 0x000000f841137211 */ /* 0x080fe400018f0eff */
        /* <DEDUP_REMOVED lines=9> */
[C---:B------:R-:W-:Y:S01]  /*35210*/  LEA R4, P3, R66.reuse, R2, 0x1 ;  /* 0x0000000242047211 */ /* 0x040fe200078608ff */
[----:B------:R0:W-:Y:S03]  /*35220*/  STL.64 [R1+0x8c8], R14 ;  /* 0x0008c80e01007387 */ /* 0x0001e60000100a00 */
[----:B------:R-:W-:-:S05]  /*35230*/  LEA.HI.X.SX32 R5, R66, R248, 0x1, P3 ;  /* 0x000000f842057211 */ /* 0x000fca00018f0eff */
[----:B------:R1:W-:Y:S01]  /*35240*/  STL.64 [R1+0x8b0], R4 ;  /* 0x0008b00401007387 */ /* 0x0003e20000100a00 */
[----:B0-----:R-:W-:-:S04]  /*35250*/  LEA R14, P2, R134, R2, 0x1 ;  /* 0x00000002860e7211 */ /* 0x001fc800078408ff */
[----:B------:R-:W-:Y:S02]  /*35260*/  LEA.HI.X.SX32 R15, R134, R248, 0x1, P2 ;  /* 0x000000f8860f7211 */ /* 0x000fe400010f0eff */
[----:B-1----:R-:W-:-:S03]  /*35270*/  LEA R4, P2, R11, R2, 0x1 ;  /* 0x000000020b047211 */ /* 0x002fc600078408ff */
[----:B------:R0:W-:Y:S01]  /*35280*/  STL.64 [R1+0x8b8], R14 ;  /* 0x0008b80e01007387 */ /* 0x0001e20000100a00 */
[----:B------:R-:W-:-:S05]  /*35290*/  LEA.HI.X.SX32 R5, R11, R248, 0x1, P2 ;  /* 0x000000f80b057211 */ /* 0x000fca00010f0eff */
[----:B------:R1:W-:Y:S01]  /*352a0*/  STL.64 [R1+0x8a8], R4 ;  /* 0x0008a80401007387 */ /* 0x0003e20000100a00 */
[----:B0-----:R-:W-:-:S04]  /*352b0*/  LEA R14, P3, R67, R2, 0x1 ;  /* 0x00000002430e7211 */ /* 0x001fc800078608ff */
[----:B------:R-:W-:Y:S02]  /*352c0*/  LEA.HI.X.SX32 R15, R67, R248, 0x1, P3 ;  /* 0x000000f8430f7211 */ /* 0x000fe400018f0eff */
[CC--:B-1----:R-:W-:Y:S02]  /*352d0*/  LEA R4, P3, R8.reuse, R2.reuse, 0x1 ;  /* 0x0000000208047211 */ /* 0x0c2fe400078608ff */
[C---:B------:R-:W-:Y:S02]  /*352e0*/  LEA R26, P2, R9.reuse, R2, 0x1 ;  /* 0x00000002091a7211 */ /* 0x040fe400078408ff */
[-C--:B------:R-:W-:Y:S02]  /*352f0*/  LEA.HI.X.SX32 R5, R8, R248.reuse, 0x1, P3 ;  /* 0x000000f808057211 */ /* 0x080fe400018f0eff */
[----:B------:R-:W-:-:S03]  /*35300*/  LEA.HI.X.SX32 R27, R9, R248, 0x1, P2 ;  /* 0x000000f8091b7211 */ /* 0x000fc600010f0eff */
[----:B------:R0:W-:Y:S01]  /*35310*/  STL.64 [R1+0x890], R4 ;  /* 0x0008900401007387 */ /* 0x0001e20000100a00 */
[----:B------:R-:W-:-:S03]  /*35320*/  LEA R8, P3, R68, R2, 0x1 ;  /* 0x0000000244087211 */ /* 0x000fc600078608ff */
[----:B------:R-:W-:Y:S01]  /*35330*/  STL.64 [R1+0x898], R26 ;  /* 0x0008981a01007387 */ /* 0x000fe20000100a00 */
        /* <DEDUP_REMOVED lines=8> */
[----:B------:R0:W-:Y:S01]  /*353c0*/  STL.64 [R1+0x870], R4 ;  /* 0x0008700401007387 */ /* 0x0001e20000100a00 */
[----:B------:R-:W-:Y:S01]  /*353d0*/  VIADD R6, R7, UR4 ;  /* 0x0000000407067c36 */ /* 0x000fe20008000000 */
[----:B------:R-:W-:Y:S02]  /*353e0*/  ULDC UR4, c[0x0][0x248] ;  /* 0x0000920000047ab9 */ /* 0x000fe40000000800 */
[----:B------:R1:W-:Y:S01]  /*353f0*/  STL.64 [R1+0x878], R10 ;  /* 0x0008780a01007387 */ /* 0x0003e20000100a00 */
[----:B0-----:R-:W-:-:S04]  /*35400*/  LEA R4, P2, R133, R2, 0x1 ;  /* 0x0000000285047211 */ /* 0x001fc800078408ff */
[----:B------:R-:W-:Y:S02]  /*35410*/  LEA.HI.X.SX32 R5, R133, R248, 0x1, P2 ;  /* 0x000000f885057211 */ /* 0x000fe400010f0eff */
[----:B-1----:R-:W-:Y:S01]  /*35420*/  LEA R10, P3, R86, R2, 0x1 ;  /* 0x00000002560a7211 */ /* 0x002fe200078608ff */
[----:B------:R-:W-:Y:S01]  /*35430*/  VIADD R132, R6, UR4 ;  /* 0x0000000406847c36 */ /* 0x000fe20008000000 */
[----:B------:R-:W-:Y:S01]  /*35440*/  ULDC UR4, c[0x0][0x248] ;  /* 0x0000920000047ab9 */ /* 0x000fe20000000800 */
[----:B------:R0:W-:Y:S01]  /*35450*/  STL.64 [R1+0x868], R4 ;  /* 0x0008680401007387 */ /* 0x0001e20000100a00 */
[----:B------:R-:W-:Y:S01]  /*35460*/  LEA.HI.X.SX32 R11, R86, R248, 0x1, P3 ;  /* 0x000000f8560b7211 */ /* 0x000fe200018f0eff */
[----:B------:R-:W-:Y:S01]  /*35470*/  VIADD R88, R132, UR4 ;  /* 0x0000000484587c36 */ /* 0x000fe20008000000 */
[C---:B------:R-:W-:Y:S01]  /*35480*/  LEA R26, P2, R7.reuse, R2, 0x1 ;  /* 0x00000002071a7211 */ /* 0x040fe200078408ff */
[----:B------:R-:W-:Y:S02]  /*35490*/  ULDC UR4, c[0x0][0x248] ;  /* 0x0000920000047ab9 */ /* 0x000fe40000000800 */
[----:B------:R-:W-:Y:S01]  /*354a0*/  VIADD R131, R88, UR4 ;  /* 0x0000000458837c36 */ /* 0x000fe20008000000 */
[----:B------:R-:W-:Y:S01]  /*354b0*/  LEA.HI.X.SX32 R27, R7, R248, 0x1, P2 ;  /* 0x000000f8071b7211 */ /* 0x000fe200010f0eff */
[----:B------:R-:W-:Y:S01]  /*354c0*/  ULDC UR4, c[0x0][0x248] ;  /* 0x0000920000047ab9 */ /* 0x000fe20000000800 */
[----:B0-----:R-:W-:-:S04]  /*354d0*/  LEA R4, P3, R6, R2, 0x1 ;  /* 0x0000000206047211 */ /* 0x001fc800078608ff */
[----:B------:R-:W-:Y:S02]  /*354e0*/  LEA.HI.X.SX32 R5, R6, R248, 0x1, P3 ;  /* 0x000000f806057211 */ /* 0x000fe400018f0eff */
[C---:B------:R-:W-:Y:S01]  /*354f0*/  LEA R6, P2, R132.reuse, R2, 0x1 ;  /* 0x0000000284067211 */ /* 0x040fe200078408ff */
[----:B------:R-:W-:Y:S01]  /*35500*/  VIADD R89, R131, UR4 ;  /* 0x0000000483597c36 */ /* 0x000fe20008000000 */
[----:B------:R-:W-:Y:S01]  /*35510*/  ULDC UR4, c[0x0][0x248] ;  /* 0x0000920000047ab9 */ /* 0x000fe20000000800 */
[----:B------:R0:W-:Y:S01]  /*35520*/  STL.64 [R1+0x850], R4 ;  /* 0x0008500401007387 */ /* 0x0001e20000100a00 */
[----:B------:R-:W-:-:S03]  /*35530*/  LEA.HI.X.SX32 R7, R132, R248, 0x1, P2 ;  /* 0x000000f884077211 */ /* 0x000fc600010f0eff */
[----:B------:R1:W-:Y:S01]  /*35540*/  STL.64 [R1+0x858], R26 ;  /* 0x0008581a01007387 */ /* 0x0003e20000100a00 */
[----:B------:R-:W-:Y:S01]  /*35550*/  VIADD R109, R89, UR4 ;  /* 0x00000004596d7c36 */ /* 0x000fe20008000000 */
[----:B------:R-:W-:Y:S02]  /*35560*/  ULDC UR4, c[0x0][0x248] ;  /* 0x0000920000047ab9 */ /* 0x000fe40000000800 */
[----:B------:R2:W-:Y:S01]  /*35570*/  STL.64 [R1+0x848], R6 ;  /* 0x0008480601007387 */ /* 0x0005e20000100a00 */
[CC--:B0-----:R-:W-:Y:S02]  /*35580*/  LEA R4, P3, R88.reuse, R2.reuse, 0x1 ;  /* 0x0000000258047211 */ /* 0x0c1fe400078608ff */
[C---:B-1----:R-:W-:Y:S02]  /*35590*/  LEA R26, P2, R131.reuse, R2, 0x1 ;  /* 0x00000002831a7211 */ /* 0x042fe400078408ff */
[-C--:B------:R-:W-:Y:S02]  /*355a0*/  LEA.HI.X.SX32 R5, R88, R248.reuse, 0x1, P3 ;  /* 0x000000f858057211 */ /* 0x080fe400018f0eff */
[----:B------:R-:W-:-:S02]  /*355b0*/  LEA.HI.X.SX32 R27, R131, R248, 0x1, P2 ;  /* 0x000000f8831b7211 */ /* 0x000fc400010f0eff */
[----:B--2---:R-:W-:Y:S01]  /*355c0*/  LEA R6, P3, R89, R2, 0x1 ;  /* 0x0000000259067211 */ /* 0x004fe200078608ff */
[----:B------:R-:W-:Y:S01]  /*355d0*/  VIADD R92, R109, UR4 ;  /* 0x000000046d5c7c36 */ /* 0x000fe20008000000 */
[----:B------:R-:W-:Y:S01]  /*355e0*/  ULDC UR4, c[0x0][0x248] ;  /* 0x0000920000047ab9 */ /* 0x000fe20000000800 */
[----:B------:R0:W-:Y:S01]  /*355f0*/  STL.64 [R1+0x838], R26 ;  /* 0x0008381a01007387 */ /* 0x0001e20000100a00 */
[----:B------:R-:W-:Y:S01]  /*35600*/  LEA.HI.X.SX32 R7, R89, R248, 0x1, P3 ;  /* 0x000000f859077211 */ /* 0x000fe200018f0eff */
[----:B------:R-:W-:Y:S01]  /*35610*/  VIADD R108, R92, UR4 ;  /* 0x000000045c6c7c36 */ /* 0x000fe20008000000 */
[----:B------:R-:W-:-:S03]  /*35620*/  ULDC UR4, c[0x0][0x248] ;  /* 0x0000920000047ab9 */ /* 0x000fc60000000800 */
[----:B------:R1:W-:Y:S01]  /*35630*/  STL.64 [R1+0x830], R6 ;  /* 0x0008300601007387 */ /* 0x0003e20000100a00 */
[----:B------:R-:W-:Y:S01]  /*35640*/  VIADD R252, R108, UR4 ;  /* 0x000000046cfc7c36 */ /* 0x000fe20008000000 */
[----:B------:R-:W-:Y:S01]  /*35650*/  ULDC UR4, c[0x0][0x248] ;  /* 0x0000920000047ab9 */ /* 0x000fe20000000800 */
[----:B0-----:R-:W-:-:S04]  /*35660*/  LEA R26, P2, R109, R2, 0x1 ;  /* 0x000000026d1a7211 */ /* 0x001fc800078408ff */
[----:B------:R-:W-:Y:S02]  /*35670*/  LEA.HI.X.SX32 R27, R109, R248, 0x1, P2 ;  /* 0x000000f86d1b7211 */ /* 0x000fe400010f0eff */
[----:B-1----:R-:W-:-:S03]  /*35680*/  LEA R6, P3, R92, R2, 0x1 ;  /* 0x000000025c067211 */ /* 0x002fc600078608ff */
[----:B------:R0:W-:Y:S01]  /*35690*/  STL.64 [R1+0x828], R26 ;  /* 0x0008281a01007387 */ /* 0x0001e20000100a00 */
[----:B------:R-:W-:Y:S01]  /*356a0*/  LEA.HI.X.SX32 R7, R92, R248, 0x1, P3 ;  /* 0x000000f85c077211 */ /* 0x000fe200018f0eff */
[----:B------:R-:W-:Y:S01]  /*356b0*/  VIADD R111, R252, UR4 ;  /* 0x00000004fc6f7c36 */ /* 0x000fe20008000000 */
[----:B------:R-:W-:Y:S01]  /*356c0*/  ULDC UR4, c[0x0][0x248] ;  /* 0x0000920000047ab9 */ /* 0x000fe20000000800 */
[-C--:B------:R-:W-:Y:S02]  /*356d0*/  LEA R28, P2, R108, R2.reuse, 0x1 ;  /* 0x000000026c1c7211 */ /* 0x080fe400078408ff */
[C---:B0-----:R-:W-:Y:S01]  /*356e0*/  LEA R26, P3, R252.reuse, R2, 0x1 ;  /* 0x00000002fc1a7211 */ /* 0x041fe200078608ff */
[----:B------:R-:W-:Y:S01]  /*356f0*/  VIADD R99, R111, UR4 ;  /* 0x000000046f637c36 */ /* 0x000fe20008000000 */
[----:B------:R-:W-:Y:S02]  /*35700*/  ULDC UR4, c[0x0][0x248] ;  /* 0x0000920000047ab9 */ /* 0x000fe40000000800 */
[----:B------:R-:W-:-:S02]  /*35710*/  LEA.HI.X.SX32 R27, R252, R248, 0x1, P3 ;  /* 0x000000f8fc1b7211 */ /* 0x000fc400018f0eff */
[----:B------:R-:W-:Y:S01]  /*35720*/  LEA.HI.X.SX32 R29, R108, R248, 0x1, P2 ;  /* 0x000000f86c1d7211 */ /* 0x000fe200010f0eff */
[C---:B------:R-:W-:Y:S01]  /*35730*/  VIADD R110, R99.reuse, UR4 ;  /* 0x00000004636e7c36 */ /* 0x040fe20008000000 */
[----:B------:R-:W-:Y:S01]  /*35740*/  ULDC UR4, c[0x0][0x248] ;  /* 0x0000920000047ab9 */ /* 0x000fe20000000800 */
[----:B------:R0:W-:Y:S01]  /*35750*/  STL.64 [R1+0x810], R26 ;  /* 0x0008101a01007387 */ /* 0x0001e20000100a00 */
[-C--:B------:R-:W-:Y:S01]  /*35760*/  LEA R108, P3, R99, R2.reuse, 0x1 ;  /* 0x00000002636c7211 */ /* 0x080fe200078608ff */
[----:B------:R-:W-:Y:S01]  /*35770*/  VIADD R101, R110, UR4 ;  /* 0x000000046e657c36 */ /* 0x000fe20008000000 */
[----:B------:R-:W-:Y:S01]  /*35780*/  ULDC UR4, c[0x0][0x248] ;  /* 0x0000920000047ab9 */ /* 0x000fe20000000800 */
[----:B------:R1:W-:Y:S01]  /*35790*/  STL.64 [R1+0x818], R28 ;  /* 0x0008181c01007387 */ /* 0x0003e20000100a00 */
[----:B0-----:R-:W-:-:S04]  /*357a0*/  LEA R26, P2, R111, R2, 0x1 ;  /* 0x000000026f1a7211 */ /* 0x001fc800078408ff */
[-C--:B------:R-:W-:Y:S02]  /*357b0*/  LEA.HI.X.SX32 R27, R111, R248.reuse, 0x1, P2 ;  /* 0x000000f86f1b7211 */ /* 0x080fe400010f0eff */
[----:B------:R-:W-:-:S03]  /*357c0*/  LEA.HI.X.SX32 R109, R99, R248, 0x1, P3 ;  /* 0x000000f8636d7211 */ /* 0x000fc600018f0eff */
[----:B------:R0:W-:Y:S01]  /*357d0*/  STL.64 [R1+0x808], R26 ;  /* 0x0008081a01007387 */ /* 0x0001e20000100a00 */
[----:B------:R-:W-:Y:S01]  /*357e0*/  VIADD R113, R101, UR5 ;  /* 0x0000000565717c36 */ /* 0x000fe20008000000 */
[-C--:B-1----:R-:W-:Y:S01]  /*357f0*/  LEA R28, P2, R110, R2.reuse, 0x1 ;  /* 0x000000026e1c7211 */ /* 0x082fe200078408ff */
[----:B------:R-:W-:Y:S02]  /*35800*/  ULDC UR5, c[0x0][0x248] ;  /* 0x0000920000057ab9 */ /* 0x000fe40000000800 */
[----:B------:R-:W-:Y:S01]  /*35810*/  VIADD R106, R113, UR4 ;  /* 0x00000004716a7c36 */ /* 0x000fe20008000000 */
[----:B------:R-:W-:Y:S01]  /*35820*/  ULDC UR4, c[0x0][0x248] ;  /* 0x0000920000047ab9 */ /* 0x000fe20000000800 */
[----:B0-----:R-:W-:-:S04]  /*35830*/  LEA R26, P3, R101, R2, 0x1 ;  /* 0x00000002651a7211 */ /* 0x001fc800078608ff */
[-C--:B------:R-:W-:Y:S02]  /*35840*/  LEA.HI.X.SX32 R27, R101, R248.reuse, 0x1, P3 ;  /* 0x000000f8651b7211 */ /* 0x080fe400018f0eff */
[----:B------:R-:W-:Y:S01]  /*35850*/  LEA.HI.X.SX32 R29, R110, R248, 0x1, P2 ;  /* 0x000000f86e1d7211 */ /* 0x000fe200010f0eff */
[C---:B------:R-:W-:Y:S02]  /*35860*/  VIADD R112, R106.reuse, UR4 ;  /* 0x000000046a707c36 */ /* 0x040fe40008000000 */
[----:B------:R0:W-:Y:S01]  /*35870*/  STL.64 [R1+0x7f0], R26 ;  /* 0x0007f01a01007387 */ /* 0x0001e20000100a00 */
[-C--:B------:R-:W-:Y:S01]  /*35880*/  LEA R110, P3, R106, R2.reuse, 0x1 ;  /* 0x000000026a6e7211 */ /* 0x080fe200078608ff */
[----:B------:R-:W-:Y:S01]  /*35890*/  VIADD R247, R112, UR5 ;  /* 0x0000000570f77c36 */ /* 0x000fe20008000000 */
[----:B------:R-:W-:Y:S01]  /*358a0*/  ULDC UR4, c[0x0][0x248] ;  /* 0x0000920000047ab9 */ /* 0x000fe20000000800 */
[----:B------:R1:W-:Y:S01]  /*358b0*/  STL.64 [R1+0x7f8], R28 ;  /* 0x0007f81c01007387 */ /* 0x0003e20000100a00 */
[----:B0-----:R-:W-:Y:S01]  /*358c0*/  LEA R26, P2, R113, R2, 0x1 ;  /* 0x00000002711a7211 */ /* 0x001fe200078408ff */
[----:B------:R-:W-:-:S03]  /*358d0*/  ULDC UR5, c[0x0][0x248] ;  /* 0x0000920000057ab9 */ /* 0x000fc60000000800 */
[-C--:B------:R-:W-:Y:S02]  /*358e0*/  LEA.HI.X.SX32 R27, R113, R248.reuse, 0x1, P2 ;  /* 0x000000f8711b7211 */ /* 0x080fe400010f0eff */
[----:B------:R-:W-:-:S03]  /*358f0*/  LEA.HI.X.SX32 R111, R106, R248, 0x1, P3 ;  /* 0x000000f86a6f7211 */ /* 0x000fc600018f0eff */
[----:B------:R0:W-:Y:S01]  /*35900*/  STL.64 [R1+0x7e8], R26 ;  /* 0x0007e81a01007387 */ /* 0x0001e20000100a00 */
[----:B------:R-:W-:Y:S01]  /*35910*/  VIADD R115, R247, UR6 ;  /* 0x00000006f7737c36 */ /* 0x000fe20008000000 */
[-C--:B-1----:R-:W-:Y:S01]  /*35920*/  LEA R28, P2, R112, R2.reuse, 0x1 ;  /* 0x00000002701c7211 */ /* 0x082fe200078408ff */
[----:B------:R-:W-:Y:S02]  /*35930*/  ULDC UR6, c[0x0][0x248] ;  /* 0x0000920000067ab9 */ /* 0x000fe40000000800 */
[----:B------:R-:W-:Y:S01]  /*35940*/  VIADD R74, R115, UR4 ;  /* 0x00000004734a7c36 */ /* 0x000fe20008000000 */
[----:B0-----:R-:W-:Y:S01]  /*35950*/  LEA R26, P3, R247, R2, 0x1 ;  /* 0x00000002f71a7211 */ /* 0x001fe200078608ff */
[----:B------:R-:W-:-:S03]  /*35960*/  ULDC UR4, c[0x0][0x248] ;  /* 0x0000920000047ab9 */ /* 0x000fc60000000800 */
        /* <DEDUP_REMOVED lines=27> */
[----:B------:R-:W-:Y:S01]  /*35b20*/  ULDC UR12, c[0x0][0x248] ;  /* 0x00009200000c7ab9 */ /* 0x000fe20000000800 */
        /* <DEDUP_REMOVED lines=118> */
[C---:B------:R-:W-:Y:S01]  /*36290*/  VIADD R130, R107.reuse, UR55 ;  /* 0x000000376b827c36 */ /* 0x040fe20008000000 */
        /* <DEDUP_REMOVED lines=26> */
[C---:B------:R-:W-:Y:S01]  /*36440*/  VIADD R81, R102.reuse, UR21 ;  /* 0x0000001566517c36 */ /* 0x040fe20008000000 */
[C---:B------:R-:W-:Y:S01]  /*36450*/  LEA R130, P3, R102.reuse, R2, 0x1 ;  /* 0x0000000266827211 */ /* 0x040fe200078608ff */
[----:B------:R0:W-:Y:S01]  /*36460*/  STL.64 [R1+0x6b0], R26 ;  /* 0x0006b01a01007387 */ /* 0x0001e20000100a00 */
[----:B------:R-:W-:Y:S01]  /*36470*/  ULDC UR21, c[0x0][0x248] ;  /* 0x0000920000157ab9 */ /* 0x000fe20000000800 */
[----:B------:R-:W-:Y:S01]  /*36480*/  VIADD R100, R81, UR32 ;  /* 0x0000002051647c36 */ /* 0x000fe20008000000 */
[----:B------:R-:W-:Y:S01]  /*36490*/  LEA.HI.X.SX32 R131, R102, R248, 0x1, P3 ;  /* 0x000000f866837211 */ /* 0x000fe200018f0eff */
[----:B------:R1:W-:Y:S01]  /*364a0*/  STL.64 [R1+0x6b8], R28 ;  /* 0x0006b81c01007387 */ /* 0x0003e20000100a00 */
[----:B------:R-:W-:Y:S01]  /*364b0*/  ULDC UR32, c[0x0][0x248] ;  /* 0x0000920000207ab9 */ /* 0x000fe20000000800 */
[----:B0-----:R-:W-:-:S04]  /*364c0*/  LEA R26, P2, R71, R2, 0x1 ;  /* 0x00000002471a7211 */ /* 0x001fc800078408ff */
[----:B------:R-:W-:Y:S01]  /*364d0*/  LEA.HI.X.SX32 R27, R71, R248, 0x1, P2 ;  /* 0x000000f8471b7211 */ /* 0x000fe200010f0eff */
[C---:B------:R-:W-:Y:S01]  /*364e0*/  VIADD R59, R100.reuse, UR52 ;  /* 0x00000034643b7c36 */ /* 0x040fe20008000000 */
[----:B-1----:R-:W-:Y:S01]  /*364f0*/  LEA R28, P2, R81, R2, 0x1 ;  /* 0x00000002511c7211 */ /* 0x002fe200078408ff */
[----:B------:R-:W-:Y:S02]  /*36500*/  ULDC UR52, c[0x0][0x248] ;  /* 0x0000920000347ab9 */ /* 0x000fe40000000800 */
[----:B------:R0:W-:Y:S01]  /*36510*/  STL.64 [R1+0x6a8], R26 ;  /* 0x0006a81a01007387 */ /* 0x0001e20000100a00 */
[----:B------:R-:W-:Y:S01]  /*36520*/  VIADD R58, R59, UR9 ;  /* 0x000000093b3a7c36 */ /* 0x000fe20008000000 */
[----:B------:R-:W-:Y:S01]  /*36530*/  LEA.HI.X.SX32 R29, R81, R248, 0x1, P2 ;  /* 0x000000f8511d7211 */ /* 0x000fe200010f0eff */
[----:B------:R-:W-:Y:S01]  /*36540*/  ULDC UR9, c[0x0][0x248] ;  /* 0x0000920000097ab9 */ /* 0x000fe20000000800 */
[----:B0-----:R-:W-:-:S04]  /*36550*/  LEA R26, P3, R100, R2, 0x1 ;  /* 0x00000002641a7211 */ /* 0x001fc800078608ff */
[----:B------:R-:W-:Y:S01]  /*36560*/  LEA.HI.X.SX32 R27, R100, R248, 0x1, P3 ;  /* 0x000000f8641b7211 */ /* 0x000fe200018f0eff */
[C---:B------:R-:W-:Y:S01]  /*36570*/  VIADD R57, R58.reuse, UR51 ;  /* 0x000000333a397c36 */ /* 0x040fe20008000000 */
[C---:B------:R-:W-:Y:S01]  /*36580*/  LEA R132, P3, R58.reuse, R2, 0x1 ;  /* 0x000000023a847211 */ /* 0x040fe200078608ff */
[----:B------:R-:W-:Y:S02]  /*36590*/  ULDC UR51, c[0x0][0x248] ;  /* 0x0000920000337ab9 */ /* 0x000fe40000000800 */
[----:B------:R0:W-:Y:S01]  /*365a0*/  STL.64 [R1+0x690], R26 ;  /* 0x0006901a01007387 */ /* 0x0001e20000100a00 */
[----:B------:R-:W-:Y:S01]  /*365b0*/  VIADD R56, R57, UR31 ;  /* 0x0000001f39387c36 */ /* 0x000fe20008000000 */
[----:B------:R-:W-:Y:S01]  /*365c0*/  LEA.HI.X.SX32 R133, R58, R248, 0x1, P3 ;  /* 0x000000f83a857211 */ /* 0x000fe200018f0eff */
[----:B------:R-:W-:Y:S01]  /*365d0*/  ULDC UR31, c[0x0][0x248] ;  /* 0x00009200001f7ab9 */ /* 0x000fe20000000800 */
[----:B------:R1:W-:Y:S01]  /*365e0*/  STL.64 [R1+0x698], R28 ;  /* 0x0006981c01007387 */ /* 0x0003e20000100a00 */
        /* <DEDUP_REMOVED lines=21> */
[----:B------:R-:W-:Y:S01]  /*36740*/  VIADD R73, R98, UR30 ;  /* 0x0000001e62497c36 */ /* 0x000fe20008000000 */
[C---:B-1----:R-:W-:Y:S01]  /*36750*/  LEA R28, P2, R48.reuse, R2, 0x1 ;  /* 0x00000002301c7211 */ /* 0x042fe200078408ff */
        /* <DEDUP_REMOVED lines=8> */
[----:B------:R-:W-:Y:S01]  /*367e0*/  LEA R136, P3, R97, R2, 0x1 ;  /* 0x0000000261887211 */ /* 0x000fe200078608ff */
        /* <DEDUP_REMOVED lines=426> */
[----:B------:R-:W-:-:S04]  /*38290*/  VIADD R85, R92, UR58 ;  /* 0x0000003a5c557c36 */ /* 0x000fc80008000000 */
[----:B------:R0:W-:Y:S01]  /*382a0*/  STL.64 [R1+0x380], R26 ;  /* 0x0003801a01007387 */ /* 0x0001e20000100a00 */
[-C--:B-1----:R-:W-:Y:S01]  /*382b0*/  LEA R28, P2, R89, R2.reuse, 0x1 ;  /* 0x00000002591c7211 */ /* 0x082fe200078408ff */
[----:B------:R-:W-:Y:S01]  /*382c0*/  VIADD R86, R85, UR34 ;  /* 0x0000002255567c36 */ /* 0x000fe20008000000 */
[----:B------:R-:W-:Y:S01]  /*382d0*/  ULDC UR34, c[0x0][0x248] ;  /* 0x0000920000227ab9 */ /* 0x000fe20000000800 */
[----:B0-----:R-:W-:-:S04]  /*382e0*/  LEA R26, P3, R92, R2, 0x1 ;  /* 0x000000025c1a7211 */ /* 0x001fc800078608ff */
[-C--:B------:R-:W-:Y:S02]  /*382f0*/  LEA.HI.X.SX32 R27, R92, R248.reuse, 0x1, P3 ;  /* 0x000000f85c1b7211 */ /* 0x080fe400018f0eff */
[----:B------:R-:W-:Y:S01]  /*38300*/  LEA.HI.X.SX32 R29, R89, R248, 0x1, P2 ;  /* 0x000000f8591d7211 */ /* 0x000fe200010f0eff */
[C---:B------:R-:W-:Y:S01]  /*38310*/  VIADD R72, R86.reuse, UR55 ;  /* 0x0000003756487c36 */ /* 0x040fe20008000000 */
[----:B------:R-:W-:Y:S01]  /*38320*/  LEA R182, P3, R86, R2, 0x1 ;  /* 0x0000000256b67211 */ /* 0x000fe200078608ff */
        /* <DEDUP_REMOVED lines=8> */
[----:B------:R-:W-:Y:S01]  /*383b0*/  VIADD R75, R82, UR33 ;  /* 0x00000021524b7c36 */ /* 0x000fe20008000000 */
[C---:B-1----:R-:W-:Y:S01]  /*383c0*/  LEA R28, P2, R72.reuse, R2, 0x1 ;  /* 0x00000002481c7211 */ /* 0x042fe200078408ff */
[----:B------:R-:W-:Y:S02]  /*383d0*/  ULDC UR33, c[0x0][0x248] ;  /* 0x0000920000217ab9 */ /* 0x000fe40000000800 */
[----:B------:R0:W-:Y:S01]  /*383e0*/  STL.64 [R1+0x360], R26 ;  /* 0x0003601a01007387 */ /* 0x0001e20000100a00 */
[----:B------:R-:W-:Y:S01]  /*383f0*/  VIADD R81, R75, UR54 ;  /* 0x000000364b517c36 */ /* 0x000fe20008000000 */
[----:B------:R-:W-:Y:S02]  /*38400*/  LEA.HI.X.SX32 R29, R72, R248, 0x1, P2 ;  /* 0x000000f8481d7211 */ /* 0x000fe400010f0eff */
[----:B0-----:R-:W-:-:S04]  /*38410*/  LEA R26, P3, R82, R2, 0x1 ;  /* 0x00000002521a7211 */ /* 0x001fc800078608ff */
[----:B------:R-:W-:Y:S01]  /*38420*/  LEA.HI.X.SX32 R27, R82, R248, 0x1, P3 ;  /* 0x000000f8521b7211 */ /* 0x000fe200018f0eff */
[C---:B------:R-:W-:Y:S01]  /*38430*/  VIADD R79, R81.reuse, UR6 ;  /* 0x00000006514f7c36 */ /* 0x040fe20008000000 */
[----:B------:R-:W-:Y:S01]  /*38440*/  LEA R184, P3, R81, R2, 0x1 ;  /* 0x0000000251b87211 */ /* 0x000fe200078608ff */
[----:B------:R-:W-:Y:S02]  /*38450*/  ULDC UR6, c[0x0][0x248] ;  /* 0x0000920000067ab9 */ /* 0x000fe40000000800 */
[----:B------:R0:W-:Y:S01]  /*38460*/  STL.64 [R1+0x348], R26 ;  /* 0x0003481a01007387 */ /* 0x0001e20000100a00 */
[----:B------:R-:W-:Y:S01]  /*38470*/  VIADD R80, R79, UR53 ;  /* 0x000000354f507c36 */ /* 0x000fe20008000000 */
[----:B------:R-:W-:Y:S02]  /*38480*/  LEA.HI.X.SX32 R185, R81, R248, 0x1, P3 ;  /* 0x000000f851b97211 */ /* 0x000fe400018f0eff */
        /* <DEDUP_REMOVED lines=12> */
[----:B------:R-:W-:-:S04]  /*38550*/  VIADD R53, R60, UR52 ;  /* 0x000000343c357c36 */ /* 0x000fc80008000000 */
[----:B------:R0:W-:Y:S01]  /*38560*/  STL.64 [R1+0x318], R26 ;  /* 0x0003181a01007387 */ /* 0x0001e20000100a00 */
[----:B------:R-:W-:Y:S01]  /*38570*/  VIADD R78, R53, UR9 ;  /* 0x00000009354e7c36 */ /* 0x000fe20008000000 */
[-C--:B------:R-:W-:Y:S01]  /*38580*/  LEA R186, P3, R60, R2.reuse, 0x1 ;  /* 0x000000023cba7211 */ /* 0x080fe200078608ff */
[----:B------:R-:W-:Y:S01]  /*38590*/  ULDC UR9, c[0x0][0x248] ;  /* 0x0000920000097ab9 */ /* 0x000fe20000000800 */
[----:B------:R1:W-:Y:S01]  /*385a0*/  STL.64 [R1+0x320], R28 ;  /* 0x0003201c01007387 */ /* 0x0003e20000100a00 */
[----:B0-----:R-:W-:-:S04]  /*385b0*/  LEA R26, P2, R71, R2, 0x1 ;  /* 0x00000002471a7211 */ /* 0x001fc800078408ff */
[-C--:B------:R-:W-:Y:S02]  /*385c0*/  LEA.HI.X.SX32 R27, R71, R248.reuse, 0x1, P2 ;  /* 0x000000f8471b7211 */ /* 0x080fe400010f0eff */
[----:B------:R-:W-:-:S03]  /*385d0*/  LEA.HI.X.SX32 R187, R60, R248, 0x1, P3 ;  /* 0x000000f83cbb7211 */ /* 0x000fc600018f0eff */
[----:B------:R0:W-:Y:S01]  /*385e0*/  STL.64 [R1+0x310], R26 ;  /* 0x0003101a01007387 */ /* 0x0001e20000100a00 */
[----:B------:R-:W-:Y:S01]  /*385f0*/  VIADD R74, R78, UR51 ;  /* 0x000000334e4a7c36 */ /* 0x000fe20008000000 */
[----:B-1----:R-:W-:-:S03]  /*38600*/  LEA R28, P2, R53, R2, 0x1 ;  /* 0x00000002351c7211 */ /* 0x002fc600078408ff */
[----:B------:R-:W-:Y:S01]  /*38610*/  VIADD R54, R74, UR31 ;  /* 0x0000001f4a367c36 */ /* 0x000fe20008000000 */
[----:B0-----:R-:W-:Y:S01]  /*38620*/  LEA R26, P3, R78, R2, 0x1 ;  /* 0x000000024e1a7211 */ /* 0x001fe200078608ff */
[----:B------:R-:W-:-:S03]  /*38630*/  ULDC UR31, c[0x0][0x248] ;  /* 0x00009200001f7ab9 */ /* 0x000fc60000000800 */
        /* <DEDUP_REMOVED lines=51> */
[----:B0-----:R-:W-:-:S04]  /*38970*/  LEA R26, P3, R76, R2, 0x1 ;  /* 0x000000024c1a7211 */ /* 0x001fc800078608ff */
        /* <DEDUP_REMOVED lines=82> */
[C---:B------:R-:W-:Y:S01]  /*38ea0*/  VIADD R65, R68.reuse, UR5 ;  /* 0x0000000544417c36 */ /* 0x040fe20008000000 */
        /* <DEDUP_REMOVED lines=166> */
[----:B------:R-:W-:Y:S02]  /*39910*/  VIADD R55, R60, UR24 ;  /* 0x000000183c377c36 */ /* 0x000fe40008000000 */
        /* <DEDUP_REMOVED lines=65> */
[----:B------:R-:W-:-:S04]  /*39d30*/  VIADD R62, R0, UR18 ;  /* 0x00000012003e7c36 */ /* 0x000fc80008000000 */
[----:B------:R0:W-:Y:S01]  /*39d40*/  STL.64 [R1+0x58], R26 ;  /* 0x0000581a01007387 */ /* 0x0001e20000100a00 */
[----:B------:R-:W-:Y:S01]  /*39d50*/  VIADD R52, R62, UR8 ;  /* 0x000000083e347c36 */ /* 0x000fe20008000000 */
[-C--:B------:R-:W-:Y:S01]  /*39d60*/  LEA R230, P3, R0, R2.reuse, 0x1 ;  /* 0x0000000200e67211 */ /* 0x080fe200078608ff */
[----:B------:R-:W-:Y:S01]  /*39d70*/  IMAD.MOV.U32 R56, RZ, RZ, R240 ;  /* 0x000000ffff387224 */ /* 0x000fe200078e00f0 */
[----:B------:R1:W-:Y:S01]  /*39d80*/  STL.64 [R1+0x60], R28 ;  /* 0x0000601c01007387 */ /* 0x0003e20000100a00 */
[----:B------:R-:W-:Y:S01]  /*39d90*/  IMAD.MOV.U32 R57, RZ, RZ, R241 ;  /* 0x000000ffff397224 */ /* 0x000fe200078e00f1 */
[C---:B0-----:R-:W-:Y:S01]  /*39da0*/  LEA R26, P2, R60.reuse, R2, 0x1 ;  /* 0x000000023c1a7211 */ /* 0x041fe200078408ff */
[----:B------:R-:W-:Y:S01]  /*39db0*/  IMAD.MOV.U32 R48, RZ, RZ, R236 ;  /* 0x000000ffff307224 */ /* 0x000fe200078e00ec */
[----:B------:R-:W-:Y:S02]  /*39dc0*/  ULDC UR8, c[0x0][0x248] ;  /* 0x0000920000087ab9 */ /* 0x000fe40000000800 */
[----:B------:R-:W-:-:S02]  /*39dd0*/  LEA.HI.X.SX32 R27, R60, R248, 0x1, P2 ;  /* 0x000000f83c1b7211 */ /* 0x000fc400010f0eff */
[----:B------:R-:W-:-:S03]  /*39de0*/  LEA.HI.X.SX32 R231, R0, R248, 0x1, P3 ;  /* 0x000000f800e77211 */ /* 0x000fc600018f0eff */
[----:B------:R0:W-:Y:S01]  /*39df0*/  STL.64 [R1+0x50], R26 ;  /* 0x0000501a01007387 */ /* 0x0001e20000100a00 */
[----:B------:R-:W-:Y:S01]  /*39e00*/  VIADD R65, R52, UR4 ;  /* 0x0000000434417c36 */ /* 0x000fe20008000000 */
[-C--:B-1----:R-:W-:Y:S01]  /*39e10*/  LEA R28, P2, R62, R2.reuse, 0x1 ;  /* 0x000000023e1c7211 */ /* 0x082fe200078408ff */
[----:B------:R-:W-:Y:S01]  /*39e20*/  IMAD.MOV.U32 R49, RZ, RZ, R237 ;  /* 0x000000ffff317224 */ /* 0x000fe200078e00ed */
[----:B------:R-:W-:Y:S01]  /*39e30*/  ULDC UR4, c[0x0][0x248] ;  /* 0x0000920000047ab9 */ /* 0x000fe20000000800 */
[----:B0-----:R-:W-:-:S04]  /*39e40*/  LEA R26, P3, R52, R2, 0x1 ;  /* 0x00000002341a7211 */ /* 0x001fc800078608ff */
[-C--:B------:R-:W-:Y:S02]  /*39e50*/  LEA.HI.X.SX32 R27, R52, R248.reuse, 0x1, P3 ;  /* 0x000000f8341b7211 */ /* 0x080fe400018f0eff */
[----:B------:R-:W-:-:S03]  /*39e60*/  LEA.HI.X.SX32 R29, R62, R248, 0x1, P2 ;  /* 0x000000f83e1d7211 */ /* 0x000fc600010f0eff */
[----:B------:R0:W-:Y:S04]  /*39e70*/  STL.64 [R1+0x38], R26 ;  /* 0x0000381a01007387 */ /* 0x0001e80000100a00 */
[----:B------:R1:W-:Y:S01]  /*39e80*/  STL.64 [R1+0x40], R28 ;  /* 0x0000401c01007387 */ /* 0x0003e20000100a00 */
[----:B0-----:R-:W-:-:S04]  /*39e90*/  LEA R26, P2, R65, R2, 0x1 ;  /* 0x00000002411a7211 */ /* 0x001fc800078408ff */
[----:B------:R-:W-:-:S05]  /*39ea0*/  LEA.HI.X.SX32 R27, R65, R248, 0x1, P2 ;  /* 0x000000f8411b7211 */ /* 0x000fca00010f0eff */
[----:B------:R0:W-:Y:S04]  /*39eb0*/  STL.64 [R1+0x30], R26 ;  /* 0x0000301a01007387 */ /* 0x0001e80000100a00 */
[----:B-1----:R-:W2:Y:S04]  /*39ec0*/  LDL.LU R29, [R1+0x3cc] ;  /* 0x0003cc00011d7983 */ /* 0x002ea80000300800 */
[----:B------:R-:W3:Y:S01]  /*39ed0*/  LDL.LU R51, [R1+0x330] ;  /* 0x0003300001337983 */ /* 0x000ee20000300800 */
[----:B------:R-:W-:Y:S02]  /*39ee0*/  VIADD R54, R65, UR17 ;  /* 0x0000001141367c36 */ /* 0x000fe40008000000 */
[----:B0-----:R-:W-:Y:S01]  /*39ef0*/  IMAD.MOV.U32 R26, RZ, RZ, R234 ;  /* 0x000000ffff1a7224 */ /* 0x001fe200078e00ea */
[----:B------:R-:W4:Y:S01]  /*39f00*/  LDL.LU.64 R58, [R1+0xb60] ;  /* 0x000b6000013a7983 */ /* 0x000f220000300a00 */
[C---:B------:R-:W-:Y:S01]  /*39f10*/  VIADD R63, R54.reuse, UR11 ;  /* 0x0000000b363f7c36 */ /* 0x040fe20008000000 */
[C---:B------:R-:W-:Y:S01]  /*39f20*/  LEA R232, P3, R54.reuse, R2, 0x1 ;  /* 0x0000000236e87211 */ /* 0x040fe200078608ff */
[----:B------:R-:W-:Y:S01]  /*39f30*/  IMAD.MOV.U32 R27, RZ, RZ, R235 ;  /* 0x000000ffff1b7224 */ /* 0x000fe200078e00eb */
[----:B------:R-:W-:Y:S01]  /*39f40*/  ULDC UR11, c[0x0][0x248] ;  /* 0x00009200000b7ab9 */ /* 0x000fe20000000800 */
[----:B------:R-:W-:Y:S01]  /*39f50*/  VIADD R61, R63, UR5 ;  /* 0x000000053f3d7c36 */ /* 0x000fe20008000000 */
[----:B------:R-:W-:Y:S01]  /*39f60*/  LEA.HI.X.SX32 R233, R54, R248, 0x1, P3 ;  /* 0x000000f836e97211 */ /* 0x000fe200018f0eff */
[----:B------:R-:W-:Y:S01]  /*39f70*/  ULDC UR5, c[0x0][0x248] ;  /* 0x0000920000057ab9 */ /* 0x000fe20000000800 */
[----:B------:R-:W-:Y:S01]  /*39f80*/  IMAD.MOV.U32 R30, RZ, RZ, R238 ;  /* 0x000000ffff1e7224 */ /* 0x000fe200078e00ee */
[----:B------:R-:W4:Y:S01]  /*39f90*/  LDL.LU R252, [R1+0x334] ;  /* 0x0003340001fc7983 */ /* 0x000f220000300800 */
[----:B------:R-:W-:-:S04]  /*39fa0*/  VIADD R55, R61, UR16 ;  /* 0x000000103d377c36 */ /* 0x000fc80008000000 */
[----:B------:R-:W-:Y:S01]  /*39fb0*/  VIADD R53, R55, UR10 ;  /* 0x0000000a37357c36 */ /* 0x000fe20008000000 */
[----:B------:R-:W-:Y:S01]  /*39fc0*/  LEA R242, P3, R61, R2, 0x1 ;  /* 0x000000023df27211 */ /* 0x000fe200078608ff */
[----:B------:R-:W-:Y:S02]  /*39fd0*/  ULDC UR10, c[0x0][0x248] ;  /* 0x00009200000a7ab9 */ /* 0x000fe40000000800 */
[----:B------:R-:W-:Y:S01]  /*39fe0*/  VIADD R60, R53, UR15 ;  /* 0x0000000f353c7c36 */ /* 0x000fe20008000000 */
[----:B------:R-:W-:Y:S01]  /*39ff0*/  LEA.HI.X.SX32 R243, R61, R248, 0x1, P3 ;  /* 0x000000f83df37211 */ /* 0x000fe200018f0eff */
[----:B------:R-:W-:Y:S02]  /*3a000*/  ULDC UR15, c[0x0][0x248] ;  /* 0x00009200000f7ab9 */ /* 0x000fe40000000800 */
[----:B------:R-:W-:-:S04]  /*3a010*/  VIADD R0, R60, UR22 ;  /* 0x000000163c007c36 */ /* 0x000fc80008000000 */
[----:B------:R-:W-:-:S04]  /*3a020*/  VIADD R64, R0, UR14 ;  /* 0x0000000e00407c36 */ /* 0x000fc80008000000 */
[----:B------:R-:W-:Y:S01]  /*3a030*/  VIADD R52, R64, UR6 ;  /* 0x0000000640347c36 */ /* 0x000fe20008000000 */
[-C--:B------:R-:W-:Y:S01]  /*3a040*/  LEA R234, P3, R53, R2.reuse, 0x1 ;  /* 0x0000000235ea7211 */ /* 0x080fe200078608ff */
[----:B------:R-:W-:Y:S01]  /*3a050*/  IMAD.MOV.U32 R31, RZ, RZ, R239 ;  /* 0x000000ffff1f7224 */ /* 0x000fe200078e00ef */
        /* <DEDUP_REMOVED lines=8> */
[----:B------:R-:W-:Y:S01]  /*3a0e0*/  ULDC UR9, c[0x0][0x248] ;  /* 0x0000920000097ab9 */ /* 0x000fe20000000800 */
[----:B------:R-:W-:Y:S01]  /*3a0f0*/  VIADD R69, R67, UR12 ;  /* 0x0000000c43457c36 */ /* 0x000fe20008000000 */
[----:B------:R-:W-:-:S03]  /*3a100*/  LEA R54, P3, R0, R2, 0x1 ;  /* 0x0000000200367211 */ /* 0x000fc600078608ff */
[----:B------:R-:W-:Y:S01]  /*3a110*/  VIADD R53, R69, UR13 ;  /* 0x0000000d45357c36 */ /* 0x000fe20008000000 */
[----:B------:R-:W-:-:S03]  /*3a120*/  LEA.HI.X.SX32 R237, R55, R248, 0x1, P2 ;  /* 0x000000f837ed7211 */ /* 0x000fc600010f0eff */
[----:B------:R-:W-:Y:S01]  /*3a130*/  VIADD R73, R53, UR8 ;  /* 0x0000000835497c36 */ /* 0x000fe20008000000 */
[----:B------:R-:W-:Y:S01]  /*3a140*/  LEA.HI.X.SX32 R55, R0, R248, 0x1, P3 ;  /* 0x000000f800377211 */ /* 0x000fe200018f0eff */
[----:B------:R-:W-:Y:S01]  /*3a150*/  ULDC UR8, c[0x0][0x248] ;  /* 0x0000920000087ab9 */ /* 0x000fe20000000800 */
[-C--:B------:R-:W-:Y:S01]  /*3a160*/  LEA R62, P3, R52, R2.reuse, 0x1 ;  /* 0x00000002343e7211 */ /* 0x080fe200078608ff */
[----:B------:R-:W-:Y:S01]  /*3a170*/  VIADD R0, R73, UR4 ;  /* 0x0000000449007c36 */ /* 0x000fe20008000000 */
[----:B------:R-:W-:Y:S01]  /*3a180*/  LEA R238, P2, R60, R2, 0x1 ;  /* 0x000000023cee7211 */ /* 0x000fe200078408ff */
[----:B------:R-:W-:Y:S01]  /*3a190*/  ULDC UR4, c[0x0][0x248] ;  /* 0x0000920000047ab9 */ /* 0x000fe20000000800 */
[----:B------:R-:W-:Y:S01]  /*3a1a0*/  LEA.HI.X.SX32 R63, R52, R248, 0x1, P3 ;  /* 0x000000f8343f7211 */ /* 0x000fe200018f0eff */
[----:B------:R-:W-:Y:S01]  /*3a1b0*/  VIADD R77, R0, UR11 ;  /* 0x0000000b004d7c36 */ /* 0x000fe20008000000 */
[----:B------:R-:W-:-:S03]  /*3a1c0*/  LEA R66, P3, R67, R2, 0x1 ;  /* 0x0000000243427211 */ /* 0x000fc600078608ff */
[----:B------:R-:W-:Y:S01]  /*3a1d0*/  VIADD R52, R77, UR5 ;  /* 0x000000054d347c36 */ /* 0x000fe20008000000 */
[----:B------:R-:W-:Y:S01]  /*3a1e0*/  LEA.HI.X.SX32 R67, R67, R248, 0x1, P3 ;  /* 0x000000f843437211 */ /* 0x000fe200018f0eff */
[----:B------:R-:W-:Y:S01]  /*3a1f0*/  ULDC UR5, c[0x0][0x248] ;  /* 0x0000920000057ab9 */ /* 0x000fe20000000800 */
[C---:B------:R-:W-:Y:S01]  /*3a200*/  LEA R70, P3, R53.reuse, R2, 0x1 ;  /* 0x0000000235467211 */ /* 0x040fe200078608ff */
[----:B------:R-:W-:Y:S01]  /*3a210*/  VIADD R81, R52, UR10 ;  /* 0x0000000a34517c36 */ /* 0x000fe20008000000 */
[-C--:B------:R-:W-:Y:S01]  /*3a220*/  LEA.HI.X.SX32 R239, R60, R248.reuse, 0x1, P2 ;  /* 0x000000f83cef7211 */ /* 0x080fe200010f0eff */
[----:B------:R-:W-:Y:S01]  /*3a230*/  ULDC UR10, c[0x0][0x248] ;  /* 0x00009200000a7ab9 */ /* 0x000fe20000000800 */
[----:B------:R-:W-:Y:S01]  /*3a240*/  LEA.HI.X.SX32 R71, R53, R248, 0x1, P3 ;  /* 0x000000f835477211 */ /* 0x000fe200018f0eff */
[----:B------:R-:W-:Y:S01]  /*3a250*/  VIADD R53, R81, UR15 ;  /* 0x0000000f51357c36 */ /* 0x000fe20008000000 */
[-C--:B------:R-:W-:Y:S02]  /*3a260*/  LEA R74, P3, R0, R2.reuse, 0x1 ;  /* 0x00000002004a7211 */ /* 0x080fe400078608ff */
[----:B------:R-:W-:Y:S01]  /*3a270*/  LEA R60, P2, R64, R2, 0x1 ;  /* 0x00000002403c7211 */ /* 0x000fe200078408ff */
[----:B------:R-:W-:Y:S01]  /*3a280*/  VIADD R85, R53, UR6 ;  /* 0x0000000635557c36 */ /* 0x000fe20008000000 */
[-C--:B------:R-:W-:Y:S01]  /*3a290*/  LEA.HI.X.SX32 R75, R0, R248.reuse, 0x1, P3 ;  /* 0x000000f8004b7211 */ /* 0x080fe200018f0eff */
[----:B------:R-:W-:Y:S01]  /*3a2a0*/  ULDC UR6, c[0x0][0x248] ;  /* 0x0000920000067ab9 */ /* 0x000fe20000000800 */
[----:B------:R-:W-:Y:S01]  /*3a2b0*/  LEA.HI.X.SX32 R61, R64, R248, 0x1, P2 ;  /* 0x000000f8403d7211 */ /* 0x000fe200010f0eff */
[----:B------:R-:W-:Y:S01]  /*3a2c0*/  VIADD R0, R85, UR7 ;  /* 0x0000000755007c36 */ /* 0x000fe20008000000 */
[CC--:B------:R-:W-:Y:S01]  /*3a2d0*/  LEA R64, P2, R65.reuse, R2.reuse, 0x1 ;  /* 0x0000000241407211 */ /* 0x0c0fe200078408ff */
[----:B------:R-:W-:Y:S01]  /*3a2e0*/  ULDC UR7, c[0x0][0x248] ;  /* 0x0000920000077ab9 */ /* 0x000fe20000000800 */
[----:B------:R-:W-:Y:S01]  /*3a2f0*/  LEA R78, P3, R52, R2, 0x1 ;  /* 0x00000002344e7211 */ /* 0x000fe200078608ff */
[----:B------:R-:W-:Y:S01]  /*3a300*/  VIADD R89, R0, UR9 ;  /* 0x0000000900597c36 */ /* 0x000fe20008000000 */
[----:B------:R-:W-:-:S02]  /*3a310*/  LEA.HI.X.SX32 R65, R65, R248, 0x1, P2 ;  /* 0x000000f841417211 */ /* 0x000fc400010f0eff */
[----:B------:R-:W-:Y:S02]  /*3a320*/  LEA R68, P2, R69, R2, 0x1 ;  /* 0x0000000245447211 */ /* 0x000fe400078408ff */
[-C--:B------:R-:W-:Y:S01]  /*3a330*/  LEA.HI.X.SX32 R79, R52, R248.reuse, 0x1, P3 ;  /* 0x000000f8344f7211 */ /* 0x080fe200018f0eff */
[----:B------:R-:W-:Y:S01]  /*3a340*/  VIADD R52, R89, UR8 ;  /* 0x0000000859347c36 */ /* 0x000fe20008000000 */
[----:B------:R-:W-:Y:S02]  /*3a350*/  LEA.HI.X.SX32 R69, R69, R248, 0x1, P2 ;  /* 0x000000f845457211 */ /* 0x000fe400010f0eff */
[-C--:B------:R-:W-:Y:S01]  /*3a360*/  LEA R72, P2, R73, R2.reuse, 0x1 ;  /* 0x0000000249487211 */ /* 0x080fe200078408ff */
[----:B------:R-:W-:Y:S01]  /*3a370*/  VIADD R93, R52, UR4 ;  /* 0x00000004345d7c36 */ /* 0x000fe20008000000 */
[----:B------:R-:W-:Y:S01]  /*3a380*/  LEA R82, P3, R53, R2, 0x1 ;  /* 0x0000000235527211 */ /* 0x000fe200078608ff */
[----:B------:R-:W-:Y:S01]  /*3a390*/  ULDC UR4, c[0x0][0x248] ;  /* 0x0000920000047ab9 */ /* 0x000fe20000000800 */
[----:B------:R-:W-:-:S02]  /*3a3a0*/  LEA.HI.X.SX32 R73, R73, R248, 0x1, P2 ;  /* 0x000000f849497211 */ /* 0x000fc400010f0eff */
[----:B------:R-:W-:Y:S01]  /*3a3b0*/  LEA.HI.X.SX32 R83, R53, R248, 0x1, P3 ;  /* 0x000000f835537211 */ /* 0x000fe200018f0eff */
[----:B------:R-:W-:Y:S01]  /*3a3c0*/  VIADD R53, R93, UR5 ;  /* 0x000000055d357c36 */ /* 0x000fe20008000000 */
[-C--:B------:R-:W-:Y:S01]  /*3a3d0*/  LEA R76, P2, R77, R2.reuse, 0x1 ;  /* 0x000000024d4c7211 */ /* 0x080fe200078408ff */
[----:B------:R-:W-:Y:S01]  /*3a3e0*/  ULDC UR5, c[0x0][0x248] ;  /* 0x0000920000057ab9 */ /* 0x000fe20000000800 */
[C---:B------:R-:W-:Y:S01]  /*3a3f0*/  LEA R86, P3, R0.reuse, R2, 0x1 ;  /* 0x0000000200567211 */ /* 0x040fe200078608ff */
[----:B------:R-:W-:Y:S01]  /*3a400*/  VIADD R97, R53, UR10 ;  /* 0x0000000a35617c36 */ /* 0x000fe20008000000 */
[----:B------:R-:W-:Y:S02]  /*3a410*/  LEA.HI.X.SX32 R77, R77, R248, 0x1, P2 ;  /* 0x000000f84d4d7211 */ /* 0x000fe400010f0eff */
[----:B------:R-:W-:Y:S02]  /*3a420*/  LEA R80, P2, R81, R2, 0x1 ;  /* 0x0000000251507211 */ /* 0x000fe400078408ff */
[-C--:B------:R-:W-:Y:S01]  /*3a430*/  LEA.HI.X.SX32 R87, R0, R248.reuse, 0x1, P3 ;  /* 0x000000f800577211 */ /* 0x080fe200018f0eff */
[----:B------:R-:W-:Y:S01]  /*3a440*/  VIADD R0, R97, UR6 ;  /* 0x0000000661007c36 */ /* 0x000fe20008000000 */
[----:B------:R-:W-:Y:S01]  /*3a450*/  LEA.HI.X.SX32 R81, R81, R248, 0x1, P2 ;  /* 0x000000f851517211 */ /* 0x000fe200010f0eff */
[----:B------:R-:W-:Y:S01]  /*3a460*/  ULDC UR6, c[0x0][0x248] ;  /* 0x0000920000067ab9 */ /* 0x000fe20000000800 */
[----:B------:R-:W-:-:S02]  /*3a470*/  LEA R90, P3, R52, R2, 0x1 ;  /* 0x00000002345a7211 */ /* 0x000fc400078608ff */
[C---:B------:R-:W-:Y:S01]  /*3a480*/  LEA R84, P2, R85.reuse, R2, 0x1 ;  /* 0x0000000255547211 */ /* 0x040fe200078408ff */
[----:B------:R-:W-:Y:S01]  /*3a490*/  VIADD R101, R0, UR7 ;  /* 0x0000000700657c36 */ /* 0x000fe20008000000 */
[-C--:B------:R-:W-:Y:S02]  /*3a4a0*/  LEA.HI.X.SX32 R91, R52, R248.reuse, 0x1, P3 ;  /* 0x000000f8345b7211 */ /* 0x080fe400018f0eff */
[----:B------:R-:W-:Y:S02]  /*3a4b0*/  LEA.HI.X.SX32 R85, R85, R248, 0x1, P2 ;  /* 0x000000f855557211 */ /* 0x000fe400010f0eff */
[-C--:B------:R-:W-:Y:S01]  /*3a4c0*/  LEA R94, P3, R53, R2.reuse, 0x1 ;  /* 0x00000002355e7211 */ /* 0x080fe200078608ff */
[----:B------:R-:W-:Y:S01]  /*3a4d0*/  VIADD R52, R101, UR4 ;  /* 0x0000000465347c36 */ /* 0x000fe20008000000 */
[----:B------:R-:W-:Y:S01]  /*3a4e0*/  LEA R88, P2, R89, R2, 0x1 ;  /* 0x0000000259587211 */ /* 0x000fe200078408ff */
[----:B------:R-:W-:Y:S01]  /*3a4f0*/  ULDC UR4, c[0x0][0x248] ;  /* 0x0000920000047ab9 */ /* 0x000fe20000000800 */
[-C--:B------:R-:W-:Y:S01]  /*3a500*/  LEA.HI.X.SX32 R95, R53, R248.reuse, 0x1, P3 ;  /* 0x000000f8355f7211 */ /* 0x080fe200018f0eff */
[----:B------:R-:W-:Y:S01]  /*3a510*/  VIADD R53, R52, UR5 ;  /* 0x0000000534357c36 */ /* 0x000fe20008000000 */
[----:B------:R-:W-:Y:S01]  /*3a520*/  LEA.HI.X.SX32 R89, R89, R248, 0x1, P2 ;  /* 0x000000f859597211 */ /* 0x000fe200010f0eff */
[----:B------:R-:W-:Y:S01]  /*3a530*/  ULDC UR5, c[0x0][0x248] ;  /* 0x0000920000057ab9 */ /* 0x000fe20000000800 */
[----:B------:R-:W-:-:S02]  /*3a540*/  LEA R98, P3, R0, R2, 0x1 ;  /* 0x0000000200627211 */ /* 0x000fc400078608ff */
[----:B------:R-:W-:Y:S02]  /*3a550*/  LEA R92, P2, R93, R2, 0x1 ;  /* 0x000000025d5c7211 */ /* 0x000fe400078408ff */
[-C--:B------:R-:W-:Y:S01]  /*3a560*/  LEA.HI.X.SX32 R99, R0, R248.reuse, 0x1, P3 ;  /* 0x000000f800637211 */ /* 0x080fe200018f0eff */
[----:B------:R-:W-:Y:S01]  /*3a570*/  VIADD R0, R53, UR6 ;  /* 0x0000000635007c36 */ /* 0x000fe20008000000 */
[----:B------:R-:W-:Y:S02]  /*3a580*/  LEA.HI.X.SX32 R93, R93, R248, 0x1, P2 ;  /* 0x000000f85d5d7211 */ /* 0x000fe400010f0eff */
[CC--:B------:R-:W-:Y:S02]  /*3a590*/  LEA R96, P2, R97.reuse, R2.reuse, 0x1 ;  /* 0x0000000261607211 */ /* 0x0c0fe400078408ff */
[----:B------:R-:W-:Y:S01]  /*3a5a0*/  LEA R102, P3, R52, R2, 0x1 ;  /* 0x0000000234667211 */ /* 0x000fe200078608ff */
[----:B------:R-:W-:Y:S01]  /*3a5b0*/  VIADD R245, R0, UR4 ;  /* 0x0000000400f57c36 */ /* 0x000fe20008000000 */
[----:B------:R-:W-:Y:S01]  /*3a5c0*/  LEA.HI.X.SX32 R97, R97, R248, 0x1, P2 ;  /* 0x000000f861617211 */ /* 0x000fe200010f0eff */
[----:B------:R-:W-:Y:S01]  /*3a5d0*/  ULDC UR4, c[0x0][0x248] ;  /* 0x0000920000047ab9 */ /* 0x000fe20000000800 */
[----:B------:R-:W-:-:S02]  /*3a5e0*/  LEA R100, P2, R101, R2, 0x1 ;  /* 0x0000000265647211 */ /* 0x000fc400078408ff */
[----:B------:R-:W-:Y:S01]  /*3a5f0*/  LEA.HI.X.SX32 R103, R52, R248, 0x1, P3 ;  /* 0x000000f834677211 */ /* 0x000fe200018f0eff */
[----:B------:R-:W-:Y:S01]  /*3a600*/  VIADD R52, R245, UR5 ;  /* 0x00000005f5347c36 */ /* 0x000fe20008000000 */
[C---:B------:R-:W-:Y:S01]  /*3a610*/  LEA R106, P3, R0.reuse, R2, 0x1 ;  /* 0x00000002006a7211 */ /* 0x040fe200078608ff */
[----:B------:R-:W-:Y:S01]  /*3a620*/  VIADD R251, R3, 0x79 ;  /* 0x0000007903fb7836 */ /* 0x000fe20000000000 */
[----:B------:R-:W-:Y:S01]  /*3a630*/  LEA.HI.X.SX32 R101, R101, R248, 0x1, P2 ;  /* 0x000000f865657211 */ /* 0x000fe200010f0eff */
[----:B------:R-:W-:Y:S01]  /*3a640*/  ULDC UR5, c[0x0][0x22c] ;  /* 0x00008b0000057ab9 */ /* 0x000fe20000000800 */
[C---:B------:R-:W-:Y:S02]  /*3a650*/  LEA R104, P2, R53.reuse, R2, 0x1 ;  /* 0x0000000235687211 */ /* 0x040fe400078408ff */
[-C--:B------:R-:W-:Y:S01]  /*3a660*/  LEA.HI.X.SX32 R107, R0, R248.reuse, 0x1, P3 ;  /* 0x000000f8006b7211 */ /* 0x080fe200018f0eff */
[----:B------:R-:W-:Y:S01]  /*3a670*/  VIADD R0, R52, UR4 ;  /* 0x0000000434007c36 */ /* 0x000fe20008000000 */
[----:B------:R-:W-:Y:S01]  /*3a680*/  ULDC UR4, c[0x0][0x248] ;  /* 0x0000920000047ab9 */ /* 0x000fe20000000800 */
[----:B------:R-:W-:-:S02]  /*3a690*/  LEA.HI.X.SX32 R105, R53, R248, 0x1, P2 ;  /* 0x000000f835697211 */ /* 0x000fc400010f0eff */
[CC--:B------:R-:W-:Y:S01]  /*3a6a0*/  LEA R244, P2, R245.reuse, R2.reuse, 0x1 ;  /* 0x00000002f5f47211 */ /* 0x0c0fe200078408ff */
[----:B------:R-:W-:Y:S01]  /*3a6b0*/  VIADD R249, R0, UR4 ;  /* 0x0000000400f97c36 */ /* 0x000fe20008000000 */
[C---:B------:R-:W-:Y:S01]  /*3a6c0*/  LEA R246, P3, R52.reuse, R2, 0x1 ;  /* 0x0000000234f67211 */ /* 0x040fe200078608ff */
[----:B------:R-:W-:Y:S01]  /*3a6d0*/  ULDC UR4, c[0x0][0x22c] ;  /* 0x00008b0000047ab9 */ /* 0x000fe20000000800 */
[-C--:B------:R-:W-:Y:S02]  /*3a6e0*/  LEA.HI.X.SX32 R245, R245, R248.reuse, 0x1, P2 ;  /* 0x000000f8f5f57211 */ /* 0x080fe400010f0eff */
[----:B------:R-:W-:Y:S02]  /*3a6f0*/  LEA.HI.X.SX32 R247, R52, R248, 0x1, P3 ;  /* 0x000000f834f77211 */ /* 0x000fe400018f0eff */
[CC--:B------:R-:W-:Y:S02]  /*3a700*/  LEA R52, P2, R0.reuse, R2.reuse, 0x1 ;  /* 0x0000000200347211 */ /* 0x0c0fe400078408ff */
[----:B------:R-:W-:Y:S01]  /*3a710*/  LEA R250, P3, R249, R2, 0x1 ;  /* 0x00000002f9fa7211 */ /* 0x000fe200078608ff */
[----:B------:R-:W-:Y:S01]  /*3a720*/  VIADD R2, R3, 0x7b ;  /* 0x0000007b03027836 */ /* 0x000fe20000000000 */
[----:B------:R-:W-:-:S02]  /*3a730*/  LEA.HI.X.SX32 R53, R0, R248, 0x1, P2 ;  /* 0x000000f800357211 */ /* 0x000fc400010f0eff */
[----:B------:R-:W-:Y:S02]  /*3a740*/  ISETP.LT.AND P2, PT, R251, UR4, !P0 ;  /* 0x00000004fb007c0c */ /* 0x000fe4000c741270 */
[----:B------:R-:W-:Y:S01]  /*3a750*/  ISETP.LT.AND P4, PT, R2, UR5, !P0 ;  /* 0x0000000502007c0c */ /* 0x000fe2000c781270 */
[----:B--2---:R0:W-:Y:S01]  /*3a760*/  @P5 STG.E.U16 desc[UR56][R48.64], R29 ;  /* 0x0000001d30005986 */ /* 0x0041e2000c101538 */
[----:B------:R-:W-:Y:S01]  /*3a770*/  LEA.HI.X.SX32 R251, R249, R248, 0x1, P3 ;  /* 0x000000f8f9fb7211 */ /* 0x000fe200018f0eff */
[----:B------:R-:W-:Y:S01]  /*3a780*/  IMAD.MOV.U32 R248, RZ, RZ, R26 ;  /* 0x000000fffff87224 */ /* 0x000fe200078e001a */
[----:B------:R-:W-:Y:S01]  /*3a790*/  PRMT R2, R29, 0x7632, R2 ;  /* 0x000076321d027816 */ /* 0x000fe20000000002 */
[----:B------:R-:W-:Y:S01]  /*3a7a0*/  IMAD.MOV.U32 R249, RZ, RZ, R27 ;  /* 0x000000fffff97224 */ /* 0x000fe200078e001b */
[----:B------:R-:W-:Y:S01]  /*3a7b0*/  ULDC UR4, c[0x0][0x22c] ;  /* 0x00008b0000047ab9 */ /* 0x000fe20000000800 */
[C---:B------:R-:W-:Y:S01]  /*3a7c0*/  VIADD R0, R3.reuse, 0x7a ;  /* 0x0000007a03007836 */ /* 0x040fe20000000000 */
[----:B------:R-:W-:Y:S01]  /*3a7d0*/  ULDC UR5, c[0x0][0x22c] ;  /* 0x00008b0000057ab9 */ /* 0x000fe20000000800 */
[----:B0-----:R-:W2:Y:S04]  /*3a7e0*/  LDL.LU.64 R48, [R1+0xb58] ;  /* 0x000b580001307983 */ /* 0x001ea80000300a00 */
[----:B------:R-:W2:Y:S04]  /*3a7f0*/  LDL.LU.64 R26, [R1+0xb50] ;  /* 0x000b5000011a7983 */ /* 0x000ea80000300a00 */
[----:B------:R-:W2:Y:S04]  /*3a800*/  LDL.LU R28, [R1+0x338] ;  /* 0x00033800011c7983 */ /* 0x000ea80000300800 */
[----:B------:R0:W-:Y:S04]  /*3a810*/  @P6 STG.E.U16 desc[UR56][R30.64], R2 ;  /* 0x000000021e006986 */ /* 0x0001e8000c101538 */
[----:B---3--:R1:W-:Y:S04]  /*3a820*/  @P1 STG.E.U16 desc[UR56][R56.64], R51 ;  /* 0x0000003338001986 */ /* 0x0083e8000c101538 */
[----:B0-----:R-:W3:Y:S04]  /*3a830*/  LDL.LU.64 R30, [R1+0xb48] ;  /* 0x000b4800011e7983 */ /* 0x001ee80000300a00 */
[----:B-1----:R-:W3:Y:S04]  /*3a840*/  LDL.LU.64 R56, [R1+0xb40] ;  /* 0x000b400001387983 */ /* 0x002ee80000300a00 */
[----:B------:R-:W3:Y:S01]  /*3a850*/  LDL.LU R29, [R1+0x33c] ;  /* 0x00033c00011d7983 */ /* 0x000ee20000300800 */
[----:B------:R-:W-:Y:S01]  /*3a860*/  ISETP.LT.AND P3, PT, R0, UR4, !P0 ;  /* 0x0000000400007c0c */ /* 0x000fe2000c761270 */
[----:B------:R-:W-:Y:S01]  /*3a870*/  VIADD R0, R3, 0x7c ;  /* 0x0000007c03007836 */ /* 0x000fe20000000000 */
[----:B------:R-:W-:-:S04]  /*3a880*/  ULDC UR4, c[0x0][0x22c] ;  /* 0x00008b0000047ab9 */ /* 0x000fc80000000800 */
[----:B------:R-:W-:Y:S01]  /*3a890*/  ISETP.LT.AND P5, PT, R0, UR4, !P0 ;  /* 0x0000000400007c0c */ /* 0x000fe2000c7a1270 */
[----:B------:R-:W-:Y:S01]  /*3a8a0*/  VIADD R0, R3, 0x7d ;  /* 0x0000007d03007836 */ /* 0x000fe20000000000 */
[----:B------:R-:W-:Y:S01]  /*3a8b0*/  ULDC UR4, c[0x0][0x22c] ;  /* 0x00008b0000047ab9 */ /* 0x000fe20000000800 */
[----:B------:R-:W-:Y:S02]  /*3a8c0*/  PRMT R2, R51, 0x7632, R2 ;  /* 0x0000763233027816 */ /* 0x000fe40000000002 */
[----:B------:R-:W3:Y:S01]  /*3a8d0*/  LDL.LU R51, [R1+0x1400] ;  /* 0x0014000001337983 */ /* 0x000ee20000300800 */
[----:B------:R-:W-:Y:S01]  /*3a8e0*/  ISETP.LT.AND P6, PT, R0, UR4, !P0 ;  /* 0x0000000400007c0c */ /* 0x000fe2000c7c1270 */
[C---:B------:R-:W-:Y:S01]  /*3a8f0*/  VIADD R0, R3.reuse, 0x7e ;  /* 0x0000007e03007836 */ /* 0x040fe20000000000 */
[----:B------:R-:W-:Y:S01]  /*3a900*/  ULDC UR4, c[0x0][0x22c] ;  /* 0x00008b0000047ab9 */ /* 0x000fe20000000800 */
[----:B------:R0:W-:Y:S03]  /*3a910*/  @P2 STG.E.U16 desc[UR56][R248.64], R2 ;  /* 0x00000002f8002986 */ /* 0x0001e6000c101538 */
[----:B------:R-:W-:Y:S01]  /*3a920*/  ISETP.LT.AND P1, PT, R0, UR4, !P0 ;  /* 0x0000000400007c0c */ /* 0x000fe2000c721270 */
[----:B----4-:R1:W-:Y:S01]  /*3a930*/  @P3 STG.E.U16 desc[UR56][R58.64], R252 ;  /* 0x000000fc3a003986 */ /* 0x0103e2000c101538 */
[----:B0-----:R-:W-:Y:S01]  /*3a940*/  PRMT R2, R252, 0x7632, R2 ;  /* 0x00007632fc027816 */ /* 0x001fe20000000002 */
[----:B------:R-:W-:Y:S01]  /*3a950*/  VIADD R0, R3, 0x7f ;  /* 0x0000007f03007836 */ /* 0x000fe20000000000 */
[----:B------:R-:W-:Y:S01]  /*3a960*/  ULDC UR4, c[0x0][0x22c] ;  /* 0x00008b0000047ab9 */ /* 0x000fe20000000800 */
[----:B-1----:R-:W4:Y:S04]  /*3a970*/  LDL.LU.64 R58, [R1+0xb30] ;  /* 0x000b3000013a7983 */ /* 0x002f280000300a00 */
[----:B------:R-:W4:Y:S04]  /*3a980*/  LDL.LU.64 R248, [R1+0xb28] ;  /* 0x000b280001f87983 */ /* 0x000f280000300a00 */
[----:B--2---:R0:W-:Y:S04]  /*3a990*/  @P4 STG.E.U16 desc[UR56][R48.64], R2 ;  /* 0x0000000230004986 */ /* 0x0041e8000c101538 */
[----:B------:R1:W-:Y:S01]  /*3a9a0*/  @P5 STG.E.U16 desc[UR56][R26.64], R28 ;  /* 0x0000001c1a005986 */ /* 0x0003e2000c101538 */
[----:B0-----:R-:W-:-:S03]  /*3a9b0*/  PRMT R2, R28, 0x7632, R2 ;  /* 0x000076321c027816 */ /* 0x001fc60000000002 */
[----:B------:R-:W2:Y:S04]  /*3a9c0*/  LDL.LU.64 R48, [R1+0x13f8] ;  /* 0x0013f80001307983 */ /* 0x000ea80000300a00 */
[----:B-1----:R-:W2:Y:S04]  /*3a9d0*/  LDL.LU.64 R26, [R1+0xb18] ;  /* 0x000b1800011a7983 */ /* 0x002ea80000300a00 */
[----:B---3--:R0:W-:Y:S04]  /*3a9e0*/  @P6 STG.E.U16 desc[UR56][R30.64], R2 ;  /* 0x000000021e006986 */ /* 0x0081e8000c101538 */
[----:B------:R1:W-:Y:S04]  /*3a9f0*/  @P1 STG.E.U16 desc[UR56][R56.64], R29 ;  /* 0x0000001d38001986 */ /* 0x0003e8000c101538 */
[----:B0-----:R-:W3:Y:S04]  /*3aa00*/  LDL.LU.64 R30, [R1+0xb10] ;  /* 0x000b1000011e7983 */ /* 0x001ee80000300a00 */
[----:B-1----:R-:W4:Y:S01]  /*3aa10*/  LDL.LU.64 R56, [R1+0x13f0] ;  /* 0x0013f00001387983 */ /* 0x002f220000300a00 */
[----:B------:R-:W-:-:S02]  /*3aa20*/  ISETP.LT.AND P2, PT, R0, UR4, !P0 ;  /* 0x0000000400007c0c */ /* 0x000fc4000c741270 */
[----:B------:R-:W-:Y:S01]  /*3aa30*/  PRMT R2, R29, 0x7632, R2 ;  /* 0x000076321d027816 */ /* 0x000fe20000000002 */
[----:B------:R-:W-:Y:S01]  /*3aa40*/  VIADD R0, R3, 0x80 ;  /* 0x0000008003007836 */ /* 0x000fe20000000000 */
[----:B------:R-:W3:Y:S01]  /*3aa50*/  LDL.LU.64 R28, [R1+0xb08] ;  /* 0x000b0800011c7983 */ /* 0x000ee20000300a00 */
[----:B------:R-:W-:-:S03]  /*3aa60*/  ULDC UR4, c[0x0][0x22c] ;  /* 0x00008b0000047ab9 */ /* 0x000fc60000000800 */
[----:B------:R-:W-:-:S05]  /*3aa70*/  ISETP.LT.AND P3, PT, R0, UR4, !P0 ;  /* 0x0000000400007c0c */ /* 0x000fca000c761270 */
[----:B----4-:R0:W-:Y:S01]  /*3aa80*/  @P2 STG.E.U16 desc[UR56][R56.64], R2 ;  /* 0x0000000238002986 */ /* 0x0101e2000c101538 */
[C---:B------:R-:W-:Y:S01]  /*3aa90*/  VIADD R0, R3.reuse, 0x81 ;  /* 0x0000008103007836 */ /* 0x040fe20000000000 */
[----:B------:R-:W-:Y:S02]  /*3aaa0*/  ULDC UR4, c[0x0][0x22c] ;  /* 0x00008b0000047ab9 */ /* 0x000fe40000000800 */
[----:B0-----:R-:W4:Y:S02]  /*3aab0*/  LDL.LU.64 R56, [R1+0x13e8] ;  /* 0x0013e80001387983 */ /* 0x001f240000300a00 */
[----:B------:R-:W-:Y:S01]  /*3aac0*/  ISETP.LT.AND P4, PT, R0, UR4, !P0 ;  /* 0x0000000400007c0c */ /* 0x000fe2000c781270 */
[----:B------:R-:W-:Y:S01]  /*3aad0*/  VIADD R0, R3, 0x82 ;  /* 0x0000008203007836 */ /* 0x000fe20000000000 */
[----:B------:R-:W-:-:S04]  /*3aae0*/  ULDC UR4, c[0x0][0x22c] ;  /* 0x00008b0000047ab9 */ /* 0x000fc80000000800 */
[----:B------:R-:W-:Y:S01]  /*3aaf0*/  ISETP.LT.AND P5, PT, R0, UR4, !P0 ;  /* 0x0000000400007c0c */ /* 0x000fe2000c7a1270 */
[----:B----4-:R0:W-:Y:S01]  /*3ab00*/  @P3 STG.E.U16 desc[UR56][R58.64], R56 ;  /* 0x000000383a003986 */ /* 0x0101e2000c101538 */
[----:B------:R-:W-:Y:S01]  /*3ab10*/  VIADD R0, R3, 0x83 ;  /* 0x0000008303007836 */ /* 0x000fe20000000000 */
[----:B------:R-:W-:Y:S02]  /*3ab20*/  ULDC UR4, c[0x0][0x22c] ;  /* 0x00008b0000047ab9 */ /* 0x000fe40000000800 */
[----:B0-----:R-:W4:Y:S01]  /*3ab30*/  LDL.LU.64 R58, [R1+0x13e0] ;  /* 0x0013e000013a7983 */ /* 0x001f220000300a00 */
[----:B------:R-:W-:-:S05]  /*3ab40*/  PRMT R56, R56, 0x7632, R56 ;  /* 0x0000763238387816 */ /* 0x000fca0000000038 */
[----:B------:R0:W-:Y:S04]  /*3ab50*/  @P4 STG.E.U16 desc[UR56][R248.64], R56 ;  /* 0x00000038f8004986 */ /* 0x0001e8000c101538 */
[----:B0-----:R-:W3:Y:S01]  /*3ab60*/  LDL.LU.64 R248, [R1+0xaf0] ;  /* 0x000af00001f87983 */ /* 0x001ee20000300a00 */
[----:B------:R-:W-:Y:S01]  /*3ab70*/  ISETP.LT.AND P6, PT, R0, UR4, !P0 ;  /* 0x0000000400007c0c */ /* 0x000fe2000c7c1270 */
[C---:B------:R-:W-:Y:S01]  /*3ab80*/  VIADD R0, R3.reuse, 0x84 ;  /* 0x0000008403007836 */ /* 0x040fe20000000000 */
[----:B------:R-:W-:Y:S01]  /*3ab90*/  ULDC UR4, c[0x0][0x22c] ;  /* 0x00008b0000047ab9 */ /* 0x000fe20000000800 */
[----:B----4-:R0:W-:Y:S04]  /*3aba0*/  @P5 STG.E.U16 desc[UR56][R58.64], R57 ;  /* 0x000000393a005986 */ /* 0x0101e8000c101538 */
[----:B0-----:R-:W3:Y:S01]  /*3abb0*/  LDL.LU.64 R58, [R1+0x13d8] ;  /* 0x0013d800013a7983 */ /* 0x001ee20000300a00 */
[----:B------:R-:W-:Y:S01]  /*3abc0*/  ISETP.LT.AND P1, PT, R0, UR4, !P0 ;  /* 0x0000000400007c0c */ /* 0x000fe2000c721270 */
[----:B------:R-:W-:Y:S01]  /*3abd0*/  VIADD R0, R3, 0x85 ;  /* 0x0000008503007836 */ /* 0x000fe20000000000 */
[----:B------:R-:W-:-:S04]  /*3abe0*/  ULDC UR4, c[0x0][0x22c] ;  /* 0x00008b0000047ab9 */ /* 0x000fc80000000800 */
[----:B------:R-:W-:Y:S01]  /*3abf0*/  ISETP.LT.AND P2, PT, R0, UR4, !P0 ;  /* 0x0000000400007c0c */ /* 0x000fe2000c741270 */
[----:B------:R-:W-:Y:S01]  /*3ac00*/  VIADD R0, R3, 0x86 ;  /* 0x0000008603007836 */ /* 0x000fe20000000000 */
[----:B------:R-:W-:Y:S01]  /*3ac10*/  ULDC UR4, c[0x0][0x22c] ;  /* 0x00008b0000047ab9 */ /* 0x000fe20000000800 */
[----:B------:R-:W-:-:S03]  /*3ac20*/  PRMT R57, R57, 0x7632, R57 ;  /* 0x0000763239397816 */ /* 0x000fc60000000039 */
[----:B------:R-:W-:Y:S02]  /*3ac30*/  ISETP.LT.AND P3, PT, R0, UR4, !P0 ;  /* 0x0000000400007c0c */ /* 0x000fe4000c761270 */
[----:B--2---:R0:W-:Y:S01]  /*3ac40*/  @P6 STG.E.U16 desc[UR56][R26.64], R57 ;  /* 0x000000391a006986 */ /* 0x0041e2000c101538 */
[----:B------:R-:W-:Y:S01]  /*3ac50*/  VIADD R0, R3, 0x87 ;  /* 0x0000008703007836 */ /* 0x000fe20000000000 */
[----:B------:R-:W-:Y:S02]  /*3ac60*/  ULDC UR4, c[0x0][0x22c] ;  /* 0x00008b0000047ab9 */ /* 0x000fe40000000800 */
[----:B0-----:R-:W2:Y:S04]  /*3ac70*/  LDL.LU.64 R56, [R1+0xaf8] ;  /* 0x000af80001387983 */ /* 0x001ea80000300a00 */
[----:B------:R-:W4:Y:S04]  /*3ac80*/  LDL.LU.64 R26, [R1+0xae0] ;  /* 0x000ae000011a7983 */ /* 0x000f280000300a00 */
[----:B---3--:R0:W-:Y:S02]  /*3ac90*/  @P1 STG.E.U16 desc[UR56][R30.64], R58 ;  /* 0x0000003a1e001986 */ /* 0x0081e4000c101538 */
[----:B0-----:R-:W-:-:S02]  /*3aca0*/  PRMT R58, R58, 0x7632, R58 ;  /* 0x000076323a3a7816 */ /* 0x001fc4000000003a */
[----:B------:R-:W3:Y:S04]  /*3acb0*/  LDL.LU.64 R30, [R1+0xad8] ;  /* 0x000ad800011e7983 */ /* 0x000ee80000300a00 */
[----:B------:R0:W-:Y:S04]  /*3acc0*/  @P2 STG.E.U16 desc[UR56][R28.64], R58 ;  /* 0x0000003a1c002986 */ /* 0x0001e8000c101538 */
[----:B------:R1:W-:Y:S04]  /*3acd0*/  @P3 STG.E.U16 desc[UR56][R48.64], R59 ;  /* 0x0000003b30003986 */ /* 0x0003e8000c101538 */
[----:B0-----:R-:W3:Y:S04]  /*3ace0*/  LDL.LU.64 R28, [R1+0xad0] ;  /* 0x000ad000011c7983 */ /* 0x001ee80000300a00 */
[----:B-1----:R-:W4:Y:S01]  /*3acf0*/  LDL.LU.64 R48, [R1+0x13d0] ;  /* 0x0013d00001307983 */ /* 0x002f220000300a00 */
[----:B------:R-:W-:Y:S01]  /*3ad00*/  ISETP.LT.AND P4, PT, R0, UR4, !P0 ;  /* 0x0000000400007c0c */ /* 0x000fe2000c781270 */
[----:B------:R-:W-:Y:S01]  /*3ad10*/  VIADD R0, R3, 0x88 ;  /* 0x0000008803007836 */ /* 0x000fe20000000000 */
[----:B------:R-:W-:-:S04]  /*3ad20*/  ULDC UR4, c[0x0][0x22c] ;  /* 0x00008b0000047ab9 */ /* 0x000fc80000000800 */
[----:B------:R-:W-:Y:S01]  /*3ad30*/  ISETP.LT.AND P5, PT, R0, UR4, !P0 ;  /* 0x0000000400007c0c */ /* 0x000fe2000c7a1270 */
[----:B------:R-:W-:Y:S01]  /*3ad40*/  VIADD R0, R3, 0x89 ;  /* 0x0000008903007836 */ /* 0x000fe20000000000 */
[----:B------:R-:W-:Y:S01]  /*3ad50*/  ULDC UR4, c[0x0][0x22c] ;  /* 0x00008b0000047ab9 */ /* 0x000fe20000000800 */
[----:B------:R-:W-:Y:S02]  /*3ad60*/  PRMT R2, R59, 0x7632, R2 ;  /* 0x000076323b027816 */ /* 0x000fe40000000002 */
[----:B------:R-:W3:Y:S01]  /*3ad70*/  LDL.LU.64 R58, [R1+0xac0] ;  /* 0x000ac000013a7983 */ /* 0x000ee20000300a00 */
[----:B------:R-:W-:-:S03]  /*3ad80*/  ISETP.LT.AND P6, PT, R0, UR4, !P0 ;  /* 0x0000000400007c0c */ /* 0x000fc6000c7c1270 */
[----:B--2---:R-:W-:Y:S01]  /*3ad90*/  @P4 STG.E.U16 desc[UR56][R56.64], R2 ;  /* 0x0000000238004986 */ /* 0x004fe2000c101538 */
[----:B------:R-:W-:Y:S01]  /*3ada0*/  VIADD R0, R3, 0x8a ;  /* 0x0000008a03007836 */ /* 0x000fe20000000000 */
[----:B------:R-:W-:Y:S02]  /*3adb0*/  ULDC UR4, c[0x0][0x22c] ;  /* 0x00008b0000047ab9 */ /* 0x000fe40000000800 */
[----:B----4-:R0:W-:Y:S02]  /*3adc0*/  @P5 STG.E.U16 desc[UR56][R248.64], R48 ;  /* 0x00000030f8005986 */ /* 0x0101e4000c101538 */
[----:B0-----:R-:W-:-:S05]  /*3add0*/  PRMT R48, R48, 0x7632, R48 ;  /* 0x0000763230307816 */ /* 0x001fca0000000030 */
[----:B------:R0:W-:Y:S04]  /*3ade0*/  @P6 STG.E.U16 desc[UR56][R50.64], R48 ;  /* 0x0000003032006986 */ /* 0x0001e8000c101538 */
[----:B0-----:R-:W2:Y:S01]  /*3adf0*/  LDL.LU.64 R50, [R1+0x13c8] ;  /* 0x0013c80001327983 */ /* 0x001ea20000300a00 */
[----:B------:R-:W-:Y:S01]  /*3ae00*/  ISETP.LT.AND P1, PT, R0, UR4, !P0 ;  /* 0x0000000400007c0c */ /* 0x000fe2000c721270 */
[C---:B------:R-:W-:Y:S01]  /*3ae10*/  VIADD R0, R3.reuse, 0x8b ;  /* 0x0000008b03007836 */ /* 0x040fe20000000000 */
[----:B------:R-:W-:Y:S01]  /*3ae20*/  ULDC UR4, c[0x0][0x22c] ;  /* 0x00008b0000047ab9 */ /* 0x000fe20000000800 */
[----:B------:R-:W4:Y:S03]  /*3ae30*/  LDL.LU.64 R56, [R1+0xab8] ;  /* 0x000ab80001387983 */ /* 0x000f260000300a00 */
[----:B------:R-:W-:Y:S01]  /*3ae40*/  ISETP.LT.AND P2, PT, R0, UR4, !P0 ;  /* 0x0000000400007c0c */ /* 0x000fe2000c741270 */
[C---:B------:R-:W-:Y:S01]  /*3ae50*/  VIADD R0, R3.reuse, 0x8c ;  /* 0x0000008c03007836 */ /* 0x040fe20000000000 */
[----:B------:R-:W-:Y:S01]  /*3ae60*/  ULDC UR4, c[0x0][0x22c] ;  /* 0x00008b0000047ab9 */ /* 0x000fe20000000800 */
[----:B------:R-:W4:Y:S03]  /*3ae70*/  LDL.LU.64 R248, [R1+0xab0] ;  /* 0x000ab00001f87983 */ /* 0x000f260000300a00 */
[----:B------:R-:W-:Y:S01]  /*3ae80*/  ISETP.LT.AND P3, PT, R0, UR4, !P0 ;  /* 0x0000000400007c0c */ /* 0x000fe2000c761270 */
[----:B------:R-:W-:Y:S01]  /*3ae90*/  VIADD R0, R3, 0x8d ;  /* 0x0000008d03007836 */ /* 0x000fe20000000000 */
[----:B------:R-:W-:Y:S01]  /*3aea0*/  ULDC UR4, c[0x0][0x22c] ;  /* 0x00008b0000047ab9 */ /* 0x000fe20000000800 */
[----:B------:R0:W-:Y:S03]  /*3aeb0*/  @P1 STG.E.U16 desc[UR56][R26.64], R49 ;  /* 0x000000311a001986 */ /* 0x0001e6000c101538 */
[----:B------:R-:W-:-:S02]  /*3aec0*/  ISETP.LT.AND P4, PT, R0, UR4, !P0 ;  /* 0x0000000400007c0c */ /* 0x000fc4000c781270 */
[----:B0-----:R-:W-:Y:S01]  /*3aed0*/  PRMT R49, R49, 0x7632, R49 ;  /* 0x0000763231317816 */ /* 0x001fe20000000031 */
[----:B------:R-:W4:Y:S01]  /*3aee0*/  LDL.LU.64 R26, [R1+0xaa0] ;  /* 0x000aa000011a7983 */ /* 0x000f220000300a00 */
[----:B------:R-:W-:Y:S01]  /*3aef0*/  VIADD R0, R3, 0x8e ;  /* 0x0000008e03007836 */ /* 0x000fe20000000000 */
[----:B------:R-:W-:Y:S02]  /*3af00*/  ULDC UR4, c[0x0][0x22c] ;  /* 0x00008b0000047ab9 */ /* 0x000fe40000000800 */
[----:B---3--:R-:W-:Y:S04]  /*3af10*/  @P2 STG.E.U16 desc[UR56][R30.64], R49 ;  /* 0x000000311e002986 */ /* 0x008fe8000c101538 */
[----:B--2---:R0:W-:Y:S02]  /*3af20*/  @P3 STG.E.U16 desc[UR56][R28.64], R50 ;  /* 0x000000321c003986 */ /* 0x0041e4000c101538 */
[----:B0-----:R-:W-:-:S05]  /*3af30*/  PRMT R50, R50, 0x7632, R50 ;  /* 0x0000763232327816 */ /* 0x001fca0000000032 */
[----:B------:R0:W-:Y:S04]  /*3af40*/  @P4 STG.E.U16 desc[UR56][R44.64], R50 ;  /* 0x000000322c004986 */ /* 0x0001e8000c101538 */
[----:B0-----:R-:W2:Y:S01]  /*3af50*/  LDL.LU.64 R44, [R1+0x13c0] ;  /* 0x0013c000012c7983 */ /* 0x001ea20000300a00 */
[----:B------:R-:W-:Y:S01]  /*3af60*/  ISETP.LT.AND P5, PT, R0, UR4, !P0 ;  /* 0x0000000400007c0c */ /* 0x000fe2000c7a1270 */
[----:B------:R-:W-:Y:S01]  /*3af70*/  VIADD R0, R3, 0x8f ;  /* 0x0000008f03007836 */ /* 0x000fe20000000000 */
[----:B------:R-:W-:Y:S01]  /*3af80*/  ULDC UR4, c[0x0][0x22c] ;  /* 0x00008b0000047ab9 */ /* 0x000fe20000000800 */
[----:B------:R-:W-:Y:S01]  /*3af90*/  PRMT R2, R51, 0x7632, R2 ;  /* 0x0000763233027816 */ /* 0x000fe20000000002 */
[----:B------:R-:W3:Y:S02]  /*3afa0*/  LDL.LU.64 R30, [R1+0xa98] ;  /* 0x000a9800011e7983 */ /* 0x000ee40000300a00 */
[----:B------:R-:W-:Y:S01]  /*3afb0*/  ISETP.LT.AND P6, PT, R0, UR4, !P0 ;  /* 0x0000000400007c0c */ /* 0x000fe2000c7c1270 */
[C---:B------:R-:W-:Y:S01]  /*3afc0*/  VIADD R0, R3.reuse, 0x90 ;  /* 0x0000009003007836 */ /* 0x040fe20000000000 */
[----:B------:R-:W-:Y:S01]  /*3afd0*/  ULDC UR4, c[0x0][0x22c] ;  /* 0x00008b0000047ab9 */ /* 0x000fe20000000800 */
[----:B------:R-:W3:Y:S03]  /*3afe0*/  LDL.LU.64 R28, [R1+0xa88] ;  /* 0x000a8800011c7983 */ /* 0x000ee60000300a00 */
[----:B------:R-:W-:Y:S01]  /*3aff0*/  ISETP.LT.AND P1, PT, R0, UR4, !P0 ;  /* 0x0000000400007c0c */ /* 0x000fe2000c721270 */
[----:B------:R-:W-:Y:S01]  /*3b000*/  VIADD R0, R3, 0x91 ;  /* 0x0000009103007836 */ /* 0x000fe20000000000 */
[----:B------:R-:W-:-:S04]  /*3b010*/  ULDC UR4, c[0x0][0x22c] ;  /* 0x00008b0000047ab9 */ /* 0x000fc80000000800 */
[----:B------:R-:W-:Y:S01]  /*3b020*/  ISETP.LT.AND P2, PT, R0, UR4, !P0 ;  /* 0x0000000400007c0c */ /* 0x000fe2000c741270 */
[----:B------:R0:W-:Y:S01]  /*3b030*/  @P5 STG.E.U16 desc[UR56][R58.64], R51 ;  /* 0x000000333a005986 */ /* 0x0001e2000c101538 */
[----:B------:R-:W-:Y:S01]  /*3b040*/  VIADD R0, R3, 0x92 ;  /* 0x0000009203007836 */ /* 0x000fe20000000000 */
[----:B------:R-:W-:Y:S02]  /*3b050*/  ULDC UR4, c[0x0][0x22c] ;  /* 0x00008b0000047ab9 */ /* 0x000fe40000000800 */
[----:B----4-:R-:W-:Y:S04]  /*3b060*/  @P6 STG.E.U16 desc[UR56][R56.64], R2 ;  /* 0x0000000238006986 */ /* 0x010fe8000c101538 */
[----:B0-----:R-:W4:Y:S04]  /*3b070*/  LDL.LU.64 R58, [R1+0xa78] ;  /* 0x000a7800013a7983 */ /* 0x001f280000300a00 */
[----:B--2---:R0:W-:Y:S02]  /*3b080*/  @P1 STG.E.U16 desc[UR56][R248.64], R44 ;  /* 0x0000002cf8001986 */ /* 0x0041e4000c101538 */
        /* <DEDUP_REMOVED lines=17> */
[----:B------:R-:W-:Y:S01]  /*3b1a0*/  VIADD R0, R3, 0x96 ;  /* 0x0000009603007836 */ /* 0x000fe20000000000 */
[----:B------:R-:W-:-:S03]  /*3b1b0*/  ULDC UR4, c[0x0][0x22c] ;  /* 0x00008b0000047ab9 */ /* 0x000fc60000000800 */
[----:B---3--:R0:W-:Y:S04]  /*3b1c0*/  @P4 STG.E.U16 desc[UR56][R30.64], R45 ;  /* 0x0000002d1e004986 */ /* 0x0081e8000c101538 */
[----:B0-----:R-:W3:Y:S04]  /*3b1d0*/  LDL.LU.64 R30, [R1+0xa58] ;  /* 0x000a5800011e7983 */ /* 0x001ee80000300a00 */
        /* <DEDUP_REMOVED lines=17> */
[----:B----4-:R0:W-:Y:S01]  /*3b2f0*/  @P1 STG.E.U16 desc[UR56][R58.64], R47 ;  /* 0x0000002f3a001986 */ /* 0x0101e2000c101538 */
[----:B------:R-:W-:Y:S01]  /*3b300*/  VIADD R0, R3, 0x9a ;  /* 0x0000009a03007836 */ /* 0x000fe20000000000 */
[----:B------:R-:W-:Y:S02]  /*3b310*/  ULDC UR4, c[0x0][0x22c] ;  /* 0x00008b0000047ab9 */ /* 0x000fe40000000800 */
[----:B------:R-:W-:Y:S04]  /*3b320*/  @P2 STG.E.U16 desc[UR56][R56.64], R2 ;  /* 0x0000000238002986 */ /* 0x000fe8000c101538 */
        /* <DEDUP_REMOVED lines=16> */
[----:B---3--:R0:W-:Y:S03]  /*3b430*/  @P5 STG.E.U16 desc[UR56][R30.64], R41 ;  /* 0x000000291e005986 */ /* 0x0081e6000c101538 */
[----:B------:R-:W-:-:S02]  /*3b440*/  ISETP.LT.AND P2, PT, R0, UR4, !P0 ;  /* 0x0000000400007c0c */ /* 0x000fc4000c741270 */
[----:B0-----:R-:W-:Y:S01]  /*3b450*/  PRMT R41, R41, 0x7632, R41 ;  /* 0x0000763229297816 */ /* 0x001fe20000000029 */
[----:B------:R-:W3:Y:S01]  /*3b460*/  LDL.LU.64 R30, [R1+0xa20] ;  /* 0x000a2000011e7983 */ /* 0x000ee20000300a00 */
[----:B------:R-:W-:Y:S01]  /*3b470*/  VIADD R0, R3, 0x9e ;  /* 0x0000009e03007836 */ /* 0x000fe20000000000 */
[----:B------:R-:W-:Y:S02]  /*3b480*/  ULDC UR4, c[0x0][0x22c] ;  /* 0x00008b0000047ab9 */ /* 0x000fe40000000800 */
[----:B------:R-:W-:Y:S04]  /*3b490*/  @P6 STG.E.U16 desc[UR56][R26.64], R41 ;  /* 0x000000291a006986 */ /* 0x000fe8000c101538 */
        /* <DEDUP_REMOVED lines=17> */
[----:B------:R-:W-:Y:S01]  /*3b5b0*/  VIADD R0, R3, 0xa2 ;  /* 0x000000a203007836 */ /* 0x000fe20000000000 */
[----:B------:R-:W-:-:S04]  /*3b5c0*/  ULDC UR4, c[0x0][0x22c] ;  /* 0x00008b0000047ab9 */ /* 0x000fc80000000800 */
[----:B------:R-:W-:Y:S01]  /*3b5d0*/  ISETP.LT.AND P1, PT, R0, UR4, !P0 ;  /* 0x0000000400007c0c */ /* 0x000fe2000c721270 */
[----:B----4-:R0:W-:Y:S01]  /*3b5e0*/  @P3 STG.E.U16 desc[UR56][R58.64], R43 ;  /* 0x0000002b3a003986 */ /* 0x0101e2000c101538 */
[----:B------:R-:W-:Y:S01]  /*3b5f0*/  VIADD R0, R3, 0xa3 ;  /* 0x000000a303007836 */ /* 0x000fe20000000000 */
[----:B------:R-:W-:Y:S02]  /*3b600*/  ULDC UR4, c[0x0][0x22c] ;  /* 0x00008b0000047ab9 */ /* 0x000fe40000000800 */
[----:B------:R1:W-:Y:S04]  /*3b610*/  @P4 STG.E.U16 desc[UR56][R56.64], R2 ;  /* 0x0000000238004986 */ /* 0x0003e8000c101538 */
[----:B0-----:R-:W4:Y:S04]  /*3b620*/  LDL.LU.64 R58, [R1+0x9f8] ;  /* 0x0009f800013a7983 */ /* 0x001f280000300a00 */
[----:B-1----:R-:W4:Y:S04]  /*3b630*/  LDL.LU.64 R56, [R1+0x9f0] ;  /* 0x0009f00001387983 */ /* 0x002f280000300a00 */
[----:B--2---:R0:W-:Y:S02]  /*3b640*/  @P5 STG.E.U16 desc[UR56][R248.64], R36 ;  /* 0x00000024f8005986 */ /* 0x0041e4000c101538 */
[----:B0-----:R-:W-:-:S05]  /*3b650*/  PRMT R36, R36, 0x7632, R36 ;  /* 0x0000763224247816 */ /* 0x001fca0000000024 */
[----:B---3--:R-:W-:Y:S04]  /*3b660*/  @P6 STG.E.U16 desc[UR56][R30.64], R36 ;  /* 0x000000241e006986 */ /* 0x008fe8000c101538 */
        /* <DEDUP_REMOVED lines=12> */
[----:B------:R-:W-:Y:S01]  /*3b730*/  @P2 STG.E.U16 desc[UR56][R26.64], R37 ;  /* 0x000000251a002986 */ /* 0x000fe2000c101538 */
[----:B------:R-:W-:Y:S01]  /*3b740*/  VIADD R0, R3, 0xa6 ;  /* 0x000000a603007836 */ /* 0x000fe20000000000 */
[----:B------:R-:W-:-:S04]  /*3b750*/  ULDC UR4, c[0x0][0x22c] ;  /* 0x00008b0000047ab9 */ /* 0x000fc80000000800 */
[----:B------:R-:W-:Y:S01]  /*3b760*/  ISETP.LT.AND P5, PT, R0, UR4, !P0 ;  /* 0x0000000400007c0c */ /* 0x000fe2000c7a1270 */
[----:B------:R-:W-:Y:S01]  /*3b770*/  VIADD R0, R3, 0xa7 ;  /* 0x000000a703007836 */ /* 0x000fe20000000000 */
[----:B------:R-:W-:Y:S01]  /*3b780*/  ULDC UR4, c[0x0][0x22c] ;  /* 0x00008b0000047ab9 */ /* 0x000fe20000000800 */
[----:B--2---:R0:W-:Y:S02]  /*3b790*/  @P3 STG.E.U16 desc[UR56][R28.64], R38 ;  /* 0x000000261c003986 */ /* 0x0041e4000c101538 */
[----:B0-----:R-:W-:-:S05]  /*3b7a0*/  PRMT R38, R38, 0x7632, R38 ;  /* 0x0000763226267816 */ /* 0x001fca0000000026 */
[----:B------:R0:W-:Y:S04]  /*3b7b0*/  @P4 STG.E.U16 desc[UR56][R32.64], R38 ;  /* 0x0000002620004986 */ /* 0x0001e8000c101538 */
[----:B0-----:R-:W3:Y:S01]  /*3b7c0*/  LDL.LU.64 R32, [R1+0x1390] ;  /* 0x0013900001207983 */ /* 0x001ee20000300a00 */
[----:B------:R-:W-:Y:S01]  /*3b7d0*/  ISETP.LT.AND P6, PT, R0, UR4, !P0 ;  /* 0x0000000400007c0c */ /* 0x000fe2000c7c1270 */
[----:B------:R-:W-:Y:S01]  /*3b7e0*/  VIADD R0, R3, 0xa8 ;  /* 0x000000a803007836 */ /* 0x000fe20000000000 */
[----:B------:R-:W-:Y:S01]  /*3b7f0*/  ULDC UR4, c[0x0][0x22c] ;  /* 0x00008b0000047ab9 */ /* 0x000fe20000000800 */
[----:B------:R-:W-:Y:S01]  /*3b800*/  PRMT R2, R39, 0x7632, R2 ;  /* 0x0000763227027816 */ /* 0x000fe20000000002 */
[----:B----4-:R0:W-:Y:S02]  /*3b810*/  @P5 STG.E.U16 desc[UR56][R58.64], R39 ;  /* 0x000000273a005986 */ /* 0x0101e4000c101538 */
[----:B------:R-:W-:Y:S01]  /*3b820*/  ISETP.LT.AND P1, PT, R0, UR4, !P0 ;  /* 0x0000000400007c0c */ /* 0x000fe2000c721270 */
[C---:B------:R-:W-:Y:S01]  /*3b830*/  VIADD R0, R3.reuse, 0xa9 ;  /* 0x000000a903007836 */ /* 0x040fe20000000000 */
[----:B------:R-:W-:Y:S01]  /*3b840*/  ULDC UR4, c[0x0][0x22c] ;  /* 0x00008b0000047ab9 */ /* 0x000fe20000000800 */
[----:B------:R-:W2:Y:S03]  /*3b850*/  LDL.LU.64 R26, [R1+0x9d0] ;  /* 0x0009d000011a7983 */ /* 0x000ea60000300a00 */
[----:B------:R-:W-:Y:S01]  /*3b860*/  ISETP.LT.AND P2, PT, R0, UR4, !P0 ;  /* 0x0000000400007c0c */ /* 0x000fe2000c741270 */
[C---:B------:R-:W-:Y:S01]  /*3b870*/  VIADD R0, R3.reuse, 0xaa ;  /* 0x000000aa03007836 */ /* 0x040fe20000000000 */
[----:B------:R-:W-:Y:S01]  /*3b880*/  ULDC UR4, c[0x0][0x22c] ;  /* 0x00008b0000047ab9 */ /* 0x000fe20000000800 */
[----:B------:R1:W-:Y:S03]  /*3b890*/  @P6 STG.E.U16 desc[UR56][R56.64], R2 ;  /* 0x0000000238006986 */ /* 0x0003e6000c101538 */
[----:B------:R-:W-:Y:S01]  /*3b8a0*/  ISETP.LT.AND P3, PT, R0, UR4, !P0 ;  /* 0x0000000400007c0c */ /* 0x000fe2000c761270 */
[----:B------:R-:W4:Y:S04]  /*3b8b0*/  LDL.LU.64 R28, [R1+0x9c8] ;  /* 0x0009c800011c7983 */ /* 0x000f280000300a00 */
[----:B---3--:R3:W-:Y:S01]  /*3b8c0*/  @P1 STG.E.U16 desc[UR56][R248.64], R32 ;  /* 0x00000020f8001986 */ /* 0x0087e2000c101538 */
[----:B------:R-:W-:Y:S01]  /*3b8d0*/  VIADD R0, R3, 0xab ;  /* 0x000000ab03007836 */ /* 0x000fe20000000000 */
[----:B------:R-:W-:-:S02]  /*3b8e0*/  ULDC UR4, c[0x0][0x22c] ;  /* 0x00008b0000047ab9 */ /* 0x000fc40000000800 */
[----:B0-----:R-:W4:Y:S04]  /*3b8f0*/  LDL.LU.64 R58, [R1+0x9c0] ;  /* 0x0009c000013a7983 */ /* 0x001f280000300a00 */
[----:B-1----:R-:W4:Y:S01]  /*3b900*/  LDL.LU.64 R56, [R1+0x9b0] ;  /* 0x0009b00001387983 */ /* 0x002f220000300a00 */
[----:B---3--:R-:W-:-:S05]  /*3b910*/  PRMT R32, R32, 0x7632, R32 ;  /* 0x0000763220207816 */ /* 0x008fca0000000020 */
[----:B------:R-:W-:Y:S04]  /*3b920*/  @P2 STG.E.U16 desc[UR56][R30.64], R32 ;  /* 0x000000201e002986 */ /* 0x000fe8000c101538 */
[----:B------:R0:W-:Y:S04]  /*3b930*/  @P3 STG.E.U16 desc[UR56][R34.64], R33 ;  /* 0x0000002122003986 */ /* 0x0001e8000c101538 */
[----:B0-----:R-:W4:Y:S01]  /*3b940*/  LDL.LU.64 R34, [R1+0x1388] ;  /* 0x0013880001227983 */ /* 0x001f220000300a00 */
[----:B------:R-:W-:Y:S01]  /*3b950*/  ISETP.LT.AND P4, PT, R0, UR4, !P0 ;  /* 0x0000000400007c0c */ /* 0x000fe2000c781270 */
[----:B------:R-:W-:Y:S01]  /*3b960*/  VIADD R0, R3, 0xac ;  /* 0x000000ac03007836 */ /* 0x000fe20000000000 */
[----:B------:R-:W-:Y:S01]  /*3b970*/  ULDC UR4, c[0x0][0x22c] ;  /* 0x00008b0000047ab9 */ /* 0x000fe20000000800 */
[----:B------:R-:W-:Y:S01]  /*3b980*/  PRMT R33, R33, 0x7632, R33 ;  /* 0x0000763221217816 */ /* 0x000fe20000000021 */
[----:B------:R-:W3:Y:S02]  /*3b990*/  LDL.LU.64 R30, [R1+0x9a8] ;  /* 0x0009a800011e7983 */ /* 0x000ee40000300a00 */
[----:B------:R-:W-:-:S02]  /*3b9a0*/  ISETP.LT.AND P5, PT, R0, UR4, !P0 ;  /* 0x0000000400007c0c */ /* 0x000fc4000c7a1270 */
[----:B------:R-:W3:Y:S05]  /*3b9b0*/  LDL.LU.64 R248, [R1+0x9a0] ;  /* 0x0009a00001f87983 */ /* 0x000eea0000300a00 */
[----:B--2---:R0:W-:Y:S01]  /*3b9c0*/  @P4 STG.E.U16 desc[UR56][R26.64], R33 ;  /* 0x000000211a004986 */ /* 0x0041e2000c101538 */
[C---:B------:R-:W-:Y:S01]  /*3b9d0*/  VIADD R0, R3.reuse, 0xad ;  /* 0x000000ad03007836 */ /* 0x040fe20000000000 */
[----:B------:R-:W-:Y:S02]  /*3b9e0*/  ULDC UR4, c[0x0][0x22c] ;  /* 0x00008b0000047ab9 */ /* 0x000fe40000000800 */
[----:B0-----:R-:W2:Y:S04]  /*3b9f0*/  LDL.LU.64 R26, [R1+0x998] ;  /* 0x00099800011a7983 */ /* 0x001ea80000300a00 */
[----:B----4-:R0:W-:Y:S04]  /*3ba00*/  @P5 STG.E.U16 desc[UR56][R28.64], R34 ;  /* 0x000000221c005986 */ /* 0x0101e8000c101538 */
[----:B0-----:R-:W4:Y:S01]  /*3ba10*/  LDL.LU.64 R28, [R1+0x1380] ;  /* 0x00138000011c7983 */ /* 0x001f220000300a00 */
[----:B------:R-:W-:Y:S01]  /*3ba20*/  ISETP.LT.AND P6, PT, R0, UR4, !P0 ;  /* 0x0000000400007c0c */ /* 0x000fe2000c7c1270 */
[----:B------:R-:W-:Y:S01]  /*3ba30*/  VIADD R0, R3, 0xae ;  /* 0x000000ae03007836 */ /* 0x000fe20000000000 */
[----:B------:R-:W-:-:S04]  /*3ba40*/  ULDC UR4, c[0x0][0x22c] ;  /* 0x00008b0000047ab9 */ /* 0x000fc80000000800 */
[----:B------:R-:W-:Y:S02]  /*3ba50*/  ISETP.LT.AND P1, PT, R0, UR4, !P0 ;  /* 0x0000000400007c0c */ /* 0x000fe4000c721270 */
[----:B------:R-:W-:Y:S01]  /*3ba60*/  PRMT R34, R34, 0x7632, R34 ;  /* 0x0000763222227816 */ /* 0x000fe20000000022 */
[----:B------:R-:W-:Y:S01]  /*3ba70*/  VIADD R0, R3, 0xaf ;  /* 0x000000af03007836 */ /* 0x000fe20000000000 */
[----:B------:R-:W-:-:S03]  /*3ba80*/  ULDC UR4, c[0x0][0x22c] ;  /* 0x00008b0000047ab9 */ /* 0x000fc60000000800 */
[----:B------:R0:W-:Y:S04]  /*3ba90*/  @P6 STG.E.U16 desc[UR56][R58.64], R34 ;  /* 0x000000223a006986 */ /* 0x0001e8000c101538 */
[----:B0-----:R-:W2:Y:S04]  /*3baa0*/  LDL.LU.64 R58, [R1+0x988] ;  /* 0x00098800013a7983 */ /* 0x001ea80000300a00 */
[----:B----4-:R0:W-:Y:S04]  /*3bab0*/  @P1 STG.E.U16 desc[UR56][R28.64], R35 ;  /* 0x000000231c001986 */ /* 0x0101e8000c101538 */
[----:B0-----:R-:W3:Y:S01]  /*3bac0*/  LDL.LU.64 R28, [R1+0x1378] ;  /* 0x00137800011c7983 */ /* 0x001ee20000300a00 */
        /* <DEDUP_REMOVED lines=8> */
[----:B0-----:R-:W4:Y:S04]  /*3bb50*/  LDL.LU.64 R56, [R1+0x980] ;  /* 0x0009800001387983 */ /* 0x001f280000300a00 */
[----:B---3--:R0:W-:Y:S04]  /*3bb60*/  @P3 STG.E.U16 desc[UR56][R30.64], R28 ;  /* 0x0000001c1e003986 */ /* 0x0081e8000c101538 */
        /* <DEDUP_REMOVED lines=9> */
[----:B------:R0:W-:Y:S01]  /*3bc00*/  @P4 STG.E.U16 desc[UR56][R248.64], R28 ;  /* 0x0000001cf8004986 */ /* 0x0001e2000c101538 */
[----:B------:R-:W-:Y:S01]  /*3bc10*/  VIADD R0, R3, 0xb4 ;  /* 0x000000b403007836 */ /* 0x000fe20000000000 */
[----:B------:R-:W-:-:S03]  /*3bc20*/  ULDC UR4, c[0x0][0x22c] ;  /* 0x00008b0000047ab9 */ /* 0x000fc60000000800 */
[----:B--2---:R1:W-:Y:S04]  /*3bc30*/  @P5 STG.E.U16 desc[UR56][R26.64], R29 ;  /* 0x0000001d1a005986 */ /* 0x0043e8000c101538 */
[----:B0-----:R-:W2:Y:S01]  /*3bc40*/  LDL.LU.64 R248, [R1+0x970] ;  /* 0x0009700001f87983 */ /* 0x001ea20000300a00 */
[----:B-1----:R-:W-:-:S03]  /*3bc50*/  PRMT R29, R29, 0x7632, R29 ;  /* 0x000076321d1d7816 */ /* 0x002fc6000000001d */
[----:B------:R-:W2:Y:S04]  /*3bc60*/  LDL.LU.64 R26, [R1+0x968] ;  /* 0x00096800011a7983 */ /* 0x000ea80000300a00 */
[----:B---3--:R0:W-:Y:S04]  /*3bc70*/  @P6 STG.E.U16 desc[UR56][R30.64], R29 ;  /* 0x0000001d1e006986 */ /* 0x0081e8000c101538 */
[----:B0-----:R-:W3:Y:S01]  /*3bc80*/  LDL.LU.64 R30, [R1+0x1368] ;  /* 0x00136800011e7983 */ /* 0x001ee20000300a00 */
[----:B------:R-:W-:Y:S01]  /*3bc90*/  ISETP.LT.AND P1, PT, R0, UR4, !P0 ;  /* 0x0000000400007c0c */ /* 0x000fe2000c721270 */
[C---:B------:R-:W-:Y:S01]  /*3bca0*/  VIADD R0, R3.reuse, 0xb5 ;  /* 0x000000b503007836 */ /* 0x040fe20000000000 */
[----:B------:R-:W-:Y:S01]  /*3bcb0*/  ULDC UR4, c[0x0][0x22c] ;  /* 0x00008b0000047ab9 */ /* 0x000fe20000000800 */
[----:B------:R-:W2:Y:S03]  /*3bcc0*/  LDL.LU.64 R28, [R1+0x960] ;  /* 0x00096000011c7983 */ /* 0x000ea60000300a00 */
[----:B------:R-:W-:Y:S01]  /*3bcd0*/  ISETP.LT.AND P2, PT, R0, UR4, !P0 ;  /* 0x0000000400007c0c */ /* 0x000fe2000c741270 */
[----:B------:R-:W-:Y:S01]  /*3bce0*/  VIADD R0, R3, 0xb6 ;  /* 0x000000b603007836 */ /* 0x000fe20000000000 */
[----:B------:R-:W-:-:S04]  /*3bcf0*/  ULDC UR4, c[0x0][0x22c] ;  /* 0x00008b0000047ab9 */ /* 0x000fc80000000800 */
[----:B------:R-:W-:Y:S01]  /*3bd00*/  ISETP.LT.AND P3, PT, R0, UR4, !P0 ;  /* 0x0000000400007c0c */ /* 0x000fe2000c761270 */
[C---:B------:R-:W-:Y:S01]  /*3bd10*/  VIADD R0, R3.reuse, 0xb7 ;  /* 0x000000b703007836 */ /* 0x040fe20000000000 */
[----:B------:R-:W-:Y:S01]  /*3bd20*/  ULDC UR4, c[0x0][0x22c] ;  /* 0x00008b0000047ab9 */ /* 0x000fe20000000800 */
[----:B---3--:R0:W-:Y:S02]  /*3bd30*/  @P1 STG.E.U16 desc[UR56][R58.64], R30 ;  /* 0x0000001e3a001986 */ /* 0x0081e4000c101538 */
[----:B0-----:R-:W-:Y:S02]  /*3bd40*/  PRMT R30, R30, 0x7632, R30 ;  /* 0x000076321e1e7816 */ /* 0x001fe4000000001e */
[----:B------:R-:W3:Y:S04]  /*3bd50*/  LDL.LU.64 R58, [R1+0x950] ;  /* 0x00095000013a7983 */ /* 0x000ee80000300a00 */
[----:B----4-:R0:W-:Y:S04]  /*3bd60*/  @P2 STG.E.U16 desc[UR56][R56.64], R30 ;  /* 0x0000001e38002986 */ /* 0x0101e8000c101538 */
[----:B------:R1:W-:Y:S04]  /*3bd70*/  @P3 STG.E.U16 desc[UR56][R24.64], R31 ;  /* 0x0000001f18003986 */ /* 0x0003e8000c101538 */
[----:B0-----:R-:W4:Y:S04]  /*3bd80*/  LDL.LU.64 R56, [R1+0x948] ;  /* 0x0009480001387983 */ /* 0x001f280000300a00 */
[----:B-1----:R-:W3:Y:S01]  /*3bd90*/  LDL.LU.64 R24, [R1+0x1360] ;  /* 0x0013600001187983 */ /* 0x002ee20000300a00 */
[----:B------:R-:W-:Y:S01]  /*3bda0*/  ISETP.LT.AND P4, PT, R0, UR4, !P0 ;  /* 0x0000000400007c0c */ /* 0x000fe2000c781270 */
[----:B------:R-:W-:Y:S01]  /*3bdb0*/  VIADD R0, R3, 0xb8 ;  /* 0x000000b803007836 */ /* 0x000fe20000000000 */
[----:B------:R-:W-:-:S04]  /*3bdc0*/  ULDC UR4, c[0x0][0x22c] ;  /* 0x00008b0000047ab9 */ /* 0x000fc80000000800 */
[----:B------:R-:W-:Y:S02]  /*3bdd0*/  ISETP.LT.AND P5, PT, R0, UR4, !P0 ;  /* 0x0000000400007c0c */ /* 0x000fe4000c7a1270 */
[----:B------:R-:W-:Y:S01]  /*3bde0*/  PRMT R2, R31, 0x7632, R2 ;  /* 0x000076321f027816 */ /* 0x000fe20000000002 */
[----:B------:R-:W-:Y:S01]  /*3bdf0*/  VIADD R0, R3, 0xb9 ;  /* 0x000000b903007836 */ /* 0x000fe20000000000 */
[----:B------:R-:W-:-:S03]  /*3be00*/  ULDC UR4, c[0x0][0x22c] ;  /* 0x00008b0000047ab9 */ /* 0x000fc60000000800 */
[----:B--2---:R0:W-:Y:S04]  /*3be10*/  @P4 STG.E.U16 desc[UR56][R248.64], R2 ;  /* 0x00000002f8004986 */ /* 0x0041e8000c101538 */
[----:B0-----:R-:W2:Y:S04]  /*3be20*/  LDL.LU.64 R248, [R1+0x940] ;  /* 0x0009400001f87983 */ /* 0x001ea80000300a00 */
[----:B---3--:R0:W-:Y:S04]  /*3be30*/  @P5 STG.E.U16 desc[UR56][R26.64], R24 ;  /* 0x000000181a005986 */ /* 0x0081e8000c101538 */
        /* <DEDUP_REMOVED lines=10> */
[----:B---3--:R0:W-:Y:S04]  /*3bee0*/  @P1 STG.E.U16 desc[UR56][R26.64], R25 ;  /* 0x000000191a001986 */ /* 0x0081e8000c101538 */
[----:B0-----:R-:W4:Y:S01]  /*3bef0*/  LDL.LU.64 R26, [R1+0x1350] ;  /* 0x00135000011a7983 */ /* 0x001f220000300a00 */
[----:B------:R-:W-:Y:S01]  /*3bf00*/  ISETP.LT.AND P2, PT, R0, UR4, !P0 ;  /* 0x0000000400007c0c */ /* 0x000fe2000c741270 */
[----:B------:R-:W-:Y:S01]  /*3bf10*/  VIADD R0, R3, 0xbc ;  /* 0x000000bc03007836 */ /* 0x000fe20000000000 */
[----:B------:R-:W-:-:S04]  /*3bf20*/  ULDC UR4, c[0x0][0x22c] ;  /* 0x00008b0000047ab9 */ /* 0x000fc80000000800 */
        /* <DEDUP_REMOVED lines=10> */
[----:B------:R-:W-:Y:S02]  /*3bfd0*/  ULDC UR4, c[0x0][0x22c] ;  /* 0x00008b0000047ab9 */ /* 0x000fe40000000800 */
[----:B0-----:R-:W3:Y:S04]  /*3bfe0*/  LDL.LU.64 R24, [R1+0x930] ;  /* 0x0009300001187983 */ /* 0x001ee80000300a00 */
[----:B------:R-:W3:Y:S04]  /*3bff0*/  LDL.LU.64 R58, [R1+0x918] ;  /* 0x00091800013a7983 */ /* 0x000ee80000300a00 */
[----:B----4-:R0:W-:Y:S02]  /*3c000*/  @P3 STG.E.U16 desc[UR56][R56.64], R26 ;  /* 0x0000001a38003986 */ /* 0x0101e4000c101538 */
[----:B0-----:R-:W-:-:S02]  /*3c010*/  PRMT R26, R26, 0x7632, R26 ;  /* 0x000076321a1a7816 */ /* 0x001fc4000000001a */
[----:B------:R-:W4:Y:S04]  /*3c020*/  LDL.LU.64 R56, [R1+0x910] ;  /* 0x0009100001387983 */ /* 0x000f280000300a00 */
[----:B--2---:R0:W-:Y:S04]  /*3c030*/  @P4 STG.E.U16 desc[UR56][R248.64], R26 ;  /* 0x0000001af8004986 */ /* 0x0041e8000c101538 */
[----:B------:R1:W-:Y:S04]  /*3c040*/  @P5 STG.E.U16 desc[UR56][R20.64], R27 ;  /* 0x0000001b14005986 */ /* 0x0003e8000c101538 */
[----:B0-----:R-:W2:Y:S04]  /*3c050*/  LDL.LU.64 R248, [R1+0x908] ;  /* 0x0009080001f87983 */ /* 0x001ea80000300a00 */
[----:B-1----:R-:W4:Y:S01]  /*3c060*/  LDL.LU.64 R20, [R1+0x1348] ;  /* 0x0013480001147983 */ /* 0x002f220000300a00 */
        /* <DEDUP_REMOVED lines=8> */
[----:B---3--:R-:W-:Y:S01]  /*3c0f0*/  @P6 STG.E.U16 desc[UR56][R24.64], R2 ;  /* 0x0000000218006986 */ /* 0x008fe2000c101538 */
[----:B------:R-:W-:Y:S01]  /*3c100*/  VIADD R0, R3, 0xc2 ;  /* 0x000000c203007836 */ /* 0x000fe20000000000 */
[----:B------:R-:W-:-:S03]  /*3c110*/  ULDC UR4, c[0x0][0x22c] ;  /* 0x00008b0000047ab9 */ /* 0x000fc60000000800 */
[----:B----4-:R0:W-:Y:S02]  /*3c120*/  @P1 STG.E.U16 desc[UR56][R28.64], R20 ;  /* 0x000000141c001986 */ /* 0x0101e4000c101538 */
[----:B0-----:R-:W-:-:S05]  /*3c130*/  PRMT R20, R20, 0x7632, R20 ;  /* 0x0000763214147816 */ /* 0x001fca0000000014 */
[----:B------:R0:W-:Y:S04]  /*3c140*/  @P2 STG.E.U16 desc[UR56][R22.64], R20 ;  /* 0x0000001416002986 */ /* 0x0001e8000c101538 */
[----:B0-----:R-:W2:Y:S01]  /*3c150*/  LDL.LU.64 R22, [R1+0x1340] ;  /* 0x0013400001167983 */ /* 0x001ea20000300a00 */
[----:B------:R-:W-:Y:S01]  /*3c160*/  ISETP.LT.AND P3, PT, R0, UR4, !P0 ;  /* 0x0000000400007c0c */ /* 0x000fe2000c761270 */
[C---:B------:R-:W-:Y:S01]  /*3c170*/  VIADD R0, R3.reuse, 0xc3 ;  /* 0x000000c303007836 */ /* 0x040fe20000000000 */
[----:B------:R-:W-:Y:S01]  /*3c180*/  ULDC UR4, c[0x0][0x22c] ;  /* 0x00008b0000047ab9 */ /* 0x000fe20000000800 */
[----:B------:R-:W3:Y:S03]  /*3c190*/  LDL.LU.64 R24, [R1+0x8f0] ;  /* 0x0008f00001187983 */ /* 0x000ee60000300a00 */
        /* <DEDUP_REMOVED lines=12> */
[----:B------:R0:W-:Y:S04]  /*3c260*/  @P4 STG.E.U16 desc[UR56][R56.64], R21 ;  /* 0x0000001538004986 */ /* 0x0001e8000c101538 */
[----:B0-----:R-:W3:Y:S04]  /*3c270*/  LDL.LU.64 R20, [R1+0x8f8] ;  /* 0x0008f80001147983 */ /* 0x001ee80000300a00 */
[----:B------:R-:W4:Y:S04]  /*3c280*/  LDL.LU.64 R58, [R1+0x8d8] ;  /* 0x0008d800013a7983 */ /* 0x000f280000300a00 */
[----:B--2---:R0:W-:Y:S02]  /*3c290*/  @P5 STG.E.U16 desc[UR56][R248.64], R22 ;  /* 0x00000016f8005986 */ /* 0x0041e4000c101538 */
[----:B0-----:R-:W-:-:S05]  /*3c2a0*/  PRMT R22, R22, 0x7632, R22 ;  /* 0x0000763216167816 */ /* 0x001fca0000000016 */
[----:B------:R0:W-:Y:S04]  /*3c2b0*/  @P6 STG.E.U16 desc[UR56][R16.64], R22 ;  /* 0x0000001610006986 */ /* 0x0001e8000c101538 */
[----:B0-----:R-:W4:Y:S01]  /*3c2c0*/  LDL.LU.64 R16, [R1+0x1338] ;  /* 0x0013380001107983 */ /* 0x001f220000300a00 */
[----:B------:R-:W-:Y:S01]  /*3c2d0*/  ISETP.LT.AND P1, PT, R0, UR4, !P0 ;  /* 0x0000000400007c0c */ /* 0x000fe2000c721270 */
[----:B------:R-:W-:Y:S01]  /*3c2e0*/  VIADD R0, R3, 0xc7 ;  /* 0x000000c703007836 */ /* 0x000fe20000000000 */
[----:B------:R-:W-:Y:S01]  /*3c2f0*/  ULDC UR4, c[0x0][0x22c] ;  /* 0x00008b0000047ab9 */ /* 0x000fe20000000800 */
[----:B------:R-:W-:Y:S01]  /*3c300*/  PRMT R2, R23, 0x7632, R2 ;  /* 0x0000763217027816 */ /* 0x000fe20000000002 */
[----:B------:R-:W2:Y:S02]  /*3c310*/  LDL.LU.64 R56, [R1+0x8d0] ;  /* 0x0008d00001387983 */ /* 0x000ea40000300a00 */
        /* <DEDUP_REMOVED lines=8> */
[----:B---3--:R0:W-:Y:S01]  /*3c3a0*/  @P1 STG.E.U16 desc[UR56][R20.64], R23 ;  /* 0x0000001714001986 */ /* 0x0081e2000c101538 */
[----:B------:R-:W-:Y:S01]  /*3c3b0*/  VIADD R0, R3, 0xca ;  /* 0x000000ca03007836 */ /* 0x000fe20000000000 */
[----:B------:R-:W-:Y:S02]  /*3c3c0*/  ULDC UR4, c[0x0][0x22c] ;  /* 0x00008b0000047ab9 */ /* 0x000fe40000000800 */
[----:B------:R-:W-:Y:S04]  /*3c3d0*/  @P2 STG.E.U16 desc[UR56][R24.64], R2 ;  /* 0x0000000218002986 */ /* 0x000fe8000c101538 */
[----:B0-----:R-:W3:Y:S04]  /*3c3e0*/  LDL.LU.64 R20, [R1+0x8b8] ;  /* 0x0008b80001147983 */ /* 0x001ee80000300a00 */
[----:B----4-:R0:W-:Y:S02]  /*3c3f0*/  @P3 STG.E.U16 desc[UR56][R28.64], R16 ;  /* 0x000000101c003986 */ /* 0x0101e4000c101538 */
[----:B0-----:R-:W-:-:S05]  /*3c400*/  PRMT R16, R16, 0x7632, R16 ;  /* 0x0000763210107816 */ /* 0x001fca0000000010 */
[----:B------:R0:W-:Y:S04]  /*3c410*/  @P4 STG.E.U16 desc[UR56][R18.64], R16 ;  /* 0x0000001012004986 */ /* 0x0001e8000c101538 */
[----:B0-----:R-:W4:Y:S01]  /*3c420*/  LDL.LU.64 R18, [R1+0x1330] ;  /* 0x0013300001127983 */ /* 0x001f220000300a00 */
[----:B------:R-:W-:Y:S01]  /*3c430*/  ISETP.LT.AND P5, PT, R0, UR4, !P0 ;  /* 0x0000000400007c0c */ /* 0x000fe2000c7a1270 */
[C---:B------:R-:W-:Y:S01]  /*3c440*/  VIADD R0, R3.reuse, 0xcb ;  /* 0x000000cb03007836 */ /* 0x040fe20000000000 */
[----:B------:R-:W-:Y:S01]  /*3c450*/  ULDC UR4, c[0x0][0x22c] ;  /* 0x00008b0000047ab9 */ /* 0x000fe20000000800 */
[----:B------:R-:W3:Y:S03]  /*3c460*/  LDL.LU.64 R24, [R1+0x8b0] ;  /* 0x0008b00001187983 */ /* 0x000ee60000300a00 */
[----:B------:R-:W-:Y:S01]  /*3c470*/  ISETP.LT.AND P6, PT, R0, UR4, !P0 ;  /* 0x0000000400007c0c */ /* 0x000fe2000c7c1270 */
[C---:B------:R-:W-:Y:S01]  /*3c480*/  VIADD R0, R3.reuse, 0xcc ;  /* 0x000000cc03007836 */ /* 0x040fe20000000000 */
[----:B------:R-:W-:Y:S01]  /*3c490*/  ULDC UR4, c[0x0][0x22c] ;  /* 0x00008b0000047ab9 */ /* 0x000fe20000000800 */
[----:B------:R-:W3:Y:S03]  /*3c4a0*/  LDL.LU.64 R28, [R1+0x8a8] ;  /* 0x0008a800011c7983 */ /* 0x000ee60000300a00 */
[----:B------:R-:W-:Y:S01]  /*3c4b0*/  ISETP.LT.AND P1, PT, R0, UR4, !P0 ;  /* 0x0000000400007c0c */ /* 0x000fe2000c721270 */
[----:B------:R-:W-:Y:S01]  /*3c4c0*/  VIADD R0, R3, 0xcd ;  /* 0x000000cd03007836 */ /* 0x000fe20000000000 */
[----:B------:R-:W-:Y:S01]  /*3c4d0*/  ULDC UR4, c[0x0][0x22c] ;  /* 0x00008b0000047ab9 */ /* 0x000fe20000000800 */
[----:B------:R0:W-:Y:S03]  /*3c4e0*/  @P5 STG.E.U16 desc[UR56][R58.64], R17 ;  /* 0x000000113a005986 */ /* 0x0001e6000c101538 */
[----:B------:R-:W-:-:S02]  /*3c4f0*/  ISETP.LT.AND P2, PT, R0, UR4, !P0 ;  /* 0x0000000400007c0c */ /* 0x000fc4000c741270 */
[----:B0-----:R-:W-:Y:S01]  /*3c500*/  PRMT R17, R17, 0x7632, R17 ;  /* 0x0000763211117816 */ /* 0x001fe20000000011 */
[----:B------:R-:W3:Y:S01]  /*3c510*/  LDL.LU.64 R58, [R1+0x898] ;  /* 0x00089800013a7983 */ /* 0x000ee20000300a00 */
[----:B------:R-:W-:Y:S01]  /*3c520*/  VIADD R0, R3, 0xce ;  /* 0x000000ce03007836 */ /* 0x000fe20000000000 */
[----:B------:R-:W-:Y:S02]  /*3c530*/  ULDC UR4, c[0x0][0x22c] ;  /* 0x00008b0000047ab9 */ /* 0x000fe40000000800 */
[----:B--2---:R-:W-:Y:S04]  /*3c540*/  @P6 STG.E.U16 desc[UR56][R56.64], R17 ;  /* 0x0000001138006986 */ /* 0x004fe8000c101538 */
[----:B----4-:R0:W-:Y:S02]  /*3c550*/  @P1 STG.E.U16 desc[UR56][R248.64], R18 ;  /* 0x00000012f8001986 */ /* 0x0101e4000c101538 */
[----:B0-----:R-:W-:-:S05]  /*3c560*/  PRMT R18, R18, 0x7632, R18 ;  /* 0x0000763212127816 */ /* 0x001fca0000000012 */
[----:B------:R0:W-:Y:S04]  /*3c570*/  @P2 STG.E.U16 desc[UR56][R12.64], R18 ;  /* 0x000000120c002986 */ /* 0x0001e8000c101538 */
[----:B0-----:R-:W2:Y:S01]  /*3c580*/  LDL.LU.64 R12, [R1+0x1328] ;  /* 0x00132800010c7983 */ /* 0x001ea20000300a00 */
[----:B------:R-:W-:Y:S01]  /*3c590*/  ISETP.LT.AND P3, PT, R0, UR4, !P0 ;  /* 0x0000000400007c0c */ /* 0x000fe2000c761270 */
[----:B------:R-:W-:Y:S01]  /*3c5a0*/  VIADD R0, R3, 0xcf ;  /* 0x000000cf03007836 */ /* 0x000fe20000000000 */
[----:B------:R-:W-:Y:S01]  /*3c5b0*/  ULDC UR4, c[0x0][0x22c] ;  /* 0x00008b0000047ab9 */ /* 0x000fe20000000800 */
[----:B------:R-:W-:Y:S01]  /*3c5c0*/  PRMT R2, R19, 0x7632, R2 ;  /* 0x0000763213027816 */ /* 0x000fe20000000002 */
[----:B------:R-:W4:Y:S02]  /*3c5d0*/  LDL.LU.64 R56, [R1+0x890] ;  /* 0x0008900001387983 */ /* 0x000f240000300a00 */
[----:B------:R-:W-:Y:S01]  /*3c5e0*/  ISETP.LT.AND P4, PT, R0, UR4, !P0 ;  /* 0x0000000400007c0c */ /* 0x000fe2000c781270 */
[C---:B------:R-:W-:Y:S01]  /*3c5f0*/  VIADD R0, R3.reuse, 0xd0 ;  /* 0x000000d003007836 */ /* 0x040fe20000000000 */
[----:B------:R-:W-:Y:S01]  /*3c600*/  ULDC UR4, c[0x0][0x22c] ;  /* 0x00008b0000047ab9 */ /* 0x000fe20000000800 */
[----:B------:R-:W4:Y:S03]  /*3c610*/  LDL.LU.64 R248, [R1+0x888] ;  /* 0x0008880001f87983 */ /* 0x000f260000300a00 */
        /* <DEDUP_REMOVED lines=9> */
[----:B--2---:R0:W-:Y:S02]  /*3c6b0*/  @P5 STG.E.U16 desc[UR56][R28.64], R12 ;  /* 0x0000000c1c005986 */ /* 0x0041e4000c101538 */
        /* <DEDUP_REMOVED lines=20> */
[----:B----4-:R-:W-:Y:S04]  /*3c800*/  @P2 STG.E.U16 desc[UR56][R56.64], R13 ;  /* 0x0000000d38002986 */ /* 0x010fe8000c101538 */
        /* <DEDUP_REMOVED lines=1096> */
[----:B------:R-:W-:Y:S01]  /*40c90*/  ULDC UR4, c[0x0][0x22c] ;  /* 0x00008b0000047ab9 */ /* 0x000fe20000000800 */
[----:B0-----:R-:W-:Y:S01]  /*40ca0*/  PRMT R197, R197, 0x7632, R197 ;  /* 0x00007632c5c57816 */ /* 0x001fe200000000c5 */
[----:B------:R-:W3:Y:S04]  /*40cb0*/  LDL.LU.64 R58, [R1+0x200] ;  /* 0x00020000013a7983 */ /* 0x000ee80000300a00 */
[----:B----4-:R-:W-:Y:S01]  /*40cc0*/  @P4 STG.E.U16 desc[UR56][R56.64], R197 ;  /* 0x000000c538004986 */ /* 0x010fe2000c101538 */
[----:B--2---:R-:W-:-:S03]  /*40cd0*/  PRMT R2, R198, 0x7632, R2 ;  /* 0x00007632c6027816 */ /* 0x004fc60000000002 */
[----:B------:R-:W-:Y:S04]  /*40ce0*/  @P5 STG.E.U16 desc[UR56][R248.64], R198 ;  /* 0x000000c6f8005986 */ /* 0x000fe8000c101538 */
        /* <DEDUP_REMOVED lines=19> */
[----:B0-----:R-:W3:Y:S01]  /*40e20*/  LDL.LU.64 R20, [R1+0x1e0] ;  /* 0x0001e00001147983 */ /* 0x001ee20000300a00 */
        /* <DEDUP_REMOVED lines=21> */
[----:B0-----:R-:W4:Y:S01]  /*40f80*/  LDL.LU.64 R58, [R1+0x1c0] ;  /* 0x0001c000013a7983 */ /* 0x001f220000300a00 */
        /* <DEDUP_REMOVED lines=264> */
[----:B-1----:R-:W4:Y:S01]  /*42010*/  LDL.LU.64 R56, [R1+0x38] ;  /* 0x0000380001387983 */ /* 0x002f220000300a00 */
[----:B--2---:R-:W-:-:S03]  /*42020*/  PRMT R2, R226, 0x7632, R2 ;  /* 0x00007632e2027816 */ /* 0x004fc60000000002 */
[----:B------:R0:W-:Y:S04]  /*42030*/  @P1 STG.E.U16 desc[UR56][R248.64], R226 ;  /* 0x000000e2f8001986 */ /* 0x0001e8000c101538 */
        /* <DEDUP_REMOVED lines=11> */
[----:B------:R-:W-:-:S04]  /*420f0*/  ULDC UR4, c[0x0][0x22c] ;  /* 0x00008b0000047ab9 */ /* 0x000fc80000000800 */
[----:B------:R-:W-:Y:S02]  /*42100*/  ISETP.LT.AND P6, PT, R0, UR4, !P0 ;  /* 0x0000000400007c0c */ /* 0x000fe4000c7c1270 */
[----:B------:R-:W-:Y:S01]  /*42110*/  PRMT R4, R227, 0x7632, R4 ;  /* 0x00007632e3047816 */ /* 0x000fe20000000004 */
[----:B---3--:R-:W-:Y:S01]  /*42120*/  @P3 STG.E.U16 desc[UR56][R20.64], R227 ;  /* 0x000000e314003986 */ /* 0x008fe2000c101538 */
[----:B------:R-:W-:Y:S01]  /*42130*/  VIADD R0, R3, 0x1da ;  /* 0x000001da03007836 */ /* 0x000fe20000000000 */
[----:B------:R-:W-:Y:S02]  /*42140*/  ULDC UR4, c[0x0][0x22c] ;  /* 0x00008b0000047ab9 */ /* 0x000fe40000000800 */
[----:B------:R-:W-:Y:S01]  /*42150*/  @P4 STG.E.U16 desc[UR56][R24.64], R4 ;  /* 0x0000000418004986 */ /* 0x000fe2000c101538 */
[----:B----4-:R-:W-:-:S03]  /*42160*/  PRMT R2, R228, 0x7632, R2 ;  /* 0x00007632e4027816 */ /* 0x010fc60000000002 */
[----:B------:R-:W-:Y:S04]  /*42170*/  @P5 STG.E.U16 desc[UR56][R28.64], R228 ;  /* 0x000000e41c005986 */ /* 0x000fe8000c101538 */
[----:B------:R0:W-:Y:S04]  /*42180*/  @P6 STG.E.U16 desc[UR56][R230.64], R2 ;  /* 0x00000002e6006986 */ /* 0x0001e8000c101538 */
[----:B0-----:R-:W3:Y:S01]  /*42190*/  LDL.LU.64 R230, [R1+0x1110] ;  /* 0x0011100001e67983 */ /* 0x001ee20000300a00 */
        /* <DEDUP_REMOVED lines=11> */
[----:B------:R-:W-:Y:S01]  /*42250*/  @P1 STG.E.U16 desc[UR56][R58.64], R229 ;  /* 0x000000e53a001986 */ /* 0x000fe2000c101538 */
[----:B------:R-:W-:Y:S01]  /*42260*/  VIADD R0, R3, 0x1de ;  /* 0x000001de03007836 */ /* 0x000fe20000000000 */
[----:B------:R-:W-:Y:S02]  /*42270*/  ULDC UR4, c[0x0][0x22c] ;  /* 0x00008b0000047ab9 */ /* 0x000fe40000000800 */
[----:B------:R-:W-:Y:S01]  /*42280*/  @P2 STG.E.U16 desc[UR56][R56.64], R4 ;  /* 0x0000000438002986 */ /* 0x000fe2000c101538 */
[----:B---3--:R-:W-:-:S03]  /*42290*/  PRMT R2, R230, 0x7632, R2 ;  /* 0x00007632e6027816 */ /* 0x008fc60000000002 */
[----:B--2---:R-:W-:Y:S04]  /*422a0*/  @P3 STG.E.U16 desc[UR56][R248.64], R230 ;  /* 0x000000e6f8003986 */ /* 0x004fe8000c101538 */
[----:B------:R0:W-:Y:S04]  /*422b0*/  @P4 STG.E.U16 desc[UR56][R232.64], R2 ;  /* 0x00000002e8004986 */ /* 0x0001e8000c101538 */
[----:B0-----:R-:W2:Y:S01]  /*422c0*/  LDL.LU.64 R232, [R1+0x1108] ;  /* 0x0011080001e87983 */ /* 0x001ea20000300a00 */
        /* <DEDUP_REMOVED lines=11> */
[----:B------:R0:W-:Y:S01]  /*42380*/  @P5 STG.E.U16 desc[UR56][R240.64], R231 ;  /* 0x000000e7f0005986 */ /* 0x0001e2000c101538 */
[C---:B------:R-:W-:Y:S01]  /*42390*/  VIADD R0, R3.reuse, 0x1e2 ;  /* 0x000001e203007836 */ /* 0x040fe20000000000 */
[----:B------:R-:W-:Y:S02]  /*423a0*/  ULDC UR4, c[0x0][0x22c] ;  /* 0x00008b0000047ab9 */ /* 0x000fe40000000800 */
[----:B------:R1:W-:Y:S04]  /*423b0*/  @P6 STG.E.U16 desc[UR56][R242.64], R4 ;  /* 0x00000004f2006986 */ /* 0x0003e8000c101538 */
[----:B0-----:R-:W3:Y:S04]  /*423c0*/  LDL.LU.64 R240, [R1+0x1100] ;  /* 0x0011000001f07983 */ /* 0x001ee80000300a00 */
[----:B-1----:R-:W4:Y:S01]  /*423d0*/  LDL.LU.64 R242, [R1+0x10f8] ;  /* 0x0010f80001f27983 */ /* 0x002f220000300a00 */
[----:B------:R-:W-:Y:S01]  /*423e0*/  ISETP.LT.AND P3, PT, R0, UR4, !P0 ;  /* 0x0000000400007c0c */ /* 0x000fe2000c761270 */
[C---:B------:R-:W-:Y:S01]  /*423f0*/  VIADD R0, R3.reuse, 0x1e3 ;  /* 0x000001e303007836 */ /* 0x040fe20000000000 */
[----:B------:R-:W-:Y:S01]  /*42400*/  ULDC UR4, c[0x0][0x22c] ;  /* 0x00008b0000047ab9 */ /* 0x000fe20000000800 */
[----:B--2---:R-:W-:Y:S01]  /*42410*/  PRMT R2, R232, 0x7632, R2 ;  /* 0x00007632e8027816 */ /* 0x004fe20000000002 */
[----:B------:R0:W-:Y:S04]  /*42420*/  @P1 STG.E.U16 desc[UR56][R236.64], R232 ;  /* 0x000000e8ec001986 */ /* 0x0001e8000c101538 */
[----:B------:R1:W-:Y:S04]  /*42430*/  @P2 STG.E.U16 desc[UR56][R234.64], R2 ;  /* 0x00000002ea002986 */ /* 0x0003e8000c101538 */
[----:B0-----:R-:W2:Y:S04]  /*42440*/  LDL.LU.64 R236, [R1+0x10f0] ;  /* 0x0010f00001ec7983 */ /* 0x001ea80000300a00 */
[----:B-1----:R-:W2:Y:S04]  /*42450*/  LDL.LU.64 R234, [R1+0x10e8] ;  /* 0x0010e80001ea7983 */ /* 0x002ea80000300a00 */
[----:B------:R0:W-:Y:S04]  /*42460*/  @P3 STG.E.U16 desc[UR56][R238.64], R233 ;  /* 0x000000e9ee003986 */ /* 0x0001e8000c101538 */
[----:B0-----:R-:W2:Y:S04]  /*42470*/  LDL.LU.64 R238, [R1+0x10e0] ;  /* 0x0010e00001ee7983 */ /* 0x001ea80000300a00 */
[----:B------:R-:W2:Y:S01]  /*42480*/  LDL.LU R252, [R1+0xa90] ;  /* 0x000a900001fc7983 */ /* 0x000ea20000300800 */
        /* <DEDUP_REMOVED lines=16> */
[----:B------:R-:W-:Y:S01]  /*42590*/  ISETP.LT.AND P3, PT, R0, UR4, !P0 ;  /* 0x0000000400007c0c */ /* 0x000fe2000c761270 */
[C---:B------:R-:W-:Y:S01]  /*425a0*/  VIADD R0, R3.reuse, 0x1e9 ;  /* 0x000001e903007836 */ /* 0x040fe20000000000 */
[----:B------:R-:W-:Y:S01]  /*425b0*/  ULDC UR4, c[0x0][0x22c] ;  /* 0x00008b0000047ab9 */ /* 0x000fe20000000800 */
[----:B------:R-:W-:Y:S03]  /*425c0*/  @P4 STG.E.U16 desc[UR56][R54.64], R27 ;  /* 0x0000001b36004986 */ /* 0x000fe6000c101538 */
[----:B------:R-:W-:Y:S01]  /*425d0*/  ISETP.LT.AND P4, PT, R0, UR4, !P0 ;  /* 0x0000000400007c0c */ /* 0x000fe2000c781270 */
[----:B------:R-:W-:Y:S01]  /*425e0*/  VIADD R0, R3, 0x1ea ;  /* 0x000001ea03007836 */ /* 0x000fe20000000000 */
[----:B------:R-:W-:Y:S01]  /*425f0*/  ULDC UR4, c[0x0][0x22c] ;  /* 0x00008b0000047ab9 */ /* 0x000fe20000000800 */
[----:B---3--:R-:W-:Y:S02]  /*42600*/  PRMT R43, R240, 0x7632, R43 ;  /* 0x00007632f02b7816 */ /* 0x008fe4000000002b */
[----:B------:R-:W-:-:S02]  /*42610*/  PRMT R45, R241, 0x7632, R45 ;  /* 0x00007632f12d7816 */ /* 0x000fc4000000002d */
[----:B----4-:R-:W-:Y:S02]  /*42620*/  PRMT R47, R242, 0x7632, R47 ;  /* 0x00007632f22f7816 */ /* 0x010fe4000000002f */
[----:B------:R-:W-:Y:S01]  /*42630*/  PRMT R49, R243, 0x7632, R49 ;  /* 0x00007632f3317816 */ /* 0x000fe20000000031 */
[----:B--2---:R-:W-:Y:S01]  /*42640*/  @P5 STG.E.U16 desc[UR56][R60.64], R234 ;  /* 0x000000ea3c005986 */ /* 0x004fe2000c101538 */
[----:B------:R-:W-:Y:S02]  /*42650*/  PRMT R31, R234, 0x7632, R31 ;  /* 0x00007632ea1f7816 */ /* 0x000fe4000000001f */
[----:B------:R-:W-:Y:S01]  /*42660*/  ISETP.LT.AND P5, PT, R0, UR4, !P0 ;  /* 0x0000000400007c0c */ /* 0x000fe2000c7a1270 */
[C---:B------:R-:W-:Y:S01]  /*42670*/  VIADD R0, R3.reuse, 0x1eb ;  /* 0x000001eb03007836 */ /* 0x040fe20000000000 */
[----:B------:R-:W-:Y:S01]  /*42680*/  ULDC UR4, c[0x0][0x22c] ;  /* 0x00008b0000047ab9 */ /* 0x000fe20000000800 */
[----:B------:R-:W-:Y:S03]  /*42690*/  @P6 STG.E.U16 desc[UR56][R62.64], R31 ;  /* 0x0000001f3e006986 */ /* 0x000fe6000c101538 */
[----:B------:R-:W-:Y:S01]  /*426a0*/  ISETP.LT.AND P6, PT, R0, UR4, !P0 ;  /* 0x0000000400007c0c */ /* 0x000fe2000c7c1270 */
[----:B------:R-:W-:Y:S01]  /*426b0*/  VIADD R0, R3, 0x1ec ;  /* 0x000001ec03007836 */ /* 0x000fe20000000000 */
[----:B------:R-:W-:Y:S01]  /*426c0*/  ULDC UR4, c[0x0][0x22c] ;  /* 0x00008b0000047ab9 */ /* 0x000fe20000000800 */
[----:B------:R-:W-:Y:S01]  /*426d0*/  @P1 STG.E.U16 desc[UR56][R64.64], R235 ;  /* 0x000000eb40001986 */ /* 0x000fe2000c101538 */
[----:B------:R-:W-:-:S02]  /*426e0*/  PRMT R33, R235, 0x7632, R33 ;  /* 0x00007632eb217816 */ /* 0x000fc40000000021 */
        /* <DEDUP_REMOVED lines=49> */
[----:B------:R-:W0:Y:S01]  /*42a00*/  LDS.128 R4, [R252] ;  /* 0x00000000fc047984 */ /* 0x000e220000000c00 */
[----:B------:R-:W-:Y:S01]  /*42a10*/  VIADD R0, R3, 0x1f8 ;  /* 0x000001f803007836 */ /* 0x000fe20000000000 */
[----:B------:R-:W-:-:S02]  /*42a20*/  ULDC UR4, c[0x0][0x22c] ;  /* 0x00008b0000047ab9 */ /* 0x000fc40000000800 */
[----:B------:R1:W-:Y:S02]  /*42a30*/  @P1 STG.E.U16 desc[UR56][R88.64], R241 ;  /* 0x000000f158001986 */ /* 0x0003e4000c101538 */
[----:B------:R-:W-:Y:S01]  /*42a40*/  ISETP.LT.AND P1, PT, R0, UR4, !P0 ;  /* 0x0000000400007c0c */ /* 0x000fe2000c721270 */
[C---:B------:R-:W-:Y:S01]  /*42a50*/  VIADD R0, R3.reuse, 0x1f9 ;  /* 0x000001f903007836 */ /* 0x040fe20000000000 */
[----:B------:R-:W-:Y:S01]  /*42a60*/  ULDC UR4, c[0x0][0x22c] ;  /* 0x00008b0000047ab9 */ /* 0x000fe20000000800 */
[----:B------:R1:W-:Y:S03]  /*42a70*/  @P2 STG.E.U16 desc[UR56][R90.64], R45 ;  /* 0x0000002d5a002986 */ /* 0x0003e6000c101538 */
        /* <DEDUP_REMOVED lines=17> */
[----:B------:R-:W-:Y:S01]  /*42b90*/  VIADD R0, R3, 0x1ff ;  /* 0x000001ff03007836 */ /* 0x000fe20000000000 */
[----:B------:R-:W-:Y:S01]  /*42ba0*/  ULDC UR4, c[0x0][0x22c] ;  /* 0x00008b0000047ab9 */ /* 0x000fe20000000800 */
[----:B0-----:R1:W-:Y:S01]  /*42bb0*/  @P1 STG.E.U16 desc[UR56][R100.64], R4 ;  /* 0x0000000464001986 */ /* 0x0013e2000c101538 */
[----:B------:R-:W-:-:S02]  /*42bc0*/  PRMT R51, R4, 0x7632, R51 ;  /* 0x0000763204337816 */ /* 0x000fc40000000033 */
[----:B------:R-:W-:Y:S02]  /*42bd0*/  ISETP.LT.AND P1, PT, R0, UR5, !P0 ;  /* 0x0000000500007c0c */ /* 0x000fe4000c721270 */
[----:B------:R-:W-:Y:S01]  /*42be0*/  PRMT R0, R5, 0x7632, R0 ;  /* 0x0000763205007816 */ /* 0x000fe20000000000 */
[----:B------:R1:W-:Y:S01]  /*42bf0*/  @P2 STG.E.U16 desc[UR56][R102.64], R51 ;  /* 0x0000003366002986 */ /* 0x0003e2000c101538 */
[----:B------:R-:W-:-:S03]  /*42c00*/  PRMT R123, R6, 0x7632, R123 ;  /* 0x00007632067b7816 */ /* 0x000fc6000000007b */
[----:B------:R1:W-:Y:S04]  /*42c10*/  @P3 STG.E.U16 desc[UR56][R104.64], R5 ;  /* 0x0000000568003986 */ /* 0x0003e8000c101538 */
[----:B------:R1:W-:Y:S04]  /*42c20*/  @P4 STG.E.U16 desc[UR56][R106.64], R0 ;  /* 0x000000006a004986 */ /* 0x0003e8000c101538 */
[----:B------:R1:W-:Y:S04]  /*42c30*/  @P5 STG.E.U16 desc[UR56][R244.64], R6 ;  /* 0x00000006f4005986 */ /* 0x0003e8000c101538 */
[----:B------:R1:W-:Y:S01]  /*42c40*/  @P6 STG.E.U16 desc[UR56][R246.64], R123 ;  /* 0x0000007bf6006986 */ /* 0x0003e2000c101538 */
[----:B------:R-:W-:-:S05]  /*42c50*/  VIADD R3, R3, 0x1fe ;  /* 0x000001fe03037836 */ /* 0x000fca0000000000 */
[----:B------:R-:W-:-:S13]  /*42c60*/  ISETP.LT.AND P0, PT, R3, UR4, !P0 ;  /* 0x0000000403007c0c */ /* 0x000fda000c701270 */
[----:B------:R1:W-:Y:S01]  /*42c70*/  @P0 STG.E.U16 desc[UR56][R52.64], R7 ;  /* 0x0000000734000986 */ /* 0x0003e2000c101538 */
[----:B------:R-:W-:Y:S05]  /*42c80*/  @!P1 EXIT ;  /* 0x000000000000994d */ /* 0x000fea0003800000 */
[----:B------:R-:W-:-:S05]  /*42c90*/  PRMT R125, R7, 0x7632, R125 ;  /* 0x00007632077d7816 */ /* 0x000fca000000007d */
[----:B------:R-:W-:Y:S01]  /*42ca0*/  STG.E.U16 desc[UR56][R250.64], R125 ;  /* 0x0000007dfa007986 */ /* 0x000fe2000c101538 */
[----:B------:R-:W-:Y:S05]  /*42cb0*/  EXIT ;  /* 0x000000000000794d */ /* 0x000fea0003800000 */
.L_x_2:
[----:B------:R-:W-:-:S00]  /*42cc0*/  BRA `(.L_x_2) ;  /* 0xfffffffc00fc7947 */ /* 0x000fc0000383ffff */
[----:B------:R-:W-:-:S00]  /*42cd0*/  NOP ;  /* 0x0000000000007918 */ /* 0x000fc00000000000 */
        /* <DEDUP_REMOVED lines=10> */
.L_x_3:


//--------------------- .nv.shared.matmul_kernel  --------------------------
	.section	.nv.shared.matmul_kernel,"aw",@nobits
	.sectionflags	@""
	.align	16
	.zero		1024


//--------------------- .nv.shared.reserved.0     --------------------------
	.section	.nv.shared.reserved.0,"aw",@nobits
	.weak		__nv_reservedSMEM_offset_0_alias
	.size		__nv_reservedSMEM_offset_0_alias, 0, 0
	.other		__nv_reservedSMEM_offset_0_alias,@"STO_CUDA_RESERVED_SHARED STV_DEFAULT"
__nv_reservedSMEM_offset_0_alias:
	.zero		0


//--------------------- .nv.constant0.matmul_kernel --------------------------
	.section	.nv.constant0.matmul_kernel,"a",@progbits
	.sectionflags	@""
	.align	4
.nv.constant0.matmul_kernel:
	.zero		608


//--------------------- SYMBOLS --------------------------

	.type		.nv.reservedSmem.offset0,@object
	.size		.nv.reservedSmem.offset0,0x4
